//
// Generated by NVIDIA NVVM Compiler
//
// Compiler Build ID: CL-36424714
// Cuda compilation tools, release 13.0, V13.0.88
// Based on NVVM 20.0.0
//

.version 9.0
.target sm_100
.address_size 64

	// .globl	_ZN3cub18CUB_300001_SM_10006detail11EmptyKernelIvEEvv
// _ZZN3cub18CUB_300001_SM_10006detail6reduce28DeviceReduceSingleTileKernelINS2_10policy_hubIN4cuda3std3__45tupleIJblEEEjN6thrust24THRUST_300001_SM_1000_NS8cuda_cub9__find_if7functorIS9_EEE10Policy1000ENSB_12zip_iteratorINS8_IJNSD_26transform_input_iterator_tIbNSC_6detail35transform_pair_of_input_iterators_tIbNSB_6detail15normal_iteratorINSB_10device_ptrIiEEEESQ_NS7_8equal_toIiEEEENS7_10__not_fn_tINS7_10__identityEEEEENSB_17counting_iteratorIlNSB_11use_defaultESZ_SZ_EEEEEEEPS9_jSF_S9_S9_SV_EEvT0_T1_T2_T3_T4_T6_E12temp_storage has been demoted
// _ZZN3cub18CUB_300001_SM_10006detail6reduce18DeviceReduceKernelINS2_10policy_hubIN4cuda3std3__45tupleIJblEEEjN6thrust24THRUST_300001_SM_1000_NS8cuda_cub9__find_if7functorIS9_EEE10Policy1000ENSB_12zip_iteratorINS8_IJNSD_26transform_input_iterator_tIbNSC_6detail35transform_pair_of_input_iterators_tIbNSB_6detail15normal_iteratorINSB_10device_ptrIiEEEESQ_NS7_8equal_toIiEEEENS7_10__not_fn_tINS7_10__identityEEEEENSB_17counting_iteratorIlNSB_11use_defaultESZ_SZ_EEEEEEEjSF_S9_SV_EEvT0_PT3_T1_NS0_13GridEvenShareIS16_EET2_T4_E12temp_storage has been demoted
// _ZZN3cub18CUB_300001_SM_10006detail6reduce28DeviceReduceSingleTileKernelINS2_10policy_hubIN4cuda3std3__45tupleIJblEEEjN6thrust24THRUST_300001_SM_1000_NS8cuda_cub9__find_if7functorIS9_EEE10Policy1000EPS9_SI_iSF_S9_S9_NS7_10__identityEEEvT0_T1_T2_T3_T4_T6_E12temp_storage has been demoted
// _ZZN3cub18CUB_300001_SM_10006detail6reduce28DeviceReduceSingleTileKernelINS2_10policy_hubIN4cuda3std3__45tupleIJblEEEyN6thrust24THRUST_300001_SM_1000_NS8cuda_cub9__find_if7functorIS9_EEE10Policy1000ENSB_12zip_iteratorINS8_IJNSD_26transform_input_iterator_tIbNSC_6detail35transform_pair_of_input_iterators_tIbNSB_6detail15normal_iteratorINSB_10device_ptrIiEEEESQ_NS7_8equal_toIiEEEENS7_10__not_fn_tINS7_10__identityEEEEENSB_17counting_iteratorIlNSB_11use_defaultESZ_SZ_EEEEEEEPS9_ySF_S9_S9_SV_EEvT0_T1_T2_T3_T4_T6_E12temp_storage has been demoted
// _ZZN3cub18CUB_300001_SM_10006detail6reduce18DeviceReduceKernelINS2_10policy_hubIN4cuda3std3__45tupleIJblEEEyN6thrust24THRUST_300001_SM_1000_NS8cuda_cub9__find_if7functorIS9_EEE10Policy1000ENSB_12zip_iteratorINS8_IJNSD_26transform_input_iterator_tIbNSC_6detail35transform_pair_of_input_iterators_tIbNSB_6detail15normal_iteratorINSB_10device_ptrIiEEEESQ_NS7_8equal_toIiEEEENS7_10__not_fn_tINS7_10__identityEEEEENSB_17counting_iteratorIlNSB_11use_defaultESZ_SZ_EEEEEEEySF_S9_SV_EEvT0_PT3_T1_NS0_13GridEvenShareIS16_EET2_T4_E12temp_storage has been demoted
// _ZZN3cub18CUB_300001_SM_10006detail6reduce28DeviceReduceSingleTileKernelINS2_10policy_hubIN4cuda3std3__45tupleIJblEEEyN6thrust24THRUST_300001_SM_1000_NS8cuda_cub9__find_if7functorIS9_EEE10Policy1000EPS9_SI_iSF_S9_S9_NS7_10__identityEEEvT0_T1_T2_T3_T4_T6_E12temp_storage has been demoted
// _ZZN3cub18CUB_300001_SM_10006detail6reduce28DeviceReduceSingleTileKernelINS2_10policy_hubIN4cuda3std3__45tupleIJblEEEjN6thrust24THRUST_300001_SM_1000_NS8cuda_cub9__find_if7functorIS9_EEE10Policy1000ENSB_12zip_iteratorINS8_IJNSD_26transform_input_iterator_tIbNSC_6detail35transform_pair_of_input_iterators_tIbNSB_6detail15normal_iteratorINSB_10device_ptrIiEEEESQ_18compare_modulo_twoEENS7_10__not_fn_tINS7_10__identityEEEEENSB_17counting_iteratorIlNSB_11use_defaultESY_SY_EEEEEEEPS9_jSF_S9_S9_SU_EEvT0_T1_T2_T3_T4_T6_E12temp_storage has been demoted
// _ZZN3cub18CUB_300001_SM_10006detail6reduce18DeviceReduceKernelINS2_10policy_hubIN4cuda3std3__45tupleIJblEEEjN6thrust24THRUST_300001_SM_1000_NS8cuda_cub9__find_if7functorIS9_EEE10Policy1000ENSB_12zip_iteratorINS8_IJNSD_26transform_input_iterator_tIbNSC_6detail35transform_pair_of_input_iterators_tIbNSB_6detail15normal_iteratorINSB_10device_ptrIiEEEESQ_18compare_modulo_twoEENS7_10__not_fn_tINS7_10__identityEEEEENSB_17counting_iteratorIlNSB_11use_defaultESY_SY_EEEEEEEjSF_S9_SU_EEvT0_PT3_T1_NS0_13GridEvenShareIS15_EET2_T4_E12temp_storage has been demoted
// _ZZN3cub18CUB_300001_SM_10006detail6reduce28DeviceReduceSingleTileKernelINS2_10policy_hubIN4cuda3std3__45tupleIJblEEEyN6thrust24THRUST_300001_SM_1000_NS8cuda_cub9__find_if7functorIS9_EEE10Policy1000ENSB_12zip_iteratorINS8_IJNSD_26transform_input_iterator_tIbNSC_6detail35transform_pair_of_input_iterators_tIbNSB_6detail15normal_iteratorINSB_10device_ptrIiEEEESQ_18compare_modulo_twoEENS7_10__not_fn_tINS7_10__identityEEEEENSB_17counting_iteratorIlNSB_11use_defaultESY_SY_EEEEEEEPS9_ySF_S9_S9_SU_EEvT0_T1_T2_T3_T4_T6_E12temp_storage has been demoted
// _ZZN3cub18CUB_300001_SM_10006detail6reduce18DeviceReduceKernelINS2_10policy_hubIN4cuda3std3__45tupleIJblEEEyN6thrust24THRUST_300001_SM_1000_NS8cuda_cub9__find_if7functorIS9_EEE10Policy1000ENSB_12zip_iteratorINS8_IJNSD_26transform_input_iterator_tIbNSC_6detail35transform_pair_of_input_iterators_tIbNSB_6detail15normal_iteratorINSB_10device_ptrIiEEEESQ_18compare_modulo_twoEENS7_10__not_fn_tINS7_10__identityEEEEENSB_17counting_iteratorIlNSB_11use_defaultESY_SY_EEEEEEEySF_S9_SU_EEvT0_PT3_T1_NS0_13GridEvenShareIS15_EET2_T4_E12temp_storage has been demoted
.global .align 1 .b8 _ZN34_INTERNAL_6f009da0_4_k_cu__Z4testv4cuda3std3__45__cpo5beginE[1];
.global .align 1 .b8 _ZN34_INTERNAL_6f009da0_4_k_cu__Z4testv4cuda3std3__45__cpo3endE[1];
.global .align 1 .b8 _ZN34_INTERNAL_6f009da0_4_k_cu__Z4testv4cuda3std3__45__cpo6cbeginE[1];
.global .align 1 .b8 _ZN34_INTERNAL_6f009da0_4_k_cu__Z4testv4cuda3std3__45__cpo4cendE[1];
.global .align 1 .b8 _ZN34_INTERNAL_6f009da0_4_k_cu__Z4testv4cuda3std3__45__cpo6rbeginE[1];
.global .align 1 .b8 _ZN34_INTERNAL_6f009da0_4_k_cu__Z4testv4cuda3std3__45__cpo4rendE[1];
.global .align 1 .b8 _ZN34_INTERNAL_6f009da0_4_k_cu__Z4testv4cuda3std3__45__cpo7crbeginE[1];
.global .align 1 .b8 _ZN34_INTERNAL_6f009da0_4_k_cu__Z4testv4cuda3std3__45__cpo5crendE[1];
.global .align 1 .b8 _ZN34_INTERNAL_6f009da0_4_k_cu__Z4testv4cuda3std3__436_GLOBAL__N__6f009da0_4_k_cu__Z4testv6ignoreE[1];
.global .align 1 .b8 _ZN34_INTERNAL_6f009da0_4_k_cu__Z4testv4cuda3std3__419piecewise_constructE[1];
.global .align 1 .b8 _ZN34_INTERNAL_6f009da0_4_k_cu__Z4testv4cuda3std3__48in_placeE[1];
.global .align 1 .b8 _ZN34_INTERNAL_6f009da0_4_k_cu__Z4testv4cuda3std3__420unreachable_sentinelE[1];
.global .align 1 .b8 _ZN34_INTERNAL_6f009da0_4_k_cu__Z4testv4cuda3std3__47nulloptE[1];
.global .align 1 .b8 _ZN34_INTERNAL_6f009da0_4_k_cu__Z4testv4cuda3std3__48unexpectE[1];
.global .align 1 .b8 _ZN34_INTERNAL_6f009da0_4_k_cu__Z4testv4cuda3std6ranges3__45__cpo4swapE[1];
.global .align 1 .b8 _ZN34_INTERNAL_6f009da0_4_k_cu__Z4testv4cuda3std6ranges3__45__cpo9iter_moveE[1];
.global .align 1 .b8 _ZN34_INTERNAL_6f009da0_4_k_cu__Z4testv4cuda3std6ranges3__45__cpo5beginE[1];
.global .align 1 .b8 _ZN34_INTERNAL_6f009da0_4_k_cu__Z4testv4cuda3std6ranges3__45__cpo3endE[1];
.global .align 1 .b8 _ZN34_INTERNAL_6f009da0_4_k_cu__Z4testv4cuda3std6ranges3__45__cpo6cbeginE[1];
.global .align 1 .b8 _ZN34_INTERNAL_6f009da0_4_k_cu__Z4testv4cuda3std6ranges3__45__cpo4cendE[1];
.global .align 1 .b8 _ZN34_INTERNAL_6f009da0_4_k_cu__Z4testv4cuda3std6ranges3__45__cpo7advanceE[1];
.global .align 1 .b8 _ZN34_INTERNAL_6f009da0_4_k_cu__Z4testv4cuda3std6ranges3__45__cpo9iter_swapE[1];
.global .align 1 .b8 _ZN34_INTERNAL_6f009da0_4_k_cu__Z4testv4cuda3std6ranges3__45__cpo4nextE[1];
.global .align 1 .b8 _ZN34_INTERNAL_6f009da0_4_k_cu__Z4testv4cuda3std6ranges3__45__cpo4prevE[1];
.global .align 1 .b8 _ZN34_INTERNAL_6f009da0_4_k_cu__Z4testv4cuda3std6ranges3__45__cpo4dataE[1];
.global .align 1 .b8 _ZN34_INTERNAL_6f009da0_4_k_cu__Z4testv4cuda3std6ranges3__45__cpo5cdataE[1];
.global .align 1 .b8 _ZN34_INTERNAL_6f009da0_4_k_cu__Z4testv4cuda3std6ranges3__45__cpo4sizeE[1];
.global .align 1 .b8 _ZN34_INTERNAL_6f009da0_4_k_cu__Z4testv4cuda3std6ranges3__45__cpo5ssizeE[1];
.global .align 1 .b8 _ZN34_INTERNAL_6f009da0_4_k_cu__Z4testv4cuda3std6ranges3__45__cpo8distanceE[1];
.global .align 1 .b8 _ZN34_INTERNAL_6f009da0_4_k_cu__Z4testv6thrust24THRUST_300001_SM_1000_NS8cuda_cub3parE[1];
.global .align 1 .b8 _ZN34_INTERNAL_6f009da0_4_k_cu__Z4testv6thrust24THRUST_300001_SM_1000_NS8cuda_cub10par_nosyncE[1];
.global .align 1 .b8 _ZN34_INTERNAL_6f009da0_4_k_cu__Z4testv6thrust24THRUST_300001_SM_1000_NS6system6detail10sequential3seqE[1];
.global .align 1 .b8 _ZN34_INTERNAL_6f009da0_4_k_cu__Z4testv6thrust24THRUST_300001_SM_1000_NS6system3cpp3parE[1];
.global .align 1 .b8 _ZN34_INTERNAL_6f009da0_4_k_cu__Z4testv6thrust24THRUST_300001_SM_1000_NS12placeholders2_1E[1];
.global .align 1 .b8 _ZN34_INTERNAL_6f009da0_4_k_cu__Z4testv6thrust24THRUST_300001_SM_1000_NS12placeholders2_2E[1];
.global .align 1 .b8 _ZN34_INTERNAL_6f009da0_4_k_cu__Z4testv6thrust24THRUST_300001_SM_1000_NS12placeholders2_3E[1];
.global .align 1 .b8 _ZN34_INTERNAL_6f009da0_4_k_cu__Z4testv6thrust24THRUST_300001_SM_1000_NS12placeholders2_4E[1];
.global .align 1 .b8 _ZN34_INTERNAL_6f009da0_4_k_cu__Z4testv6thrust24THRUST_300001_SM_1000_NS12placeholders2_5E[1];
.global .align 1 .b8 _ZN34_INTERNAL_6f009da0_4_k_cu__Z4testv6thrust24THRUST_300001_SM_1000_NS12placeholders2_6E[1];
.global .align 1 .b8 _ZN34_INTERNAL_6f009da0_4_k_cu__Z4testv6thrust24THRUST_300001_SM_1000_NS12placeholders2_7E[1];
.global .align 1 .b8 _ZN34_INTERNAL_6f009da0_4_k_cu__Z4testv6thrust24THRUST_300001_SM_1000_NS12placeholders2_8E[1];
.global .align 1 .b8 _ZN34_INTERNAL_6f009da0_4_k_cu__Z4testv6thrust24THRUST_300001_SM_1000_NS12placeholders2_9E[1];
.global .align 1 .b8 _ZN34_INTERNAL_6f009da0_4_k_cu__Z4testv6thrust24THRUST_300001_SM_1000_NS12placeholders3_10E[1];
.global .align 1 .b8 _ZN34_INTERNAL_6f009da0_4_k_cu__Z4testv6thrust24THRUST_300001_SM_1000_NS3seqE[1];
.global .align 1 .b8 _ZN34_INTERNAL_6f009da0_4_k_cu__Z4testv6thrust24THRUST_300001_SM_1000_NS6deviceE[1];

.visible .entry _ZN3cub18CUB_300001_SM_10006detail11EmptyKernelIvEEvv()
{


	ret;

}
	// .globl	_ZN3cub18CUB_300001_SM_10006detail6reduce28DeviceReduceSingleTileKernelINS2_10policy_hubIN4cuda3std3__45tupleIJblEEEjN6thrust24THRUST_300001_SM_1000_NS8cuda_cub9__find_if7functorIS9_EEE10Policy1000ENSB_12zip_iteratorINS8_IJNSD_26transform_input_iterator_tIbNSC_6detail35transform_pair_of_input_iterators_tIbNSB_6detail15normal_iteratorINSB_10device_ptrIiEEEESQ_NS7_8equal_toIiEEEENS7_10__not_fn_tINS7_10__identityEEEEENSB_17counting_iteratorIlNSB_11use_defaultESZ_SZ_EEEEEEEPS9_jSF_S9_S9_SV_EEvT0_T1_T2_T3_T4_T6_
.visible .entry _ZN3cub18CUB_300001_SM_10006detail6reduce28DeviceReduceSingleTileKernelINS2_10policy_hubIN4cuda3std3__45tupleIJblEEEjN6thrust24THRUST_300001_SM_1000_NS8cuda_cub9__find_if7functorIS9_EEE10Policy1000ENSB_12zip_iteratorINS8_IJNSD_26transform_input_iterator_tIbNSC_6detail35transform_pair_of_input_iterators_tIbNSB_6detail15normal_iteratorINSB_10device_ptrIiEEEESQ_NS7_8equal_toIiEEEENS7_10__not_fn_tINS7_10__identityEEEEENSB_17counting_iteratorIlNSB_11use_defaultESZ_SZ_EEEEEEEPS9_jSF_S9_S9_SV_EEvT0_T1_T2_T3_T4_T6_(
	.param .align 8 .b8 _ZN3cub18CUB_300001_SM_10006detail6reduce28DeviceReduceSingleTileKernelINS2_10policy_hubIN4cuda3std3__45tupleIJblEEEjN6thrust24THRUST_300001_SM_1000_NS8cuda_cub9__find_if7functorIS9_EEE10Policy1000ENSB_12zip_iteratorINS8_IJNSD_26transform_input_iterator_tIbNSC_6detail35transform_pair_of_input_iterators_tIbNSB_6detail15normal_iteratorINSB_10device_ptrIiEEEESQ_NS7_8equal_toIiEEEENS7_10__not_fn_tINS7_10__identityEEEEENSB_17counting_iteratorIlNSB_11use_defaultESZ_SZ_EEEEEEEPS9_jSF_S9_S9_SV_EEvT0_T1_T2_T3_T4_T6__param_0[40],
	.param .u64 .ptr .align 1 _ZN3cub18CUB_300001_SM_10006detail6reduce28DeviceReduceSingleTileKernelINS2_10policy_hubIN4cuda3std3__45tupleIJblEEEjN6thrust24THRUST_300001_SM_1000_NS8cuda_cub9__find_if7functorIS9_EEE10Policy1000ENSB_12zip_iteratorINS8_IJNSD_26transform_input_iterator_tIbNSC_6detail35transform_pair_of_input_iterators_tIbNSB_6detail15normal_iteratorINSB_10device_ptrIiEEEESQ_NS7_8equal_toIiEEEENS7_10__not_fn_tINS7_10__identityEEEEENSB_17counting_iteratorIlNSB_11use_defaultESZ_SZ_EEEEEEEPS9_jSF_S9_S9_SV_EEvT0_T1_T2_T3_T4_T6__param_1,
	.param .u32 _ZN3cub18CUB_300001_SM_10006detail6reduce28DeviceReduceSingleTileKernelINS2_10policy_hubIN4cuda3std3__45tupleIJblEEEjN6thrust24THRUST_300001_SM_1000_NS8cuda_cub9__find_if7functorIS9_EEE10Policy1000ENSB_12zip_iteratorINS8_IJNSD_26transform_input_iterator_tIbNSC_6detail35transform_pair_of_input_iterators_tIbNSB_6detail15normal_iteratorINSB_10device_ptrIiEEEESQ_NS7_8equal_toIiEEEENS7_10__not_fn_tINS7_10__identityEEEEENSB_17counting_iteratorIlNSB_11use_defaultESZ_SZ_EEEEEEEPS9_jSF_S9_S9_SV_EEvT0_T1_T2_T3_T4_T6__param_2,
	.param .align 1 .b8 _ZN3cub18CUB_300001_SM_10006detail6reduce28DeviceReduceSingleTileKernelINS2_10policy_hubIN4cuda3std3__45tupleIJblEEEjN6thrust24THRUST_300001_SM_1000_NS8cuda_cub9__find_if7functorIS9_EEE10Policy1000ENSB_12zip_iteratorINS8_IJNSD_26transform_input_iterator_tIbNSC_6detail35transform_pair_of_input_iterators_tIbNSB_6detail15normal_iteratorINSB_10device_ptrIiEEEESQ_NS7_8equal_toIiEEEENS7_10__not_fn_tINS7_10__identityEEEEENSB_17counting_iteratorIlNSB_11use_defaultESZ_SZ_EEEEEEEPS9_jSF_S9_S9_SV_EEvT0_T1_T2_T3_T4_T6__param_3[1],
	.param .align 8 .b8 _ZN3cub18CUB_300001_SM_10006detail6reduce28DeviceReduceSingleTileKernelINS2_10policy_hubIN4cuda3std3__45tupleIJblEEEjN6thrust24THRUST_300001_SM_1000_NS8cuda_cub9__find_if7functorIS9_EEE10Policy1000ENSB_12zip_iteratorINS8_IJNSD_26transform_input_iterator_tIbNSC_6detail35transform_pair_of_input_iterators_tIbNSB_6detail15normal_iteratorINSB_10device_ptrIiEEEESQ_NS7_8equal_toIiEEEENS7_10__not_fn_tINS7_10__identityEEEEENSB_17counting_iteratorIlNSB_11use_defaultESZ_SZ_EEEEEEEPS9_jSF_S9_S9_SV_EEvT0_T1_T2_T3_T4_T6__param_4[16],
	.param .align 1 .b8 _ZN3cub18CUB_300001_SM_10006detail6reduce28DeviceReduceSingleTileKernelINS2_10policy_hubIN4cuda3std3__45tupleIJblEEEjN6thrust24THRUST_300001_SM_1000_NS8cuda_cub9__find_if7functorIS9_EEE10Policy1000ENSB_12zip_iteratorINS8_IJNSD_26transform_input_iterator_tIbNSC_6detail35transform_pair_of_input_iterators_tIbNSB_6detail15normal_iteratorINSB_10device_ptrIiEEEESQ_NS7_8equal_toIiEEEENS7_10__not_fn_tINS7_10__identityEEEEENSB_17counting_iteratorIlNSB_11use_defaultESZ_SZ_EEEEEEEPS9_jSF_S9_S9_SV_EEvT0_T1_T2_T3_T4_T6__param_5[1]
)
.maxntid 256
.minnctapersm 1
{
	.reg .pred 	%p<329>;
	.reg .b16 	%rs<423>;
	.reg .b32 	%r<535>;
	.reg .b64 	%rd<473>;
	// demoted variable
	.shared .align 8 .b8 _ZZN3cub18CUB_300001_SM_10006detail6reduce28DeviceReduceSingleTileKernelINS2_10policy_hubIN4cuda3std3__45tupleIJblEEEjN6thrust24THRUST_300001_SM_1000_NS8cuda_cub9__find_if7functorIS9_EEE10Policy1000ENSB_12zip_iteratorINS8_IJNSD_26transform_input_iterator_tIbNSC_6detail35transform_pair_of_input_iterators_tIbNSB_6detail15normal_iteratorINSB_10device_ptrIiEEEESQ_NS7_8equal_toIiEEEENS7_10__not_fn_tINS7_10__identityEEEEENSB_17counting_iteratorIlNSB_11use_defaultESZ_SZ_EEEEEEEPS9_jSF_S9_S9_SV_EEvT0_T1_T2_T3_T4_T6_E12temp_storage[152];
	ld.param.u64 	%rd117, [_ZN3cub18CUB_300001_SM_10006detail6reduce28DeviceReduceSingleTileKernelINS2_10policy_hubIN4cuda3std3__45tupleIJblEEEjN6thrust24THRUST_300001_SM_1000_NS8cuda_cub9__find_if7functorIS9_EEE10Policy1000ENSB_12zip_iteratorINS8_IJNSD_26transform_input_iterator_tIbNSC_6detail35transform_pair_of_input_iterators_tIbNSB_6detail15normal_iteratorINSB_10device_ptrIiEEEESQ_NS7_8equal_toIiEEEENS7_10__not_fn_tINS7_10__identityEEEEENSB_17counting_iteratorIlNSB_11use_defaultESZ_SZ_EEEEEEEPS9_jSF_S9_S9_SV_EEvT0_T1_T2_T3_T4_T6__param_4+8];
	ld.param.u64 	%rd116, [_ZN3cub18CUB_300001_SM_10006detail6reduce28DeviceReduceSingleTileKernelINS2_10policy_hubIN4cuda3std3__45tupleIJblEEEjN6thrust24THRUST_300001_SM_1000_NS8cuda_cub9__find_if7functorIS9_EEE10Policy1000ENSB_12zip_iteratorINS8_IJNSD_26transform_input_iterator_tIbNSC_6detail35transform_pair_of_input_iterators_tIbNSB_6detail15normal_iteratorINSB_10device_ptrIiEEEESQ_NS7_8equal_toIiEEEENS7_10__not_fn_tINS7_10__identityEEEEENSB_17counting_iteratorIlNSB_11use_defaultESZ_SZ_EEEEEEEPS9_jSF_S9_S9_SV_EEvT0_T1_T2_T3_T4_T6__param_0+32];
	ld.param.u64 	%rd115, [_ZN3cub18CUB_300001_SM_10006detail6reduce28DeviceReduceSingleTileKernelINS2_10policy_hubIN4cuda3std3__45tupleIJblEEEjN6thrust24THRUST_300001_SM_1000_NS8cuda_cub9__find_if7functorIS9_EEE10Policy1000ENSB_12zip_iteratorINS8_IJNSD_26transform_input_iterator_tIbNSC_6detail35transform_pair_of_input_iterators_tIbNSB_6detail15normal_iteratorINSB_10device_ptrIiEEEESQ_NS7_8equal_toIiEEEENS7_10__not_fn_tINS7_10__identityEEEEENSB_17counting_iteratorIlNSB_11use_defaultESZ_SZ_EEEEEEEPS9_jSF_S9_S9_SV_EEvT0_T1_T2_T3_T4_T6__param_0+8];
	ld.param.u64 	%rd114, [_ZN3cub18CUB_300001_SM_10006detail6reduce28DeviceReduceSingleTileKernelINS2_10policy_hubIN4cuda3std3__45tupleIJblEEEjN6thrust24THRUST_300001_SM_1000_NS8cuda_cub9__find_if7functorIS9_EEE10Policy1000ENSB_12zip_iteratorINS8_IJNSD_26transform_input_iterator_tIbNSC_6detail35transform_pair_of_input_iterators_tIbNSB_6detail15normal_iteratorINSB_10device_ptrIiEEEESQ_NS7_8equal_toIiEEEENS7_10__not_fn_tINS7_10__identityEEEEENSB_17counting_iteratorIlNSB_11use_defaultESZ_SZ_EEEEEEEPS9_jSF_S9_S9_SV_EEvT0_T1_T2_T3_T4_T6__param_0];
	ld.param.u64 	%rd118, [_ZN3cub18CUB_300001_SM_10006detail6reduce28DeviceReduceSingleTileKernelINS2_10policy_hubIN4cuda3std3__45tupleIJblEEEjN6thrust24THRUST_300001_SM_1000_NS8cuda_cub9__find_if7functorIS9_EEE10Policy1000ENSB_12zip_iteratorINS8_IJNSD_26transform_input_iterator_tIbNSC_6detail35transform_pair_of_input_iterators_tIbNSB_6detail15normal_iteratorINSB_10device_ptrIiEEEESQ_NS7_8equal_toIiEEEENS7_10__not_fn_tINS7_10__identityEEEEENSB_17counting_iteratorIlNSB_11use_defaultESZ_SZ_EEEEEEEPS9_jSF_S9_S9_SV_EEvT0_T1_T2_T3_T4_T6__param_1];
	ld.param.u32 	%r44, [_ZN3cub18CUB_300001_SM_10006detail6reduce28DeviceReduceSingleTileKernelINS2_10policy_hubIN4cuda3std3__45tupleIJblEEEjN6thrust24THRUST_300001_SM_1000_NS8cuda_cub9__find_if7functorIS9_EEE10Policy1000ENSB_12zip_iteratorINS8_IJNSD_26transform_input_iterator_tIbNSC_6detail35transform_pair_of_input_iterators_tIbNSB_6detail15normal_iteratorINSB_10device_ptrIiEEEESQ_NS7_8equal_toIiEEEENS7_10__not_fn_tINS7_10__identityEEEEENSB_17counting_iteratorIlNSB_11use_defaultESZ_SZ_EEEEEEEPS9_jSF_S9_S9_SV_EEvT0_T1_T2_T3_T4_T6__param_2];
	ld.param.u8 	%rs108, [_ZN3cub18CUB_300001_SM_10006detail6reduce28DeviceReduceSingleTileKernelINS2_10policy_hubIN4cuda3std3__45tupleIJblEEEjN6thrust24THRUST_300001_SM_1000_NS8cuda_cub9__find_if7functorIS9_EEE10Policy1000ENSB_12zip_iteratorINS8_IJNSD_26transform_input_iterator_tIbNSC_6detail35transform_pair_of_input_iterators_tIbNSB_6detail15normal_iteratorINSB_10device_ptrIiEEEESQ_NS7_8equal_toIiEEEENS7_10__not_fn_tINS7_10__identityEEEEENSB_17counting_iteratorIlNSB_11use_defaultESZ_SZ_EEEEEEEPS9_jSF_S9_S9_SV_EEvT0_T1_T2_T3_T4_T6__param_4];
	cvta.to.global.u64 	%rd1, %rd118;
	setp.ne.s32 	%p1, %r44, 0;
	@%p1 bra 	$L__BB1_3;
	mov.u32 	%r520, %tid.x;
	setp.ne.s32 	%p328, %r520, 0;
	@%p328 bra 	$L__BB1_123;
	st.global.u8 	[%rd1], %rs108;
	st.global.u64 	[%rd1+8], %rd117;
	bra.uni 	$L__BB1_123;
$L__BB1_3:
	cvta.to.global.u64 	%rd2, %rd114;
	cvta.to.global.u64 	%rd3, %rd115;
	setp.gt.u32 	%p2, %r44, 1023;
	@%p2 bra 	$L__BB1_80;
	mov.u32 	%r1, %tid.x;
	setp.ge.u32 	%p149, %r1, %r44;
	mov.b16 	%rs391, 0;
	mov.b64 	%rd441, 0;
	mov.u32 	%r524, %r1;
	@%p149 bra 	$L__BB1_6;
	cvt.u64.u32 	%rd298, %r1;
	mul.wide.u32 	%rd299, %r1, 4;
	add.s64 	%rd300, %rd2, %rd299;
	add.s64 	%rd301, %rd3, %rd299;
	add.s64 	%rd441, %rd116, %rd298;
	ld.global.u32 	%r250, [%rd300];
	ld.global.u32 	%r251, [%rd301];
	setp.ne.s32 	%p150, %r250, %r251;
	selp.u16 	%rs391, 1, 0, %p150;
	add.s32 	%r524, %r1, 256;
$L__BB1_6:
	setp.ge.u32 	%p151, %r524, %r44;
	@%p151 bra 	$L__BB1_18;
	not.b32 	%r252, %r524;
	add.s32 	%r4, %r44, %r252;
	shr.u32 	%r253, %r4, 8;
	add.s32 	%r5, %r253, 1;
	and.b32  	%r6, %r5, 7;
	setp.lt.u32 	%p152, %r4, 1792;
	@%p152 bra 	$L__BB1_10;
	and.b32  	%r254, %r5, 33554424;
	neg.s32 	%r522, %r254;
$L__BB1_9:
	.pragma "nounroll";
	cvt.u64.u32 	%rd303, %r524;
	mul.wide.u32 	%rd304, %r524, 4;
	add.s64 	%rd305, %rd2, %rd304;
	add.s64 	%rd306, %rd3, %rd304;
	add.s64 	%rd307, %rd116, %rd303;
	ld.global.u32 	%r255, [%rd305];
	ld.global.u32 	%r256, [%rd306];
	setp.ne.s32 	%p153, %r255, %r256;
	selp.u16 	%rs232, 1, 0, %p153;
	and.b16  	%rs233, %rs391, 255;
	setp.ne.s16 	%p155, %rs233, 0;
	and.pred  	%p156, %p155, %p153;
	min.s64 	%rd308, %rd307, %rd441;
	setp.eq.s16 	%p157, %rs233, 0;
	selp.b64 	%rd309, %rd307, %rd441, %p157;
	selp.b16 	%rs234, %rs232, %rs391, %p157;
	selp.b64 	%rd310, %rd308, %rd309, %p156;
	selp.b16 	%rs235, 1, %rs234, %p156;
	and.b16  	%rs236, %rs235, 255;
	add.s64 	%rd311, %rd307, 256;
	ld.global.u32 	%r257, [%rd305+1024];
	ld.global.u32 	%r258, [%rd306+1024];
	setp.ne.s32 	%p158, %r257, %r258;
	selp.u16 	%rs237, 1, 0, %p158;
	setp.ne.s16 	%p160, %rs236, 0;
	and.pred  	%p161, %p160, %p158;
	min.s64 	%rd312, %rd311, %rd310;
	setp.eq.s16 	%p162, %rs236, 0;
	selp.b64 	%rd313, %rd311, %rd310, %p162;
	selp.b16 	%rs238, %rs237, %rs235, %p162;
	selp.b64 	%rd314, %rd312, %rd313, %p161;
	selp.b16 	%rs239, 1, %rs238, %p161;
	and.b16  	%rs240, %rs239, 255;
	add.s64 	%rd315, %rd307, 512;
	ld.global.u32 	%r259, [%rd305+2048];
	ld.global.u32 	%r260, [%rd306+2048];
	setp.ne.s32 	%p163, %r259, %r260;
	selp.u16 	%rs241, 1, 0, %p163;
	setp.ne.s16 	%p165, %rs240, 0;
	and.pred  	%p166, %p165, %p163;
	min.s64 	%rd316, %rd315, %rd314;
	setp.eq.s16 	%p167, %rs240, 0;
	selp.b64 	%rd317, %rd315, %rd314, %p167;
	selp.b16 	%rs242, %rs241, %rs239, %p167;
	selp.b64 	%rd318, %rd316, %rd317, %p166;
	selp.b16 	%rs243, 1, %rs242, %p166;
	and.b16  	%rs244, %rs243, 255;
	add.s64 	%rd319, %rd307, 768;
	ld.global.u32 	%r261, [%rd305+3072];
	ld.global.u32 	%r262, [%rd306+3072];
	setp.ne.s32 	%p168, %r261, %r262;
	selp.u16 	%rs245, 1, 0, %p168;
	setp.ne.s16 	%p170, %rs244, 0;
	and.pred  	%p171, %p170, %p168;
	min.s64 	%rd320, %rd319, %rd318;
	setp.eq.s16 	%p172, %rs244, 0;
	selp.b64 	%rd321, %rd319, %rd318, %p172;
	selp.b16 	%rs246, %rs245, %rs243, %p172;
	selp.b64 	%rd322, %rd320, %rd321, %p171;
	selp.b16 	%rs247, 1, %rs246, %p171;
	and.b16  	%rs248, %rs247, 255;
	add.s64 	%rd323, %rd307, 1024;
	ld.global.u32 	%r263, [%rd305+4096];
	ld.global.u32 	%r264, [%rd306+4096];
	setp.ne.s32 	%p173, %r263, %r264;
	selp.u16 	%rs249, 1, 0, %p173;
	setp.ne.s16 	%p175, %rs248, 0;
	and.pred  	%p176, %p175, %p173;
	min.s64 	%rd324, %rd323, %rd322;
	setp.eq.s16 	%p177, %rs248, 0;
	selp.b64 	%rd325, %rd323, %rd322, %p177;
	selp.b16 	%rs250, %rs249, %rs247, %p177;
	selp.b64 	%rd326, %rd324, %rd325, %p176;
	selp.b16 	%rs251, 1, %rs250, %p176;
	and.b16  	%rs252, %rs251, 255;
	add.s64 	%rd327, %rd307, 1280;
	ld.global.u32 	%r265, [%rd305+5120];
	ld.global.u32 	%r266, [%rd306+5120];
	setp.ne.s32 	%p178, %r265, %r266;
	selp.u16 	%rs253, 1, 0, %p178;
	setp.ne.s16 	%p180, %rs252, 0;
	and.pred  	%p181, %p180, %p178;
	min.s64 	%rd328, %rd327, %rd326;
	setp.eq.s16 	%p182, %rs252, 0;
	selp.b64 	%rd329, %rd327, %rd326, %p182;
	selp.b16 	%rs254, %rs253, %rs251, %p182;
	selp.b64 	%rd330, %rd328, %rd329, %p181;
	selp.b16 	%rs255, 1, %rs254, %p181;
	and.b16  	%rs256, %rs255, 255;
	add.s64 	%rd331, %rd307, 1536;
	ld.global.u32 	%r267, [%rd305+6144];
	ld.global.u32 	%r268, [%rd306+6144];
	setp.ne.s32 	%p183, %r267, %r268;
	selp.u16 	%rs257, 1, 0, %p183;
	setp.ne.s16 	%p185, %rs256, 0;
	and.pred  	%p186, %p185, %p183;
	min.s64 	%rd332, %rd331, %rd330;
	setp.eq.s16 	%p187, %rs256, 0;
	selp.b64 	%rd333, %rd331, %rd330, %p187;
	selp.b16 	%rs258, %rs257, %rs255, %p187;
	selp.b64 	%rd334, %rd332, %rd333, %p186;
	selp.b16 	%rs259, 1, %rs258, %p186;
	and.b16  	%rs260, %rs259, 255;
	add.s64 	%rd335, %rd307, 1792;
	ld.global.u32 	%r269, [%rd305+7168];
	ld.global.u32 	%r270, [%rd306+7168];
	setp.ne.s32 	%p188, %r269, %r270;
	selp.u16 	%rs261, 1, 0, %p188;
	setp.ne.s16 	%p190, %rs260, 0;
	and.pred  	%p191, %p190, %p188;
	min.s64 	%rd336, %rd335, %rd334;
	setp.eq.s16 	%p192, %rs260, 0;
	selp.b64 	%rd337, %rd335, %rd334, %p192;
	selp.b16 	%rs262, %rs261, %rs259, %p192;
	selp.b64 	%rd441, %rd336, %rd337, %p191;
	selp.b16 	%rs391, 1, %rs262, %p191;
	add.s32 	%r524, %r524, 2048;
	add.s32 	%r522, %r522, 8;
	setp.ne.s32 	%p193, %r522, 0;
	@%p193 bra 	$L__BB1_9;
$L__BB1_10:
	setp.eq.s32 	%p194, %r6, 0;
	@%p194 bra 	$L__BB1_18;
	setp.lt.u32 	%p195, %r6, 4;
	@%p195 bra 	$L__BB1_13;
	cvt.u64.u32 	%rd339, %r524;
	mul.wide.u32 	%rd340, %r524, 4;
	add.s64 	%rd341, %rd2, %rd340;
	add.s64 	%rd342, %rd3, %rd340;
	add.s64 	%rd343, %rd116, %rd339;
	ld.global.u32 	%r271, [%rd341];
	ld.global.u32 	%r272, [%rd342];
	setp.ne.s32 	%p196, %r271, %r272;
	selp.u16 	%rs264, 1, 0, %p196;
	and.b16  	%rs265, %rs391, 255;
	setp.ne.s16 	%p198, %rs265, 0;
	and.pred  	%p199, %p198, %p196;
	min.s64 	%rd344, %rd343, %rd441;
	setp.eq.s16 	%p200, %rs265, 0;
	selp.b64 	%rd345, %rd343, %rd441, %p200;
	selp.b16 	%rs266, %rs264, %rs391, %p200;
	selp.b64 	%rd346, %rd344, %rd345, %p199;
	selp.b16 	%rs267, 1, %rs266, %p199;
	and.b16  	%rs268, %rs267, 255;
	add.s32 	%r273, %r524, 256;
	cvt.u64.u32 	%rd347, %r273;
	add.s64 	%rd348, %rd116, %rd347;
	ld.global.u32 	%r274, [%rd341+1024];
	ld.global.u32 	%r275, [%rd342+1024];
	setp.ne.s32 	%p201, %r274, %r275;
	selp.u16 	%rs269, 1, 0, %p201;
	setp.ne.s16 	%p203, %rs268, 0;
	and.pred  	%p204, %p203, %p201;
	min.s64 	%rd349, %rd348, %rd346;
	setp.eq.s16 	%p205, %rs268, 0;
	selp.b64 	%rd350, %rd348, %rd346, %p205;
	selp.b16 	%rs270, %rs269, %rs267, %p205;
	selp.b64 	%rd351, %rd349, %rd350, %p204;
	selp.b16 	%rs271, 1, %rs270, %p204;
	and.b16  	%rs272, %rs271, 255;
	add.s32 	%r276, %r524, 512;
	cvt.u64.u32 	%rd352, %r276;
	add.s64 	%rd353, %rd116, %rd352;
	ld.global.u32 	%r277, [%rd341+2048];
	ld.global.u32 	%r278, [%rd342+2048];
	setp.ne.s32 	%p206, %r277, %r278;
	selp.u16 	%rs273, 1, 0, %p206;
	setp.ne.s16 	%p208, %rs272, 0;
	and.pred  	%p209, %p208, %p206;
	min.s64 	%rd354, %rd353, %rd351;
	setp.eq.s16 	%p210, %rs272, 0;
	selp.b64 	%rd355, %rd353, %rd351, %p210;
	selp.b16 	%rs274, %rs273, %rs271, %p210;
	selp.b64 	%rd356, %rd354, %rd355, %p209;
	selp.b16 	%rs275, 1, %rs274, %p209;
	and.b16  	%rs276, %rs275, 255;
	add.s32 	%r279, %r524, 768;
	cvt.u64.u32 	%rd357, %r279;
	add.s64 	%rd358, %rd116, %rd357;
	ld.global.u32 	%r280, [%rd341+3072];
	ld.global.u32 	%r281, [%rd342+3072];
	setp.ne.s32 	%p211, %r280, %r281;
	selp.u16 	%rs277, 1, 0, %p211;
	setp.ne.s16 	%p213, %rs276, 0;
	and.pred  	%p214, %p213, %p211;
	min.s64 	%rd359, %rd358, %rd356;
	setp.eq.s16 	%p215, %rs276, 0;
	selp.b64 	%rd360, %rd358, %rd356, %p215;
	selp.b16 	%rs278, %rs277, %rs275, %p215;
	selp.b64 	%rd441, %rd359, %rd360, %p214;
	selp.b16 	%rs391, 1, %rs278, %p214;
	add.s32 	%r524, %r524, 1024;
$L__BB1_13:
	and.b32  	%r282, %r5, 3;
	setp.eq.s32 	%p216, %r282, 0;
	@%p216 bra 	$L__BB1_18;
	setp.eq.s32 	%p217, %r282, 1;
	@%p217 bra 	$L__BB1_16;
	cvt.u64.u32 	%rd362, %r524;
	mul.wide.u32 	%rd363, %r524, 4;
	add.s64 	%rd364, %rd2, %rd363;
	add.s64 	%rd365, %rd3, %rd363;
	add.s64 	%rd366, %rd116, %rd362;
	ld.global.u32 	%r283, [%rd364];
	ld.global.u32 	%r284, [%rd365];
	setp.ne.s32 	%p218, %r283, %r284;
	selp.u16 	%rs280, 1, 0, %p218;
	and.b16  	%rs281, %rs391, 255;
	setp.ne.s16 	%p220, %rs281, 0;
	and.pred  	%p221, %p220, %p218;
	min.s64 	%rd367, %rd366, %rd441;
	setp.eq.s16 	%p222, %rs281, 0;
	selp.b64 	%rd368, %rd366, %rd441, %p222;
	selp.b16 	%rs282, %rs280, %rs391, %p222;
	selp.b64 	%rd369, %rd367, %rd368, %p221;
	selp.b16 	%rs283, 1, %rs282, %p221;
	and.b16  	%rs284, %rs283, 255;
	add.s32 	%r285, %r524, 256;
	cvt.u64.u32 	%rd370, %r285;
	add.s64 	%rd371, %rd116, %rd370;
	ld.global.u32 	%r286, [%rd364+1024];
	ld.global.u32 	%r287, [%rd365+1024];
	setp.ne.s32 	%p223, %r286, %r287;
	selp.u16 	%rs285, 1, 0, %p223;
	setp.ne.s16 	%p225, %rs284, 0;
	and.pred  	%p226, %p225, %p223;
	min.s64 	%rd372, %rd371, %rd369;
	setp.eq.s16 	%p227, %rs284, 0;
	selp.b64 	%rd373, %rd371, %rd369, %p227;
	selp.b16 	%rs286, %rs285, %rs283, %p227;
	selp.b64 	%rd441, %rd372, %rd373, %p226;
	selp.b16 	%rs391, 1, %rs286, %p226;
	add.s32 	%r524, %r524, 512;
$L__BB1_16:
	and.b32  	%r288, %r4, 256;
	setp.ne.s32 	%p228, %r288, 0;
	@%p228 bra 	$L__BB1_18;
	cvt.u64.u32 	%rd374, %r524;
	mul.wide.u32 	%rd375, %r524, 4;
	add.s64 	%rd376, %rd2, %rd375;
	add.s64 	%rd377, %rd3, %rd375;
	add.s64 	%rd378, %rd116, %rd374;
	ld.global.u32 	%r289, [%rd376];
	ld.global.u32 	%r290, [%rd377];
	setp.ne.s32 	%p229, %r289, %r290;
	selp.u16 	%rs287, 1, 0, %p229;
	and.b16  	%rs288, %rs391, 255;
	setp.ne.s16 	%p231, %rs288, 0;
	and.pred  	%p232, %p231, %p229;
	min.s64 	%rd379, %rd378, %rd441;
	setp.eq.s16 	%p233, %rs288, 0;
	selp.b64 	%rd380, %rd378, %rd441, %p233;
	selp.b16 	%rs289, %rs287, %rs391, %p233;
	selp.b64 	%rd441, %rd379, %rd380, %p232;
	selp.b16 	%rs391, 1, %rs289, %p232;
$L__BB1_18:
	setp.lt.u32 	%p234, %r44, 256;
	@%p234 bra 	$L__BB1_43;
	// begin inline asm
	mov.u32 %r409, %laneid;
	// end inline asm
	cvt.u32.u16 	%r430, %rs391;
	and.b32  	%r411, %r430, 255;
	mov.b32 	%r427, 1;
	mov.b32 	%r428, 31;
	mov.b32 	%r429, -1;
	// begin inline asm
	shfl.sync.down.b32 %r410, %r411, %r427, %r428, %r429;
	// end inline asm
	// begin inline asm
	shfl.sync.down.b32 %r415, %r416, %r427, %r428, %r429;
	// end inline asm
	mov.b64 	{%r421, %r426}, %rd441;
	// begin inline asm
	shfl.sync.down.b32 %r420, %r421, %r427, %r428, %r429;
	// end inline asm
	// begin inline asm
	shfl.sync.down.b32 %r425, %r426, %r427, %r428, %r429;
	// end inline asm
	mov.b64 	%rd19, {%r420, %r425};
	cvt.u16.u32 	%rs15, %r410;
	setp.gt.s32 	%p284, %r409, 30;
	@%p284 bra 	$L__BB1_23;
	and.b16  	%rs331, %rs391, 255;
	setp.eq.s16 	%p285, %rs331, 0;
	and.b16  	%rs332, %rs15, 255;
	setp.eq.s16 	%p286, %rs332, 0;
	or.pred  	%p287, %p285, %p286;
	@%p287 bra 	$L__BB1_22;
	min.s64 	%rd441, %rd19, %rd441;
	mov.b16 	%rs391, 1;
	bra.uni 	$L__BB1_23;
$L__BB1_22:
	setp.eq.s16 	%p288, %rs331, 0;
	selp.b64 	%rd441, %rd19, %rd441, %p288;
	selp.b16 	%rs391, %rs15, %rs391, %p288;
$L__BB1_23:
	cvt.u32.u16 	%r451, %rs391;
	and.b32  	%r432, %r451, 255;
	mov.b32 	%r448, 2;
	mov.b32 	%r449, 31;
	mov.b32 	%r450, -1;
	// begin inline asm
	shfl.sync.down.b32 %r431, %r432, %r448, %r449, %r450;
	// end inline asm
	// begin inline asm
	shfl.sync.down.b32 %r436, %r437, %r448, %r449, %r450;
	// end inline asm
	mov.b64 	{%r442, %r447}, %rd441;
	// begin inline asm
	shfl.sync.down.b32 %r441, %r442, %r448, %r449, %r450;
	// end inline asm
	// begin inline asm
	shfl.sync.down.b32 %r446, %r447, %r448, %r449, %r450;
	// end inline asm
	mov.b64 	%rd23, {%r441, %r446};
	cvt.u16.u32 	%rs18, %r431;
	setp.gt.s32 	%p289, %r409, 29;
	@%p289 bra 	$L__BB1_27;
	and.b16  	%rs335, %rs391, 255;
	setp.eq.s16 	%p290, %rs335, 0;
	and.b16  	%rs336, %rs18, 255;
	setp.eq.s16 	%p291, %rs336, 0;
	or.pred  	%p292, %p290, %p291;
	@%p292 bra 	$L__BB1_26;
	min.s64 	%rd441, %rd23, %rd441;
	mov.b16 	%rs391, 1;
	bra.uni 	$L__BB1_27;
$L__BB1_26:
	setp.eq.s16 	%p293, %rs335, 0;
	selp.b64 	%rd441, %rd23, %rd441, %p293;
	selp.b16 	%rs391, %rs18, %rs391, %p293;
$L__BB1_27:
	cvt.u32.u16 	%r472, %rs391;
	and.b32  	%r453, %r472, 255;
	mov.b32 	%r469, 4;
	mov.b32 	%r470, 31;
	mov.b32 	%r471, -1;
	// begin inline asm
	shfl.sync.down.b32 %r452, %r453, %r469, %r470, %r471;
	// end inline asm
	// begin inline asm
	shfl.sync.down.b32 %r457, %r458, %r469, %r470, %r471;
	// end inline asm
	mov.b64 	{%r463, %r468}, %rd441;
	// begin inline asm
	shfl.sync.down.b32 %r462, %r463, %r469, %r470, %r471;
	// end inline asm
	// begin inline asm
	shfl.sync.down.b32 %r467, %r468, %r469, %r470, %r471;
	// end inline asm
	mov.b64 	%rd27, {%r462, %r467};
	cvt.u16.u32 	%rs21, %r452;
	setp.gt.s32 	%p294, %r409, 27;
	@%p294 bra 	$L__BB1_31;
	and.b16  	%rs339, %rs391, 255;
	setp.eq.s16 	%p295, %rs339, 0;
	and.b16  	%rs340, %rs21, 255;
	setp.eq.s16 	%p296, %rs340, 0;
	or.pred  	%p297, %p295, %p296;
	@%p297 bra 	$L__BB1_30;
	min.s64 	%rd441, %rd27, %rd441;
	mov.b16 	%rs391, 1;
	bra.uni 	$L__BB1_31;
$L__BB1_30:
	setp.eq.s16 	%p298, %rs339, 0;
	selp.b16 	%rs391, %rs21, %rs391, %p298;
	selp.b64 	%rd441, %rd27, %rd441, %p298;
$L__BB1_31:
	cvt.u32.u16 	%r493, %rs391;
	and.b32  	%r474, %r493, 255;
	mov.b32 	%r490, 8;
	mov.b32 	%r491, 31;
	mov.b32 	%r492, -1;
	// begin inline asm
	shfl.sync.down.b32 %r473, %r474, %r490, %r491, %r492;
	// end inline asm
	// begin inline asm
	shfl.sync.down.b32 %r478, %r479, %r490, %r491, %r492;
	// end inline asm
	mov.b64 	{%r484, %r489}, %rd441;
	// begin inline asm
	shfl.sync.down.b32 %r483, %r484, %r490, %r491, %r492;
	// end inline asm
	// begin inline asm
	shfl.sync.down.b32 %r488, %r489, %r490, %r491, %r492;
	// end inline asm
	mov.b64 	%rd31, {%r483, %r488};
	cvt.u16.u32 	%rs24, %r473;
	setp.gt.s32 	%p299, %r409, 23;
	@%p299 bra 	$L__BB1_35;
	and.b16  	%rs343, %rs391, 255;
	setp.eq.s16 	%p300, %rs343, 0;
	and.b16  	%rs344, %rs24, 255;
	setp.eq.s16 	%p301, %rs344, 0;
	or.pred  	%p302, %p300, %p301;
	@%p302 bra 	$L__BB1_34;
	min.s64 	%rd441, %rd31, %rd441;
	mov.b16 	%rs391, 1;
	bra.uni 	$L__BB1_35;
$L__BB1_34:
	setp.eq.s16 	%p303, %rs343, 0;
	selp.b16 	%rs391, %rs24, %rs391, %p303;
	selp.b64 	%rd441, %rd31, %rd441, %p303;
$L__BB1_35:
	cvt.u32.u16 	%r514, %rs391;
	and.b32  	%r495, %r514, 255;
	mov.b32 	%r511, 16;
	mov.b32 	%r512, 31;
	mov.b32 	%r513, -1;
	// begin inline asm
	shfl.sync.down.b32 %r494, %r495, %r511, %r512, %r513;
	// end inline asm
	// begin inline asm
	shfl.sync.down.b32 %r499, %r500, %r511, %r512, %r513;
	// end inline asm
	mov.b64 	{%r505, %r510}, %rd441;
	// begin inline asm
	shfl.sync.down.b32 %r504, %r505, %r511, %r512, %r513;
	// end inline asm
	// begin inline asm
	shfl.sync.down.b32 %r509, %r510, %r511, %r512, %r513;
	// end inline asm
	mov.b64 	%rd35, {%r504, %r509};
	cvt.u16.u32 	%rs27, %r494;
	setp.gt.s32 	%p304, %r409, 15;
	@%p304 bra 	$L__BB1_39;
	and.b16  	%rs347, %rs391, 255;
	setp.eq.s16 	%p305, %rs347, 0;
	and.b16  	%rs348, %rs27, 255;
	setp.eq.s16 	%p306, %rs348, 0;
	or.pred  	%p307, %p305, %p306;
	@%p307 bra 	$L__BB1_38;
	min.s64 	%rd441, %rd35, %rd441;
	mov.b16 	%rs391, 1;
	bra.uni 	$L__BB1_39;
$L__BB1_38:
	setp.eq.s16 	%p308, %rs347, 0;
	selp.b16 	%rs391, %rs27, %rs391, %p308;
	selp.b64 	%rd441, %rd35, %rd441, %p308;
$L__BB1_39:
	setp.ne.s32 	%p309, %r409, 0;
	@%p309 bra 	$L__BB1_41;
	shr.u32 	%r515, %r1, 1;
	and.b32  	%r516, %r515, 496;
	mov.u32 	%r517, _ZZN3cub18CUB_300001_SM_10006detail6reduce28DeviceReduceSingleTileKernelINS2_10policy_hubIN4cuda3std3__45tupleIJblEEEjN6thrust24THRUST_300001_SM_1000_NS8cuda_cub9__find_if7functorIS9_EEE10Policy1000ENSB_12zip_iteratorINS8_IJNSD_26transform_input_iterator_tIbNSC_6detail35transform_pair_of_input_iterators_tIbNSB_6detail15normal_iteratorINSB_10device_ptrIiEEEESQ_NS7_8equal_toIiEEEENS7_10__not_fn_tINS7_10__identityEEEEENSB_17counting_iteratorIlNSB_11use_defaultESZ_SZ_EEEEEEEPS9_jSF_S9_S9_SV_EEvT0_T1_T2_T3_T4_T6_E12temp_storage;
	add.s32 	%r518, %r517, %r516;
	st.shared.u8 	[%r518+8], %rs391;
	st.shared.u64 	[%r518+16], %rd441;
$L__BB1_41:
	bar.sync 	0;
	setp.ne.s32 	%p310, %r1, 0;
	@%p310 bra 	$L__BB1_121;
	ld.shared.u8 	%rs351, [_ZZN3cub18CUB_300001_SM_10006detail6reduce28DeviceReduceSingleTileKernelINS2_10policy_hubIN4cuda3std3__45tupleIJblEEEjN6thrust24THRUST_300001_SM_1000_NS8cuda_cub9__find_if7functorIS9_EEE10Policy1000ENSB_12zip_iteratorINS8_IJNSD_26transform_input_iterator_tIbNSC_6detail35transform_pair_of_input_iterators_tIbNSB_6detail15normal_iteratorINSB_10device_ptrIiEEEESQ_NS7_8equal_toIiEEEENS7_10__not_fn_tINS7_10__identityEEEEENSB_17counting_iteratorIlNSB_11use_defaultESZ_SZ_EEEEEEEPS9_jSF_S9_S9_SV_EEvT0_T1_T2_T3_T4_T6_E12temp_storage+24];
	ld.shared.u64 	%rd402, [_ZZN3cub18CUB_300001_SM_10006detail6reduce28DeviceReduceSingleTileKernelINS2_10policy_hubIN4cuda3std3__45tupleIJblEEEjN6thrust24THRUST_300001_SM_1000_NS8cuda_cub9__find_if7functorIS9_EEE10Policy1000ENSB_12zip_iteratorINS8_IJNSD_26transform_input_iterator_tIbNSC_6detail35transform_pair_of_input_iterators_tIbNSB_6detail15normal_iteratorINSB_10device_ptrIiEEEESQ_NS7_8equal_toIiEEEENS7_10__not_fn_tINS7_10__identityEEEEENSB_17counting_iteratorIlNSB_11use_defaultESZ_SZ_EEEEEEEPS9_jSF_S9_S9_SV_EEvT0_T1_T2_T3_T4_T6_E12temp_storage+32];
	and.b16  	%rs352, %rs391, 255;
	setp.eq.s16 	%p311, %rs352, 0;
	setp.eq.s16 	%p312, %rs351, 0;
	min.s64 	%rd403, %rd402, %rd441;
	selp.b16 	%rs353, %rs391, 1, %p312;
	selp.b16 	%rs354, %rs351, %rs353, %p311;
	and.b16  	%rs355, %rs354, 255;
	selp.b64 	%rd404, %rd441, %rd403, %p312;
	selp.b64 	%rd405, %rd402, %rd404, %p311;
	ld.shared.u8 	%rs356, [_ZZN3cub18CUB_300001_SM_10006detail6reduce28DeviceReduceSingleTileKernelINS2_10policy_hubIN4cuda3std3__45tupleIJblEEEjN6thrust24THRUST_300001_SM_1000_NS8cuda_cub9__find_if7functorIS9_EEE10Policy1000ENSB_12zip_iteratorINS8_IJNSD_26transform_input_iterator_tIbNSC_6detail35transform_pair_of_input_iterators_tIbNSB_6detail15normal_iteratorINSB_10device_ptrIiEEEESQ_NS7_8equal_toIiEEEENS7_10__not_fn_tINS7_10__identityEEEEENSB_17counting_iteratorIlNSB_11use_defaultESZ_SZ_EEEEEEEPS9_jSF_S9_S9_SV_EEvT0_T1_T2_T3_T4_T6_E12temp_storage+40];
	ld.shared.u64 	%rd406, [_ZZN3cub18CUB_300001_SM_10006detail6reduce28DeviceReduceSingleTileKernelINS2_10policy_hubIN4cuda3std3__45tupleIJblEEEjN6thrust24THRUST_300001_SM_1000_NS8cuda_cub9__find_if7functorIS9_EEE10Policy1000ENSB_12zip_iteratorINS8_IJNSD_26transform_input_iterator_tIbNSC_6detail35transform_pair_of_input_iterators_tIbNSB_6detail15normal_iteratorINSB_10device_ptrIiEEEESQ_NS7_8equal_toIiEEEENS7_10__not_fn_tINS7_10__identityEEEEENSB_17counting_iteratorIlNSB_11use_defaultESZ_SZ_EEEEEEEPS9_jSF_S9_S9_SV_EEvT0_T1_T2_T3_T4_T6_E12temp_storage+48];
	setp.eq.s16 	%p313, %rs355, 0;
	setp.eq.s16 	%p314, %rs356, 0;
	min.s64 	%rd407, %rd406, %rd405;
	selp.b16 	%rs357, %rs354, 1, %p314;
	selp.b16 	%rs358, %rs356, %rs357, %p313;
	and.b16  	%rs359, %rs358, 255;
	selp.b64 	%rd408, %rd405, %rd407, %p314;
	selp.b64 	%rd409, %rd406, %rd408, %p313;
	ld.shared.u8 	%rs360, [_ZZN3cub18CUB_300001_SM_10006detail6reduce28DeviceReduceSingleTileKernelINS2_10policy_hubIN4cuda3std3__45tupleIJblEEEjN6thrust24THRUST_300001_SM_1000_NS8cuda_cub9__find_if7functorIS9_EEE10Policy1000ENSB_12zip_iteratorINS8_IJNSD_26transform_input_iterator_tIbNSC_6detail35transform_pair_of_input_iterators_tIbNSB_6detail15normal_iteratorINSB_10device_ptrIiEEEESQ_NS7_8equal_toIiEEEENS7_10__not_fn_tINS7_10__identityEEEEENSB_17counting_iteratorIlNSB_11use_defaultESZ_SZ_EEEEEEEPS9_jSF_S9_S9_SV_EEvT0_T1_T2_T3_T4_T6_E12temp_storage+56];
	ld.shared.u64 	%rd410, [_ZZN3cub18CUB_300001_SM_10006detail6reduce28DeviceReduceSingleTileKernelINS2_10policy_hubIN4cuda3std3__45tupleIJblEEEjN6thrust24THRUST_300001_SM_1000_NS8cuda_cub9__find_if7functorIS9_EEE10Policy1000ENSB_12zip_iteratorINS8_IJNSD_26transform_input_iterator_tIbNSC_6detail35transform_pair_of_input_iterators_tIbNSB_6detail15normal_iteratorINSB_10device_ptrIiEEEESQ_NS7_8equal_toIiEEEENS7_10__not_fn_tINS7_10__identityEEEEENSB_17counting_iteratorIlNSB_11use_defaultESZ_SZ_EEEEEEEPS9_jSF_S9_S9_SV_EEvT0_T1_T2_T3_T4_T6_E12temp_storage+64];
	setp.eq.s16 	%p315, %rs359, 0;
	setp.eq.s16 	%p316, %rs360, 0;
	min.s64 	%rd411, %rd410, %rd409;
	selp.b16 	%rs361, %rs358, 1, %p316;
	selp.b16 	%rs362, %rs360, %rs361, %p315;
	and.b16  	%rs363, %rs362, 255;
	selp.b64 	%rd412, %rd409, %rd411, %p316;
	selp.b64 	%rd413, %rd410, %rd412, %p315;
	ld.shared.u8 	%rs364, [_ZZN3cub18CUB_300001_SM_10006detail6reduce28DeviceReduceSingleTileKernelINS2_10policy_hubIN4cuda3std3__45tupleIJblEEEjN6thrust24THRUST_300001_SM_1000_NS8cuda_cub9__find_if7functorIS9_EEE10Policy1000ENSB_12zip_iteratorINS8_IJNSD_26transform_input_iterator_tIbNSC_6detail35transform_pair_of_input_iterators_tIbNSB_6detail15normal_iteratorINSB_10device_ptrIiEEEESQ_NS7_8equal_toIiEEEENS7_10__not_fn_tINS7_10__identityEEEEENSB_17counting_iteratorIlNSB_11use_defaultESZ_SZ_EEEEEEEPS9_jSF_S9_S9_SV_EEvT0_T1_T2_T3_T4_T6_E12temp_storage+72];
	ld.shared.u64 	%rd414, [_ZZN3cub18CUB_300001_SM_10006detail6reduce28DeviceReduceSingleTileKernelINS2_10policy_hubIN4cuda3std3__45tupleIJblEEEjN6thrust24THRUST_300001_SM_1000_NS8cuda_cub9__find_if7functorIS9_EEE10Policy1000ENSB_12zip_iteratorINS8_IJNSD_26transform_input_iterator_tIbNSC_6detail35transform_pair_of_input_iterators_tIbNSB_6detail15normal_iteratorINSB_10device_ptrIiEEEESQ_NS7_8equal_toIiEEEENS7_10__not_fn_tINS7_10__identityEEEEENSB_17counting_iteratorIlNSB_11use_defaultESZ_SZ_EEEEEEEPS9_jSF_S9_S9_SV_EEvT0_T1_T2_T3_T4_T6_E12temp_storage+80];
	setp.eq.s16 	%p317, %rs363, 0;
	setp.eq.s16 	%p318, %rs364, 0;
	min.s64 	%rd415, %rd414, %rd413;
	selp.b16 	%rs365, %rs362, 1, %p318;
	selp.b16 	%rs366, %rs364, %rs365, %p317;
	and.b16  	%rs367, %rs366, 255;
	selp.b64 	%rd416, %rd413, %rd415, %p318;
	selp.b64 	%rd417, %rd414, %rd416, %p317;
	ld.shared.u8 	%rs368, [_ZZN3cub18CUB_300001_SM_10006detail6reduce28DeviceReduceSingleTileKernelINS2_10policy_hubIN4cuda3std3__45tupleIJblEEEjN6thrust24THRUST_300001_SM_1000_NS8cuda_cub9__find_if7functorIS9_EEE10Policy1000ENSB_12zip_iteratorINS8_IJNSD_26transform_input_iterator_tIbNSC_6detail35transform_pair_of_input_iterators_tIbNSB_6detail15normal_iteratorINSB_10device_ptrIiEEEESQ_NS7_8equal_toIiEEEENS7_10__not_fn_tINS7_10__identityEEEEENSB_17counting_iteratorIlNSB_11use_defaultESZ_SZ_EEEEEEEPS9_jSF_S9_S9_SV_EEvT0_T1_T2_T3_T4_T6_E12temp_storage+88];
	ld.shared.u64 	%rd418, [_ZZN3cub18CUB_300001_SM_10006detail6reduce28DeviceReduceSingleTileKernelINS2_10policy_hubIN4cuda3std3__45tupleIJblEEEjN6thrust24THRUST_300001_SM_1000_NS8cuda_cub9__find_if7functorIS9_EEE10Policy1000ENSB_12zip_iteratorINS8_IJNSD_26transform_input_iterator_tIbNSC_6detail35transform_pair_of_input_iterators_tIbNSB_6detail15normal_iteratorINSB_10device_ptrIiEEEESQ_NS7_8equal_toIiEEEENS7_10__not_fn_tINS7_10__identityEEEEENSB_17counting_iteratorIlNSB_11use_defaultESZ_SZ_EEEEEEEPS9_jSF_S9_S9_SV_EEvT0_T1_T2_T3_T4_T6_E12temp_storage+96];
	setp.eq.s16 	%p319, %rs367, 0;
	setp.eq.s16 	%p320, %rs368, 0;
	min.s64 	%rd419, %rd418, %rd417;
	selp.b16 	%rs369, %rs366, 1, %p320;
	selp.b16 	%rs370, %rs368, %rs369, %p319;
	and.b16  	%rs371, %rs370, 255;
	selp.b64 	%rd420, %rd417, %rd419, %p320;
	selp.b64 	%rd421, %rd418, %rd420, %p319;
	ld.shared.u8 	%rs372, [_ZZN3cub18CUB_300001_SM_10006detail6reduce28DeviceReduceSingleTileKernelINS2_10policy_hubIN4cuda3std3__45tupleIJblEEEjN6thrust24THRUST_300001_SM_1000_NS8cuda_cub9__find_if7functorIS9_EEE10Policy1000ENSB_12zip_iteratorINS8_IJNSD_26transform_input_iterator_tIbNSC_6detail35transform_pair_of_input_iterators_tIbNSB_6detail15normal_iteratorINSB_10device_ptrIiEEEESQ_NS7_8equal_toIiEEEENS7_10__not_fn_tINS7_10__identityEEEEENSB_17counting_iteratorIlNSB_11use_defaultESZ_SZ_EEEEEEEPS9_jSF_S9_S9_SV_EEvT0_T1_T2_T3_T4_T6_E12temp_storage+104];
	ld.shared.u64 	%rd422, [_ZZN3cub18CUB_300001_SM_10006detail6reduce28DeviceReduceSingleTileKernelINS2_10policy_hubIN4cuda3std3__45tupleIJblEEEjN6thrust24THRUST_300001_SM_1000_NS8cuda_cub9__find_if7functorIS9_EEE10Policy1000ENSB_12zip_iteratorINS8_IJNSD_26transform_input_iterator_tIbNSC_6detail35transform_pair_of_input_iterators_tIbNSB_6detail15normal_iteratorINSB_10device_ptrIiEEEESQ_NS7_8equal_toIiEEEENS7_10__not_fn_tINS7_10__identityEEEEENSB_17counting_iteratorIlNSB_11use_defaultESZ_SZ_EEEEEEEPS9_jSF_S9_S9_SV_EEvT0_T1_T2_T3_T4_T6_E12temp_storage+112];
	setp.eq.s16 	%p321, %rs371, 0;
	setp.eq.s16 	%p322, %rs372, 0;
	min.s64 	%rd423, %rd422, %rd421;
	selp.b16 	%rs373, %rs370, 1, %p322;
	selp.b16 	%rs374, %rs372, %rs373, %p321;
	and.b16  	%rs375, %rs374, 255;
	selp.b64 	%rd424, %rd421, %rd423, %p322;
	selp.b64 	%rd425, %rd422, %rd424, %p321;
	ld.shared.u8 	%rs376, [_ZZN3cub18CUB_300001_SM_10006detail6reduce28DeviceReduceSingleTileKernelINS2_10policy_hubIN4cuda3std3__45tupleIJblEEEjN6thrust24THRUST_300001_SM_1000_NS8cuda_cub9__find_if7functorIS9_EEE10Policy1000ENSB_12zip_iteratorINS8_IJNSD_26transform_input_iterator_tIbNSC_6detail35transform_pair_of_input_iterators_tIbNSB_6detail15normal_iteratorINSB_10device_ptrIiEEEESQ_NS7_8equal_toIiEEEENS7_10__not_fn_tINS7_10__identityEEEEENSB_17counting_iteratorIlNSB_11use_defaultESZ_SZ_EEEEEEEPS9_jSF_S9_S9_SV_EEvT0_T1_T2_T3_T4_T6_E12temp_storage+120];
	ld.shared.u64 	%rd426, [_ZZN3cub18CUB_300001_SM_10006detail6reduce28DeviceReduceSingleTileKernelINS2_10policy_hubIN4cuda3std3__45tupleIJblEEEjN6thrust24THRUST_300001_SM_1000_NS8cuda_cub9__find_if7functorIS9_EEE10Policy1000ENSB_12zip_iteratorINS8_IJNSD_26transform_input_iterator_tIbNSC_6detail35transform_pair_of_input_iterators_tIbNSB_6detail15normal_iteratorINSB_10device_ptrIiEEEESQ_NS7_8equal_toIiEEEENS7_10__not_fn_tINS7_10__identityEEEEENSB_17counting_iteratorIlNSB_11use_defaultESZ_SZ_EEEEEEEPS9_jSF_S9_S9_SV_EEvT0_T1_T2_T3_T4_T6_E12temp_storage+128];
	setp.eq.s16 	%p323, %rs375, 0;
	setp.eq.s16 	%p324, %rs376, 0;
	min.s64 	%rd427, %rd426, %rd425;
	selp.b16 	%rs377, %rs374, 1, %p324;
	selp.b16 	%rs391, %rs376, %rs377, %p323;
	selp.b64 	%rd428, %rd425, %rd427, %p324;
	selp.b64 	%rd441, %rd426, %rd428, %p323;
	bra.uni 	$L__BB1_121;
$L__BB1_43:
	// begin inline asm
	mov.u32 %r291, %laneid;
	// end inline asm
	and.b32  	%r312, %r1, 992;
	add.s32 	%r313, %r312, 32;
	setp.gt.u32 	%p235, %r313, %r44;
	not.b32 	%r314, %r312;
	add.s32 	%r315, %r44, %r314;
	selp.b32 	%r310, %r315, 31, %p235;
	cvt.u32.u16 	%r316, %rs391;
	and.b32  	%r293, %r316, 255;
	mov.b32 	%r309, 1;
	mov.b32 	%r311, -1;
	// begin inline asm
	shfl.sync.down.b32 %r292, %r293, %r309, %r310, %r311;
	// end inline asm
	// begin inline asm
	shfl.sync.down.b32 %r297, %r298, %r309, %r310, %r311;
	// end inline asm
	mov.b64 	{%r303, %r308}, %rd441;
	// begin inline asm
	shfl.sync.down.b32 %r302, %r303, %r309, %r310, %r311;
	// end inline asm
	// begin inline asm
	shfl.sync.down.b32 %r307, %r308, %r309, %r310, %r311;
	// end inline asm
	mov.b64 	%rd40, {%r302, %r307};
	cvt.u16.u32 	%rs31, %r292;
	setp.ge.s32 	%p236, %r291, %r310;
	@%p236 bra 	$L__BB1_47;
	and.b16  	%rs290, %rs391, 255;
	setp.eq.s16 	%p237, %rs290, 0;
	and.b16  	%rs291, %rs31, 255;
	setp.eq.s16 	%p238, %rs291, 0;
	or.pred  	%p239, %p237, %p238;
	@%p239 bra 	$L__BB1_46;
	min.s64 	%rd441, %rd40, %rd441;
	mov.b16 	%rs391, 1;
	bra.uni 	$L__BB1_47;
$L__BB1_46:
	setp.eq.s16 	%p240, %rs290, 0;
	selp.b16 	%rs391, %rs31, %rs391, %p240;
	selp.b64 	%rd441, %rd40, %rd441, %p240;
$L__BB1_47:
	cvt.u32.u16 	%r337, %rs391;
	and.b32  	%r318, %r337, 255;
	mov.b32 	%r334, 2;
	mov.b32 	%r336, -1;
	// begin inline asm
	shfl.sync.down.b32 %r317, %r318, %r334, %r310, %r336;
	// end inline asm
	// begin inline asm
	shfl.sync.down.b32 %r322, %r323, %r334, %r310, %r336;
	// end inline asm
	mov.b64 	{%r328, %r333}, %rd441;
	// begin inline asm
	shfl.sync.down.b32 %r327, %r328, %r334, %r310, %r336;
	// end inline asm
	// begin inline asm
	shfl.sync.down.b32 %r332, %r333, %r334, %r310, %r336;
	// end inline asm
	mov.b64 	%rd44, {%r327, %r332};
	cvt.u16.u32 	%rs34, %r317;
	add.s32 	%r338, %r291, 2;
	setp.gt.s32 	%p241, %r338, %r310;
	@%p241 bra 	$L__BB1_51;
	and.b16  	%rs294, %rs391, 255;
	setp.eq.s16 	%p242, %rs294, 0;
	and.b16  	%rs295, %rs34, 255;
	setp.eq.s16 	%p243, %rs295, 0;
	or.pred  	%p244, %p242, %p243;
	@%p244 bra 	$L__BB1_50;
	min.s64 	%rd441, %rd44, %rd441;
	mov.b16 	%rs391, 1;
	bra.uni 	$L__BB1_51;
$L__BB1_50:
	setp.eq.s16 	%p245, %rs294, 0;
	selp.b16 	%rs391, %rs34, %rs391, %p245;
	selp.b64 	%rd441, %rd44, %rd441, %p245;
$L__BB1_51:
	cvt.u32.u16 	%r359, %rs391;
	and.b32  	%r340, %r359, 255;
	mov.b32 	%r356, 4;
	mov.b32 	%r358, -1;
	// begin inline asm
	shfl.sync.down.b32 %r339, %r340, %r356, %r310, %r358;
	// end inline asm
	// begin inline asm
	shfl.sync.down.b32 %r344, %r345, %r356, %r310, %r358;
	// end inline asm
	mov.b64 	{%r350, %r355}, %rd441;
	// begin inline asm
	shfl.sync.down.b32 %r349, %r350, %r356, %r310, %r358;
	// end inline asm
	// begin inline asm
	shfl.sync.down.b32 %r354, %r355, %r356, %r310, %r358;
	// end inline asm
	mov.b64 	%rd48, {%r349, %r354};
	cvt.u16.u32 	%rs37, %r339;
	add.s32 	%r360, %r291, 4;
	setp.gt.s32 	%p246, %r360, %r310;
	@%p246 bra 	$L__BB1_55;
	and.b16  	%rs298, %rs391, 255;
	setp.eq.s16 	%p247, %rs298, 0;
	and.b16  	%rs299, %rs37, 255;
	setp.eq.s16 	%p248, %rs299, 0;
	or.pred  	%p249, %p247, %p248;
	@%p249 bra 	$L__BB1_54;
	min.s64 	%rd441, %rd48, %rd441;
	mov.b16 	%rs391, 1;
	bra.uni 	$L__BB1_55;
$L__BB1_54:
	setp.eq.s16 	%p250, %rs298, 0;
	selp.b16 	%rs391, %rs37, %rs391, %p250;
	selp.b64 	%rd441, %rd48, %rd441, %p250;
$L__BB1_55:
	cvt.u32.u16 	%r381, %rs391;
	and.b32  	%r362, %r381, 255;
	mov.b32 	%r378, 8;
	mov.b32 	%r380, -1;
	// begin inline asm
	shfl.sync.down.b32 %r361, %r362, %r378, %r310, %r380;
	// end inline asm
	// begin inline asm
	shfl.sync.down.b32 %r366, %r367, %r378, %r310, %r380;
	// end inline asm
	mov.b64 	{%r372, %r377}, %rd441;
	// begin inline asm
	shfl.sync.down.b32 %r371, %r372, %r378, %r310, %r380;
	// end inline asm
	// begin inline asm
	shfl.sync.down.b32 %r376, %r377, %r378, %r310, %r380;
	// end inline asm
	mov.b64 	%rd52, {%r371, %r376};
	cvt.u16.u32 	%rs40, %r361;
	add.s32 	%r382, %r291, 8;
	setp.gt.s32 	%p251, %r382, %r310;
	@%p251 bra 	$L__BB1_59;
	and.b16  	%rs302, %rs391, 255;
	setp.eq.s16 	%p252, %rs302, 0;
	and.b16  	%rs303, %rs40, 255;
	setp.eq.s16 	%p253, %rs303, 0;
	or.pred  	%p254, %p252, %p253;
	@%p254 bra 	$L__BB1_58;
	min.s64 	%rd441, %rd52, %rd441;
	mov.b16 	%rs391, 1;
	bra.uni 	$L__BB1_59;
$L__BB1_58:
	setp.eq.s16 	%p255, %rs302, 0;
	selp.b16 	%rs391, %rs40, %rs391, %p255;
	selp.b64 	%rd441, %rd52, %rd441, %p255;
$L__BB1_59:
	cvt.u32.u16 	%r403, %rs391;
	and.b32  	%r384, %r403, 255;
	mov.b32 	%r400, 16;
	mov.b32 	%r402, -1;
	// begin inline asm
	shfl.sync.down.b32 %r383, %r384, %r400, %r310, %r402;
	// end inline asm
	// begin inline asm
	shfl.sync.down.b32 %r388, %r389, %r400, %r310, %r402;
	// end inline asm
	mov.b64 	{%r394, %r399}, %rd441;
	// begin inline asm
	shfl.sync.down.b32 %r393, %r394, %r400, %r310, %r402;
	// end inline asm
	// begin inline asm
	shfl.sync.down.b32 %r398, %r399, %r400, %r310, %r402;
	// end inline asm
	mov.b64 	%rd56, {%r393, %r398};
	cvt.u16.u32 	%rs43, %r383;
	add.s32 	%r404, %r291, 16;
	setp.gt.s32 	%p256, %r404, %r310;
	@%p256 bra 	$L__BB1_63;
	and.b16  	%rs306, %rs391, 255;
	setp.eq.s16 	%p257, %rs306, 0;
	and.b16  	%rs307, %rs43, 255;
	setp.eq.s16 	%p258, %rs307, 0;
	or.pred  	%p259, %p257, %p258;
	@%p259 bra 	$L__BB1_62;
	min.s64 	%rd441, %rd56, %rd441;
	mov.b16 	%rs391, 1;
	bra.uni 	$L__BB1_63;
$L__BB1_62:
	setp.eq.s16 	%p260, %rs306, 0;
	selp.b16 	%rs391, %rs43, %rs391, %p260;
	selp.b64 	%rd441, %rd56, %rd441, %p260;
$L__BB1_63:
	setp.ne.s32 	%p261, %r291, 0;
	@%p261 bra 	$L__BB1_65;
	shr.u32 	%r405, %r1, 1;
	and.b32  	%r406, %r405, 496;
	mov.u32 	%r407, _ZZN3cub18CUB_300001_SM_10006detail6reduce28DeviceReduceSingleTileKernelINS2_10policy_hubIN4cuda3std3__45tupleIJblEEEjN6thrust24THRUST_300001_SM_1000_NS8cuda_cub9__find_if7functorIS9_EEE10Policy1000ENSB_12zip_iteratorINS8_IJNSD_26transform_input_iterator_tIbNSC_6detail35transform_pair_of_input_iterators_tIbNSB_6detail15normal_iteratorINSB_10device_ptrIiEEEESQ_NS7_8equal_toIiEEEENS7_10__not_fn_tINS7_10__identityEEEEENSB_17counting_iteratorIlNSB_11use_defaultESZ_SZ_EEEEEEEPS9_jSF_S9_S9_SV_EEvT0_T1_T2_T3_T4_T6_E12temp_storage;
	add.s32 	%r408, %r407, %r406;
	st.shared.u8 	[%r408+8], %rs391;
	st.shared.u64 	[%r408+16], %rd441;
$L__BB1_65:
	bar.sync 	0;
	setp.ne.s32 	%p262, %r1, 0;
	@%p262 bra 	$L__BB1_121;
	setp.lt.u32 	%p263, %r44, 33;
	@%p263 bra 	$L__BB1_68;
	ld.shared.u8 	%rs310, [_ZZN3cub18CUB_300001_SM_10006detail6reduce28DeviceReduceSingleTileKernelINS2_10policy_hubIN4cuda3std3__45tupleIJblEEEjN6thrust24THRUST_300001_SM_1000_NS8cuda_cub9__find_if7functorIS9_EEE10Policy1000ENSB_12zip_iteratorINS8_IJNSD_26transform_input_iterator_tIbNSC_6detail35transform_pair_of_input_iterators_tIbNSB_6detail15normal_iteratorINSB_10device_ptrIiEEEESQ_NS7_8equal_toIiEEEENS7_10__not_fn_tINS7_10__identityEEEEENSB_17counting_iteratorIlNSB_11use_defaultESZ_SZ_EEEEEEEPS9_jSF_S9_S9_SV_EEvT0_T1_T2_T3_T4_T6_E12temp_storage+24];
	ld.shared.u64 	%rd381, [_ZZN3cub18CUB_300001_SM_10006detail6reduce28DeviceReduceSingleTileKernelINS2_10policy_hubIN4cuda3std3__45tupleIJblEEEjN6thrust24THRUST_300001_SM_1000_NS8cuda_cub9__find_if7functorIS9_EEE10Policy1000ENSB_12zip_iteratorINS8_IJNSD_26transform_input_iterator_tIbNSC_6detail35transform_pair_of_input_iterators_tIbNSB_6detail15normal_iteratorINSB_10device_ptrIiEEEESQ_NS7_8equal_toIiEEEENS7_10__not_fn_tINS7_10__identityEEEEENSB_17counting_iteratorIlNSB_11use_defaultESZ_SZ_EEEEEEEPS9_jSF_S9_S9_SV_EEvT0_T1_T2_T3_T4_T6_E12temp_storage+32];
	and.b16  	%rs311, %rs391, 255;
	setp.eq.s16 	%p264, %rs311, 0;
	setp.eq.s16 	%p265, %rs310, 0;
	min.s64 	%rd382, %rd381, %rd441;
	selp.b16 	%rs312, %rs391, 1, %p265;
	selp.b16 	%rs391, %rs310, %rs312, %p264;
	selp.b64 	%rd383, %rd441, %rd382, %p265;
	selp.b64 	%rd441, %rd381, %rd383, %p264;
$L__BB1_68:
	setp.lt.u32 	%p266, %r44, 65;
	@%p266 bra 	$L__BB1_70;
	ld.shared.u8 	%rs313, [_ZZN3cub18CUB_300001_SM_10006detail6reduce28DeviceReduceSingleTileKernelINS2_10policy_hubIN4cuda3std3__45tupleIJblEEEjN6thrust24THRUST_300001_SM_1000_NS8cuda_cub9__find_if7functorIS9_EEE10Policy1000ENSB_12zip_iteratorINS8_IJNSD_26transform_input_iterator_tIbNSC_6detail35transform_pair_of_input_iterators_tIbNSB_6detail15normal_iteratorINSB_10device_ptrIiEEEESQ_NS7_8equal_toIiEEEENS7_10__not_fn_tINS7_10__identityEEEEENSB_17counting_iteratorIlNSB_11use_defaultESZ_SZ_EEEEEEEPS9_jSF_S9_S9_SV_EEvT0_T1_T2_T3_T4_T6_E12temp_storage+40];
	ld.shared.u64 	%rd384, [_ZZN3cub18CUB_300001_SM_10006detail6reduce28DeviceReduceSingleTileKernelINS2_10policy_hubIN4cuda3std3__45tupleIJblEEEjN6thrust24THRUST_300001_SM_1000_NS8cuda_cub9__find_if7functorIS9_EEE10Policy1000ENSB_12zip_iteratorINS8_IJNSD_26transform_input_iterator_tIbNSC_6detail35transform_pair_of_input_iterators_tIbNSB_6detail15normal_iteratorINSB_10device_ptrIiEEEESQ_NS7_8equal_toIiEEEENS7_10__not_fn_tINS7_10__identityEEEEENSB_17counting_iteratorIlNSB_11use_defaultESZ_SZ_EEEEEEEPS9_jSF_S9_S9_SV_EEvT0_T1_T2_T3_T4_T6_E12temp_storage+48];
	and.b16  	%rs314, %rs391, 255;
	setp.eq.s16 	%p267, %rs314, 0;
	setp.eq.s16 	%p268, %rs313, 0;
	min.s64 	%rd385, %rd384, %rd441;
	selp.b16 	%rs315, %rs391, 1, %p268;
	selp.b16 	%rs391, %rs313, %rs315, %p267;
	selp.b64 	%rd386, %rd441, %rd385, %p268;
	selp.b64 	%rd441, %rd384, %rd386, %p267;
$L__BB1_70:
	setp.lt.u32 	%p269, %r44, 97;
	@%p269 bra 	$L__BB1_72;
	ld.shared.u8 	%rs316, [_ZZN3cub18CUB_300001_SM_10006detail6reduce28DeviceReduceSingleTileKernelINS2_10policy_hubIN4cuda3std3__45tupleIJblEEEjN6thrust24THRUST_300001_SM_1000_NS8cuda_cub9__find_if7functorIS9_EEE10Policy1000ENSB_12zip_iteratorINS8_IJNSD_26transform_input_iterator_tIbNSC_6detail35transform_pair_of_input_iterators_tIbNSB_6detail15normal_iteratorINSB_10device_ptrIiEEEESQ_NS7_8equal_toIiEEEENS7_10__not_fn_tINS7_10__identityEEEEENSB_17counting_iteratorIlNSB_11use_defaultESZ_SZ_EEEEEEEPS9_jSF_S9_S9_SV_EEvT0_T1_T2_T3_T4_T6_E12temp_storage+56];
	ld.shared.u64 	%rd387, [_ZZN3cub18CUB_300001_SM_10006detail6reduce28DeviceReduceSingleTileKernelINS2_10policy_hubIN4cuda3std3__45tupleIJblEEEjN6thrust24THRUST_300001_SM_1000_NS8cuda_cub9__find_if7functorIS9_EEE10Policy1000ENSB_12zip_iteratorINS8_IJNSD_26transform_input_iterator_tIbNSC_6detail35transform_pair_of_input_iterators_tIbNSB_6detail15normal_iteratorINSB_10device_ptrIiEEEESQ_NS7_8equal_toIiEEEENS7_10__not_fn_tINS7_10__identityEEEEENSB_17counting_iteratorIlNSB_11use_defaultESZ_SZ_EEEEEEEPS9_jSF_S9_S9_SV_EEvT0_T1_T2_T3_T4_T6_E12temp_storage+64];
	and.b16  	%rs317, %rs391, 255;
	setp.eq.s16 	%p270, %rs317, 0;
	setp.eq.s16 	%p271, %rs316, 0;
	min.s64 	%rd388, %rd387, %rd441;
	selp.b16 	%rs318, %rs391, 1, %p271;
	selp.b16 	%rs391, %rs316, %rs318, %p270;
	selp.b64 	%rd389, %rd441, %rd388, %p271;
	selp.b64 	%rd441, %rd387, %rd389, %p270;
$L__BB1_72:
	setp.lt.u32 	%p272, %r44, 129;
	@%p272 bra 	$L__BB1_74;
	ld.shared.u8 	%rs319, [_ZZN3cub18CUB_300001_SM_10006detail6reduce28DeviceReduceSingleTileKernelINS2_10policy_hubIN4cuda3std3__45tupleIJblEEEjN6thrust24THRUST_300001_SM_1000_NS8cuda_cub9__find_if7functorIS9_EEE10Policy1000ENSB_12zip_iteratorINS8_IJNSD_26transform_input_iterator_tIbNSC_6detail35transform_pair_of_input_iterators_tIbNSB_6detail15normal_iteratorINSB_10device_ptrIiEEEESQ_NS7_8equal_toIiEEEENS7_10__not_fn_tINS7_10__identityEEEEENSB_17counting_iteratorIlNSB_11use_defaultESZ_SZ_EEEEEEEPS9_jSF_S9_S9_SV_EEvT0_T1_T2_T3_T4_T6_E12temp_storage+72];
	ld.shared.u64 	%rd390, [_ZZN3cub18CUB_300001_SM_10006detail6reduce28DeviceReduceSingleTileKernelINS2_10policy_hubIN4cuda3std3__45tupleIJblEEEjN6thrust24THRUST_300001_SM_1000_NS8cuda_cub9__find_if7functorIS9_EEE10Policy1000ENSB_12zip_iteratorINS8_IJNSD_26transform_input_iterator_tIbNSC_6detail35transform_pair_of_input_iterators_tIbNSB_6detail15normal_iteratorINSB_10device_ptrIiEEEESQ_NS7_8equal_toIiEEEENS7_10__not_fn_tINS7_10__identityEEEEENSB_17counting_iteratorIlNSB_11use_defaultESZ_SZ_EEEEEEEPS9_jSF_S9_S9_SV_EEvT0_T1_T2_T3_T4_T6_E12temp_storage+80];
	and.b16  	%rs320, %rs391, 255;
	setp.eq.s16 	%p273, %rs320, 0;
	setp.eq.s16 	%p274, %rs319, 0;
	min.s64 	%rd391, %rd390, %rd441;
	selp.b16 	%rs321, %rs391, 1, %p274;
	selp.b16 	%rs391, %rs319, %rs321, %p273;
	selp.b64 	%rd392, %rd441, %rd391, %p274;
	selp.b64 	%rd441, %rd390, %rd392, %p273;
$L__BB1_74:
	setp.lt.u32 	%p275, %r44, 161;
	@%p275 bra 	$L__BB1_76;
	ld.shared.u8 	%rs322, [_ZZN3cub18CUB_300001_SM_10006detail6reduce28DeviceReduceSingleTileKernelINS2_10policy_hubIN4cuda3std3__45tupleIJblEEEjN6thrust24THRUST_300001_SM_1000_NS8cuda_cub9__find_if7functorIS9_EEE10Policy1000ENSB_12zip_iteratorINS8_IJNSD_26transform_input_iterator_tIbNSC_6detail35transform_pair_of_input_iterators_tIbNSB_6detail15normal_iteratorINSB_10device_ptrIiEEEESQ_NS7_8equal_toIiEEEENS7_10__not_fn_tINS7_10__identityEEEEENSB_17counting_iteratorIlNSB_11use_defaultESZ_SZ_EEEEEEEPS9_jSF_S9_S9_SV_EEvT0_T1_T2_T3_T4_T6_E12temp_storage+88];
	ld.shared.u64 	%rd393, [_ZZN3cub18CUB_300001_SM_10006detail6reduce28DeviceReduceSingleTileKernelINS2_10policy_hubIN4cuda3std3__45tupleIJblEEEjN6thrust24THRUST_300001_SM_1000_NS8cuda_cub9__find_if7functorIS9_EEE10Policy1000ENSB_12zip_iteratorINS8_IJNSD_26transform_input_iterator_tIbNSC_6detail35transform_pair_of_input_iterators_tIbNSB_6detail15normal_iteratorINSB_10device_ptrIiEEEESQ_NS7_8equal_toIiEEEENS7_10__not_fn_tINS7_10__identityEEEEENSB_17counting_iteratorIlNSB_11use_defaultESZ_SZ_EEEEEEEPS9_jSF_S9_S9_SV_EEvT0_T1_T2_T3_T4_T6_E12temp_storage+96];
	and.b16  	%rs323, %rs391, 255;
	setp.eq.s16 	%p276, %rs323, 0;
	setp.eq.s16 	%p277, %rs322, 0;
	min.s64 	%rd394, %rd393, %rd441;
	selp.b16 	%rs324, %rs391, 1, %p277;
	selp.b16 	%rs391, %rs322, %rs324, %p276;
	selp.b64 	%rd395, %rd441, %rd394, %p277;
	selp.b64 	%rd441, %rd393, %rd395, %p276;
$L__BB1_76:
	setp.lt.u32 	%p278, %r44, 193;
	@%p278 bra 	$L__BB1_78;
	ld.shared.u8 	%rs325, [_ZZN3cub18CUB_300001_SM_10006detail6reduce28DeviceReduceSingleTileKernelINS2_10policy_hubIN4cuda3std3__45tupleIJblEEEjN6thrust24THRUST_300001_SM_1000_NS8cuda_cub9__find_if7functorIS9_EEE10Policy1000ENSB_12zip_iteratorINS8_IJNSD_26transform_input_iterator_tIbNSC_6detail35transform_pair_of_input_iterators_tIbNSB_6detail15normal_iteratorINSB_10device_ptrIiEEEESQ_NS7_8equal_toIiEEEENS7_10__not_fn_tINS7_10__identityEEEEENSB_17counting_iteratorIlNSB_11use_defaultESZ_SZ_EEEEEEEPS9_jSF_S9_S9_SV_EEvT0_T1_T2_T3_T4_T6_E12temp_storage+104];
	ld.shared.u64 	%rd396, [_ZZN3cub18CUB_300001_SM_10006detail6reduce28DeviceReduceSingleTileKernelINS2_10policy_hubIN4cuda3std3__45tupleIJblEEEjN6thrust24THRUST_300001_SM_1000_NS8cuda_cub9__find_if7functorIS9_EEE10Policy1000ENSB_12zip_iteratorINS8_IJNSD_26transform_input_iterator_tIbNSC_6detail35transform_pair_of_input_iterators_tIbNSB_6detail15normal_iteratorINSB_10device_ptrIiEEEESQ_NS7_8equal_toIiEEEENS7_10__not_fn_tINS7_10__identityEEEEENSB_17counting_iteratorIlNSB_11use_defaultESZ_SZ_EEEEEEEPS9_jSF_S9_S9_SV_EEvT0_T1_T2_T3_T4_T6_E12temp_storage+112];
	and.b16  	%rs326, %rs391, 255;
	setp.eq.s16 	%p279, %rs326, 0;
	setp.eq.s16 	%p280, %rs325, 0;
	min.s64 	%rd397, %rd396, %rd441;
	selp.b16 	%rs327, %rs391, 1, %p280;
	selp.b16 	%rs391, %rs325, %rs327, %p279;
	selp.b64 	%rd398, %rd441, %rd397, %p280;
	selp.b64 	%rd441, %rd396, %rd398, %p279;
$L__BB1_78:
	setp.lt.u32 	%p281, %r44, 225;
	@%p281 bra 	$L__BB1_121;
	ld.shared.u8 	%rs328, [_ZZN3cub18CUB_300001_SM_10006detail6reduce28DeviceReduceSingleTileKernelINS2_10policy_hubIN4cuda3std3__45tupleIJblEEEjN6thrust24THRUST_300001_SM_1000_NS8cuda_cub9__find_if7functorIS9_EEE10Policy1000ENSB_12zip_iteratorINS8_IJNSD_26transform_input_iterator_tIbNSC_6detail35transform_pair_of_input_iterators_tIbNSB_6detail15normal_iteratorINSB_10device_ptrIiEEEESQ_NS7_8equal_toIiEEEENS7_10__not_fn_tINS7_10__identityEEEEENSB_17counting_iteratorIlNSB_11use_defaultESZ_SZ_EEEEEEEPS9_jSF_S9_S9_SV_EEvT0_T1_T2_T3_T4_T6_E12temp_storage+120];
	ld.shared.u64 	%rd399, [_ZZN3cub18CUB_300001_SM_10006detail6reduce28DeviceReduceSingleTileKernelINS2_10policy_hubIN4cuda3std3__45tupleIJblEEEjN6thrust24THRUST_300001_SM_1000_NS8cuda_cub9__find_if7functorIS9_EEE10Policy1000ENSB_12zip_iteratorINS8_IJNSD_26transform_input_iterator_tIbNSC_6detail35transform_pair_of_input_iterators_tIbNSB_6detail15normal_iteratorINSB_10device_ptrIiEEEESQ_NS7_8equal_toIiEEEENS7_10__not_fn_tINS7_10__identityEEEEENSB_17counting_iteratorIlNSB_11use_defaultESZ_SZ_EEEEEEEPS9_jSF_S9_S9_SV_EEvT0_T1_T2_T3_T4_T6_E12temp_storage+128];
	and.b16  	%rs329, %rs391, 255;
	setp.eq.s16 	%p282, %rs329, 0;
	setp.eq.s16 	%p283, %rs328, 0;
	min.s64 	%rd400, %rd399, %rd441;
	selp.b16 	%rs330, %rs391, 1, %p283;
	selp.b16 	%rs391, %rs328, %rs330, %p282;
	selp.b64 	%rd401, %rd441, %rd400, %p283;
	selp.b64 	%rd441, %rd399, %rd401, %p282;
	bra.uni 	$L__BB1_121;
$L__BB1_80:
	mov.u32 	%r20, %tid.x;
	cvt.u64.u32 	%rd73, %r20;
	mul.wide.u32 	%rd119, %r20, 4;
	add.s64 	%rd74, %rd2, %rd119;
	add.s64 	%rd75, %rd3, %rd119;
	ld.global.u32 	%r66, [%rd74];
	ld.global.u32 	%r67, [%rd75];
	setp.ne.s32 	%p3, %r66, %r67;
	add.s32 	%r68, %r20, 256;
	cvt.u64.u32 	%rd120, %r68;
	ld.global.u32 	%r69, [%rd74+1024];
	ld.global.u32 	%r71, [%rd75+1024];
	setp.ne.s32 	%p4, %r69, %r71;
	add.s32 	%r73, %r20, 512;
	cvt.u64.u32 	%rd121, %r73;
	add.s64 	%rd122, %rd116, %rd121;
	ld.global.u32 	%r74, [%rd74+2048];
	ld.global.u32 	%r75, [%rd75+2048];
	setp.ne.s32 	%p5, %r74, %r75;
	add.s64 	%rd123, %rd122, 256;
	ld.global.u32 	%r76, [%rd74+3072];
	ld.global.u32 	%r77, [%rd75+3072];
	setp.ne.s32 	%p7, %r76, %r77;
	or.pred  	%p9, %p3, %p4;
	selp.b64 	%rd124, %rd73, %rd120, %p3;
	add.s64 	%rd125, %rd116, %rd124;
	min.s64 	%rd126, %rd122, %rd125;
	selp.b64 	%rd127, %rd126, %rd125, %p5;
	or.pred  	%p10, %p9, %p5;
	selp.b64 	%rd128, %rd127, %rd122, %p9;
	min.s64 	%rd129, %rd123, %rd128;
	selp.b64 	%rd130, %rd129, %rd128, %p7;
	or.pred  	%p11, %p10, %p7;
	selp.u16 	%rs391, 1, 0, %p11;
	selp.b64 	%rd441, %rd130, %rd123, %p10;
	add.s32 	%r21, %r44, -1024;
	setp.lt.u32 	%p12, %r21, 1024;
	mov.b32 	%r528, 1024;
	@%p12 bra 	$L__BB1_84;
	mov.b32 	%r528, 1024;
$L__BB1_82:
	cvt.u64.u32 	%rd131, %r528;
	add.s64 	%rd132, %rd73, %rd131;
	mul.wide.u32 	%rd133, %r528, 4;
	add.s64 	%rd134, %rd74, %rd133;
	add.s64 	%rd135, %rd75, %rd133;
	add.s64 	%rd136, %rd132, %rd116;
	ld.global.u32 	%r79, [%rd134];
	ld.global.u32 	%r80, [%rd135];
	setp.ne.s32 	%p13, %r79, %r80;
	add.s64 	%rd137, %rd136, 256;
	ld.global.u32 	%r81, [%rd134+1024];
	ld.global.u32 	%r82, [%rd135+1024];
	setp.ne.s32 	%p14, %r81, %r82;
	selp.u16 	%rs109, 1, 0, %p14;
	add.s64 	%rd138, %rd136, 512;
	ld.global.u32 	%r83, [%rd134+2048];
	ld.global.u32 	%r84, [%rd135+2048];
	setp.ne.s32 	%p15, %r83, %r84;
	selp.u16 	%rs110, 1, 0, %p15;
	add.s64 	%rd139, %rd136, 768;
	ld.global.u32 	%r85, [%rd134+3072];
	ld.global.u32 	%r86, [%rd135+3072];
	setp.ne.s32 	%p16, %r85, %r86;
	selp.u16 	%rs111, 1, 0, %p16;
	and.b16  	%rs112, %rs391, 255;
	setp.eq.s16 	%p17, %rs112, 0;
	selp.u16 	%rs113, 1, 0, %p13;
	min.s64 	%rd140, %rd136, %rd441;
	selp.b16 	%rs114, 1, %rs391, %p13;
	selp.b64 	%rd141, %rd140, %rd441, %p13;
	selp.b16 	%rs115, %rs113, %rs114, %p17;
	and.b16  	%rs116, %rs115, 255;
	selp.b64 	%rd142, %rd136, %rd141, %p17;
	setp.eq.s16 	%p18, %rs116, 0;
	min.s64 	%rd143, %rd137, %rd142;
	selp.b16 	%rs117, 1, %rs115, %p14;
	selp.b64 	%rd144, %rd143, %rd142, %p14;
	selp.b16 	%rs118, %rs109, %rs117, %p18;
	and.b16  	%rs119, %rs118, 255;
	selp.b64 	%rd145, %rd137, %rd144, %p18;
	setp.eq.s16 	%p19, %rs119, 0;
	min.s64 	%rd146, %rd138, %rd145;
	selp.b16 	%rs120, 1, %rs118, %p15;
	selp.b64 	%rd147, %rd146, %rd145, %p15;
	selp.b16 	%rs121, %rs110, %rs120, %p19;
	and.b16  	%rs122, %rs121, 255;
	selp.b64 	%rd148, %rd138, %rd147, %p19;
	setp.eq.s16 	%p20, %rs122, 0;
	min.s64 	%rd149, %rd139, %rd148;
	selp.b16 	%rs123, 1, %rs121, %p16;
	selp.b64 	%rd150, %rd149, %rd148, %p16;
	selp.b16 	%rs391, %rs111, %rs123, %p20;
	selp.b64 	%rd441, %rd139, %rd150, %p20;
	sub.s32 	%r87, %r44, %r528;
	setp.lt.u32 	%p21, %r87, 1024;
	@%p21 bra 	$L__BB1_97;
	add.s32 	%r528, %r528, 1024;
	setp.le.u32 	%p22, %r528, %r21;
	@%p22 bra 	$L__BB1_82;
$L__BB1_84:
	setp.le.u32 	%p23, %r44, %r528;
	sub.s32 	%r88, %r44, %r528;
	setp.ge.s32 	%p24, %r20, %r88;
	or.pred  	%p25, %p23, %p24;
	@%p25 bra 	$L__BB1_97;
	not.b32 	%r90, %r20;
	add.s32 	%r91, %r44, %r90;
	sub.s32 	%r25, %r91, %r528;
	shr.u32 	%r92, %r25, 8;
	add.s32 	%r26, %r92, 1;
	and.b32  	%r27, %r26, 7;
	setp.lt.u32 	%p26, %r25, 1792;
	mov.u32 	%r533, %r20;
	@%p26 bra 	$L__BB1_89;
	or.b32  	%r531, %r20, 1024;
	add.s32 	%r530, %r20, %r528;
	and.b32  	%r93, %r26, 33554424;
	neg.s32 	%r529, %r93;
$L__BB1_87:
	.pragma "nounroll";
	cvt.u64.u32 	%rd152, %r530;
	mul.wide.u32 	%rd153, %r530, 4;
	add.s64 	%rd154, %rd2, %rd153;
	add.s64 	%rd155, %rd3, %rd153;
	add.s64 	%rd156, %rd116, %rd152;
	ld.global.u32 	%r94, [%rd154];
	ld.global.u32 	%r95, [%rd155];
	setp.ne.s32 	%p27, %r94, %r95;
	selp.u16 	%rs125, 1, 0, %p27;
	and.b16  	%rs126, %rs391, 255;
	setp.ne.s16 	%p29, %rs126, 0;
	and.pred  	%p30, %p29, %p27;
	min.s64 	%rd157, %rd156, %rd441;
	setp.eq.s16 	%p31, %rs126, 0;
	selp.b16 	%rs127, %rs125, %rs391, %p31;
	selp.b64 	%rd158, %rd156, %rd441, %p31;
	selp.b16 	%rs128, 1, %rs127, %p30;
	and.b16  	%rs129, %rs128, 255;
	selp.b64 	%rd159, %rd157, %rd158, %p30;
	add.s32 	%r96, %r530, 256;
	cvt.u64.u32 	%rd160, %r96;
	mul.wide.u32 	%rd161, %r96, 4;
	add.s64 	%rd162, %rd2, %rd161;
	add.s64 	%rd163, %rd3, %rd161;
	add.s64 	%rd164, %rd116, %rd160;
	ld.global.u32 	%r97, [%rd162];
	ld.global.u32 	%r98, [%rd163];
	setp.ne.s32 	%p32, %r97, %r98;
	selp.u16 	%rs130, 1, 0, %p32;
	setp.ne.s16 	%p34, %rs129, 0;
	and.pred  	%p35, %p34, %p32;
	min.s64 	%rd165, %rd164, %rd159;
	setp.eq.s16 	%p36, %rs129, 0;
	selp.b16 	%rs131, %rs130, %rs128, %p36;
	selp.b64 	%rd166, %rd164, %rd159, %p36;
	selp.b16 	%rs132, 1, %rs131, %p35;
	and.b16  	%rs133, %rs132, 255;
	selp.b64 	%rd167, %rd165, %rd166, %p35;
	add.s32 	%r99, %r530, 512;
	cvt.u64.u32 	%rd168, %r99;
	mul.wide.u32 	%rd169, %r99, 4;
	add.s64 	%rd170, %rd2, %rd169;
	add.s64 	%rd171, %rd3, %rd169;
	add.s64 	%rd172, %rd116, %rd168;
	ld.global.u32 	%r100, [%rd170];
	ld.global.u32 	%r101, [%rd171];
	setp.ne.s32 	%p37, %r100, %r101;
	selp.u16 	%rs134, 1, 0, %p37;
	setp.ne.s16 	%p39, %rs133, 0;
	and.pred  	%p40, %p39, %p37;
	min.s64 	%rd173, %rd172, %rd167;
	setp.eq.s16 	%p41, %rs133, 0;
	selp.b16 	%rs135, %rs134, %rs132, %p41;
	selp.b64 	%rd174, %rd172, %rd167, %p41;
	selp.b16 	%rs136, 1, %rs135, %p40;
	and.b16  	%rs137, %rs136, 255;
	selp.b64 	%rd175, %rd173, %rd174, %p40;
	add.s32 	%r102, %r530, 768;
	cvt.u64.u32 	%rd176, %r102;
	mul.wide.u32 	%rd177, %r102, 4;
	add.s64 	%rd178, %rd2, %rd177;
	add.s64 	%rd179, %rd3, %rd177;
	add.s64 	%rd180, %rd116, %rd176;
	ld.global.u32 	%r103, [%rd178];
	ld.global.u32 	%r104, [%rd179];
	setp.ne.s32 	%p42, %r103, %r104;
	selp.u16 	%rs138, 1, 0, %p42;
	setp.ne.s16 	%p44, %rs137, 0;
	and.pred  	%p45, %p44, %p42;
	min.s64 	%rd181, %rd180, %rd175;
	setp.eq.s16 	%p46, %rs137, 0;
	selp.b16 	%rs139, %rs138, %rs136, %p46;
	selp.b64 	%rd182, %rd180, %rd175, %p46;
	selp.b16 	%rs140, 1, %rs139, %p45;
	and.b16  	%rs141, %rs140, 255;
	selp.b64 	%rd183, %rd181, %rd182, %p45;
	add.s32 	%r105, %r530, 1024;
	cvt.u64.u32 	%rd184, %r105;
	mul.wide.u32 	%rd185, %r105, 4;
	add.s64 	%rd186, %rd2, %rd185;
	add.s64 	%rd187, %rd3, %rd185;
	add.s64 	%rd188, %rd116, %rd184;
	ld.global.u32 	%r106, [%rd186];
	ld.global.u32 	%r107, [%rd187];
	setp.ne.s32 	%p47, %r106, %r107;
	selp.u16 	%rs142, 1, 0, %p47;
	setp.ne.s16 	%p49, %rs141, 0;
	and.pred  	%p50, %p49, %p47;
	min.s64 	%rd189, %rd188, %rd183;
	setp.eq.s16 	%p51, %rs141, 0;
	selp.b16 	%rs143, %rs142, %rs140, %p51;
	selp.b64 	%rd190, %rd188, %rd183, %p51;
	selp.b16 	%rs144, 1, %rs143, %p50;
	and.b16  	%rs145, %rs144, 255;
	selp.b64 	%rd191, %rd189, %rd190, %p50;
	add.s32 	%r108, %r530, 1280;
	cvt.u64.u32 	%rd192, %r108;
	mul.wide.u32 	%rd193, %r108, 4;
	add.s64 	%rd194, %rd2, %rd193;
	add.s64 	%rd195, %rd3, %rd193;
	add.s64 	%rd196, %rd116, %rd192;
	ld.global.u32 	%r109, [%rd194];
	ld.global.u32 	%r110, [%rd195];
	setp.ne.s32 	%p52, %r109, %r110;
	selp.u16 	%rs146, 1, 0, %p52;
	setp.ne.s16 	%p54, %rs145, 0;
	and.pred  	%p55, %p54, %p52;
	min.s64 	%rd197, %rd196, %rd191;
	setp.eq.s16 	%p56, %rs145, 0;
	selp.b16 	%rs147, %rs146, %rs144, %p56;
	selp.b64 	%rd198, %rd196, %rd191, %p56;
	selp.b16 	%rs148, 1, %rs147, %p55;
	and.b16  	%rs149, %rs148, 255;
	selp.b64 	%rd199, %rd197, %rd198, %p55;
	add.s32 	%r111, %r530, 1536;
	cvt.u64.u32 	%rd200, %r111;
	mul.wide.u32 	%rd201, %r111, 4;
	add.s64 	%rd202, %rd2, %rd201;
	add.s64 	%rd203, %rd3, %rd201;
	add.s64 	%rd204, %rd116, %rd200;
	ld.global.u32 	%r112, [%rd202];
	ld.global.u32 	%r113, [%rd203];
	setp.ne.s32 	%p57, %r112, %r113;
	selp.u16 	%rs150, 1, 0, %p57;
	setp.ne.s16 	%p59, %rs149, 0;
	and.pred  	%p60, %p59, %p57;
	min.s64 	%rd205, %rd204, %rd199;
	setp.eq.s16 	%p61, %rs149, 0;
	selp.b16 	%rs151, %rs150, %rs148, %p61;
	selp.b64 	%rd206, %rd204, %rd199, %p61;
	selp.b16 	%rs152, 1, %rs151, %p60;
	and.b16  	%rs153, %rs152, 255;
	selp.b64 	%rd207, %rd205, %rd206, %p60;
	add.s32 	%r114, %r530, 1792;
	cvt.u64.u32 	%rd208, %r114;
	mul.wide.u32 	%rd209, %r114, 4;
	add.s64 	%rd210, %rd2, %rd209;
	add.s64 	%rd211, %rd3, %rd209;
	add.s64 	%rd212, %rd116, %rd208;
	ld.global.u32 	%r115, [%rd210];
	ld.global.u32 	%r116, [%rd211];
	setp.ne.s32 	%p62, %r115, %r116;
	selp.u16 	%rs154, 1, 0, %p62;
	setp.ne.s16 	%p64, %rs153, 0;
	and.pred  	%p65, %p64, %p62;
	min.s64 	%rd213, %rd212, %rd207;
	setp.eq.s16 	%p66, %rs153, 0;
	selp.b16 	%rs155, %rs154, %rs152, %p66;
	selp.b64 	%rd214, %rd212, %rd207, %p66;
	selp.b16 	%rs391, 1, %rs155, %p65;
	selp.b64 	%rd441, %rd213, %rd214, %p65;
	add.s32 	%r531, %r531, 2048;
	add.s32 	%r530, %r530, 2048;
	add.s32 	%r529, %r529, 8;
	setp.ne.s32 	%p67, %r529, 0;
	@%p67 bra 	$L__BB1_87;
	add.s32 	%r533, %r531, -1024;
$L__BB1_89:
	setp.eq.s32 	%p68, %r27, 0;
	@%p68 bra 	$L__BB1_97;
	setp.lt.u32 	%p69, %r27, 4;
	@%p69 bra 	$L__BB1_92;
	add.s32 	%r117, %r533, %r528;
	cvt.u64.u32 	%rd216, %r117;
	mul.wide.u32 	%rd217, %r117, 4;
	add.s64 	%rd218, %rd2, %rd217;
	add.s64 	%rd219, %rd3, %rd217;
	add.s64 	%rd220, %rd116, %rd216;
	ld.global.u32 	%r118, [%rd218];
	ld.global.u32 	%r119, [%rd219];
	setp.ne.s32 	%p70, %r118, %r119;
	selp.u16 	%rs157, 1, 0, %p70;
	and.b16  	%rs158, %rs391, 255;
	setp.ne.s16 	%p72, %rs158, 0;
	and.pred  	%p73, %p72, %p70;
	min.s64 	%rd221, %rd220, %rd441;
	setp.eq.s16 	%p74, %rs158, 0;
	selp.b16 	%rs159, %rs157, %rs391, %p74;
	selp.b64 	%rd222, %rd220, %rd441, %p74;
	selp.b16 	%rs160, 1, %rs159, %p73;
	and.b16  	%rs161, %rs160, 255;
	selp.b64 	%rd223, %rd221, %rd222, %p73;
	add.s32 	%r120, %r117, 256;
	cvt.u64.u32 	%rd224, %r120;
	mul.wide.u32 	%rd225, %r120, 4;
	add.s64 	%rd226, %rd2, %rd225;
	add.s64 	%rd227, %rd3, %rd225;
	add.s64 	%rd228, %rd116, %rd224;
	ld.global.u32 	%r121, [%rd226];
	ld.global.u32 	%r122, [%rd227];
	setp.ne.s32 	%p75, %r121, %r122;
	selp.u16 	%rs162, 1, 0, %p75;
	setp.ne.s16 	%p77, %rs161, 0;
	and.pred  	%p78, %p77, %p75;
	min.s64 	%rd229, %rd228, %rd223;
	setp.eq.s16 	%p79, %rs161, 0;
	selp.b16 	%rs163, %rs162, %rs160, %p79;
	selp.b64 	%rd230, %rd228, %rd223, %p79;
	selp.b16 	%rs164, 1, %rs163, %p78;
	and.b16  	%rs165, %rs164, 255;
	selp.b64 	%rd231, %rd229, %rd230, %p78;
	add.s32 	%r123, %r117, 512;
	cvt.u64.u32 	%rd232, %r123;
	mul.wide.u32 	%rd233, %r123, 4;
	add.s64 	%rd234, %rd2, %rd233;
	add.s64 	%rd235, %rd3, %rd233;
	add.s64 	%rd236, %rd116, %rd232;
	ld.global.u32 	%r124, [%rd234];
	ld.global.u32 	%r125, [%rd235];
	setp.ne.s32 	%p80, %r124, %r125;
	selp.u16 	%rs166, 1, 0, %p80;
	setp.ne.s16 	%p82, %rs165, 0;
	and.pred  	%p83, %p82, %p80;
	min.s64 	%rd237, %rd236, %rd231;
	setp.eq.s16 	%p84, %rs165, 0;
	selp.b16 	%rs167, %rs166, %rs164, %p84;
	selp.b64 	%rd238, %rd236, %rd231, %p84;
	selp.b16 	%rs168, 1, %rs167, %p83;
	and.b16  	%rs169, %rs168, 255;
	selp.b64 	%rd239, %rd237, %rd238, %p83;
	add.s32 	%r126, %r117, 768;
	cvt.u64.u32 	%rd240, %r126;
	mul.wide.u32 	%rd241, %r126, 4;
	add.s64 	%rd242, %rd2, %rd241;
	add.s64 	%rd243, %rd3, %rd241;
	add.s64 	%rd244, %rd116, %rd240;
	ld.global.u32 	%r127, [%rd242];
	ld.global.u32 	%r128, [%rd243];
	setp.ne.s32 	%p85, %r127, %r128;
	selp.u16 	%rs170, 1, 0, %p85;
	setp.ne.s16 	%p87, %rs169, 0;
	and.pred  	%p88, %p87, %p85;
	min.s64 	%rd245, %rd244, %rd239;
	setp.eq.s16 	%p89, %rs169, 0;
	selp.b16 	%rs171, %rs170, %rs168, %p89;
	selp.b64 	%rd246, %rd244, %rd239, %p89;
	selp.b16 	%rs391, 1, %rs171, %p88;
	selp.b64 	%rd441, %rd245, %rd246, %p88;
	add.s32 	%r533, %r533, 1024;
$L__BB1_92:
	and.b32  	%r129, %r26, 3;
	setp.eq.s32 	%p90, %r129, 0;
	@%p90 bra 	$L__BB1_97;
	setp.eq.s32 	%p91, %r129, 1;
	@%p91 bra 	$L__BB1_95;
	add.s32 	%r130, %r533, %r528;
	cvt.u64.u32 	%rd248, %r130;
	mul.wide.u32 	%rd249, %r130, 4;
	add.s64 	%rd250, %rd2, %rd249;
	add.s64 	%rd251, %rd3, %rd249;
	add.s64 	%rd252, %rd116, %rd248;
	ld.global.u32 	%r131, [%rd250];
	ld.global.u32 	%r132, [%rd251];
	setp.ne.s32 	%p92, %r131, %r132;
	selp.u16 	%rs173, 1, 0, %p92;
	and.b16  	%rs174, %rs391, 255;
	setp.ne.s16 	%p94, %rs174, 0;
	and.pred  	%p95, %p94, %p92;
	min.s64 	%rd253, %rd252, %rd441;
	setp.eq.s16 	%p96, %rs174, 0;
	selp.b16 	%rs175, %rs173, %rs391, %p96;
	selp.b64 	%rd254, %rd252, %rd441, %p96;
	selp.b16 	%rs176, 1, %rs175, %p95;
	and.b16  	%rs177, %rs176, 255;
	selp.b64 	%rd255, %rd253, %rd254, %p95;
	add.s32 	%r133, %r130, 256;
	cvt.u64.u32 	%rd256, %r133;
	mul.wide.u32 	%rd257, %r133, 4;
	add.s64 	%rd258, %rd2, %rd257;
	add.s64 	%rd259, %rd3, %rd257;
	add.s64 	%rd260, %rd116, %rd256;
	ld.global.u32 	%r134, [%rd258];
	ld.global.u32 	%r135, [%rd259];
	setp.ne.s32 	%p97, %r134, %r135;
	selp.u16 	%rs178, 1, 0, %p97;
	setp.ne.s16 	%p99, %rs177, 0;
	and.pred  	%p100, %p99, %p97;
	min.s64 	%rd261, %rd260, %rd255;
	setp.eq.s16 	%p101, %rs177, 0;
	selp.b16 	%rs179, %rs178, %rs176, %p101;
	selp.b64 	%rd262, %rd260, %rd255, %p101;
	selp.b16 	%rs391, 1, %rs179, %p100;
	selp.b64 	%rd441, %rd261, %rd262, %p100;
	add.s32 	%r533, %r533, 512;
$L__BB1_95:
	and.b32  	%r136, %r25, 256;
	setp.ne.s32 	%p102, %r136, 0;
	@%p102 bra 	$L__BB1_97;
	add.s32 	%r137, %r533, %r528;
	cvt.u64.u32 	%rd263, %r137;
	mul.wide.u32 	%rd264, %r137, 4;
	add.s64 	%rd265, %rd2, %rd264;
	add.s64 	%rd266, %rd3, %rd264;
	add.s64 	%rd267, %rd116, %rd263;
	ld.global.u32 	%r138, [%rd265];
	ld.global.u32 	%r139, [%rd266];
	setp.ne.s32 	%p103, %r138, %r139;
	selp.u16 	%rs180, 1, 0, %p103;
	and.b16  	%rs181, %rs391, 255;
	setp.ne.s16 	%p105, %rs181, 0;
	and.pred  	%p106, %p105, %p103;
	min.s64 	%rd268, %rd267, %rd441;
	setp.eq.s16 	%p107, %rs181, 0;
	selp.b16 	%rs182, %rs180, %rs391, %p107;
	selp.b64 	%rd269, %rd267, %rd441, %p107;
	selp.b16 	%rs391, 1, %rs182, %p106;
	selp.b64 	%rd441, %rd268, %rd269, %p106;
$L__BB1_97:
	// begin inline asm
	mov.u32 %r140, %laneid;
	// end inline asm
	cvt.u32.u16 	%r161, %rs391;
	and.b32  	%r142, %r161, 255;
	mov.b32 	%r158, 1;
	mov.b32 	%r159, 31;
	mov.b32 	%r160, -1;
	// begin inline asm
	shfl.sync.down.b32 %r141, %r142, %r158, %r159, %r160;
	// end inline asm
	// begin inline asm
	shfl.sync.down.b32 %r146, %r147, %r158, %r159, %r160;
	// end inline asm
	mov.b64 	{%r152, %r157}, %rd441;
	// begin inline asm
	shfl.sync.down.b32 %r151, %r152, %r158, %r159, %r160;
	// end inline asm
	// begin inline asm
	shfl.sync.down.b32 %r156, %r157, %r158, %r159, %r160;
	// end inline asm
	mov.b64 	%rd92, {%r151, %r156};
	cvt.u16.u32 	%rs75, %r141;
	setp.gt.s32 	%p108, %r140, 30;
	@%p108 bra 	$L__BB1_101;
	and.b16  	%rs183, %rs391, 255;
	setp.eq.s16 	%p109, %rs183, 0;
	and.b16  	%rs184, %rs75, 255;
	setp.eq.s16 	%p110, %rs184, 0;
	or.pred  	%p111, %p109, %p110;
	@%p111 bra 	$L__BB1_100;
	min.s64 	%rd441, %rd92, %rd441;
	mov.b16 	%rs391, 1;
	bra.uni 	$L__BB1_101;
$L__BB1_100:
	setp.eq.s16 	%p112, %rs183, 0;
	selp.b16 	%rs391, %rs75, %rs391, %p112;
	selp.b64 	%rd441, %rd92, %rd441, %p112;
$L__BB1_101:
	cvt.u32.u16 	%r182, %rs391;
	and.b32  	%r163, %r182, 255;
	mov.b32 	%r179, 2;
	mov.b32 	%r180, 31;
	mov.b32 	%r181, -1;
	// begin inline asm
	shfl.sync.down.b32 %r162, %r163, %r179, %r180, %r181;
	// end inline asm
	// begin inline asm
	shfl.sync.down.b32 %r167, %r168, %r179, %r180, %r181;
	// end inline asm
	mov.b64 	{%r173, %r178}, %rd441;
	// begin inline asm
	shfl.sync.down.b32 %r172, %r173, %r179, %r180, %r181;
	// end inline asm
	// begin inline asm
	shfl.sync.down.b32 %r177, %r178, %r179, %r180, %r181;
	// end inline asm
	mov.b64 	%rd96, {%r172, %r177};
	cvt.u16.u32 	%rs78, %r162;
	setp.gt.s32 	%p113, %r140, 29;
	@%p113 bra 	$L__BB1_105;
	and.b16  	%rs187, %rs391, 255;
	setp.eq.s16 	%p114, %rs187, 0;
	and.b16  	%rs188, %rs78, 255;
	setp.eq.s16 	%p115, %rs188, 0;
	or.pred  	%p116, %p114, %p115;
	@%p116 bra 	$L__BB1_104;
	min.s64 	%rd441, %rd96, %rd441;
	mov.b16 	%rs391, 1;
	bra.uni 	$L__BB1_105;
$L__BB1_104:
	setp.eq.s16 	%p117, %rs187, 0;
	selp.b16 	%rs391, %rs78, %rs391, %p117;
	selp.b64 	%rd441, %rd96, %rd441, %p117;
$L__BB1_105:
	cvt.u32.u16 	%r203, %rs391;
	and.b32  	%r184, %r203, 255;
	mov.b32 	%r200, 4;
	mov.b32 	%r201, 31;
	mov.b32 	%r202, -1;
	// begin inline asm
	shfl.sync.down.b32 %r183, %r184, %r200, %r201, %r202;
	// end inline asm
	// begin inline asm
	shfl.sync.down.b32 %r188, %r189, %r200, %r201, %r202;
	// end inline asm
	mov.b64 	{%r194, %r199}, %rd441;
	// begin inline asm
	shfl.sync.down.b32 %r193, %r194, %r200, %r201, %r202;
	// end inline asm
	// begin inline asm
	shfl.sync.down.b32 %r198, %r199, %r200, %r201, %r202;
	// end inline asm
	mov.b64 	%rd100, {%r193, %r198};
	cvt.u16.u32 	%rs81, %r183;
	setp.gt.s32 	%p118, %r140, 27;
	@%p118 bra 	$L__BB1_109;
	and.b16  	%rs191, %rs391, 255;
	setp.eq.s16 	%p119, %rs191, 0;
	and.b16  	%rs192, %rs81, 255;
	setp.eq.s16 	%p120, %rs192, 0;
	or.pred  	%p121, %p119, %p120;
	@%p121 bra 	$L__BB1_108;
	min.s64 	%rd441, %rd100, %rd441;
	mov.b16 	%rs391, 1;
	bra.uni 	$L__BB1_109;
$L__BB1_108:
	setp.eq.s16 	%p122, %rs191, 0;
	selp.b16 	%rs391, %rs81, %rs391, %p122;
	selp.b64 	%rd441, %rd100, %rd441, %p122;
$L__BB1_109:
	cvt.u32.u16 	%r224, %rs391;
	and.b32  	%r205, %r224, 255;
	mov.b32 	%r221, 8;
	mov.b32 	%r222, 31;
	mov.b32 	%r223, -1;
	// begin inline asm
	shfl.sync.down.b32 %r204, %r205, %r221, %r222, %r223;
	// end inline asm
	// begin inline asm
	shfl.sync.down.b32 %r209, %r210, %r221, %r222, %r223;
	// end inline asm
	mov.b64 	{%r215, %r220}, %rd441;
	// begin inline asm
	shfl.sync.down.b32 %r214, %r215, %r221, %r222, %r223;
	// end inline asm
	// begin inline asm
	shfl.sync.down.b32 %r219, %r220, %r221, %r222, %r223;
	// end inline asm
	mov.b64 	%rd104, {%r214, %r219};
	cvt.u16.u32 	%rs84, %r204;
	setp.gt.s32 	%p123, %r140, 23;
	@%p123 bra 	$L__BB1_113;
	and.b16  	%rs195, %rs391, 255;
	setp.eq.s16 	%p124, %rs195, 0;
	and.b16  	%rs196, %rs84, 255;
	setp.eq.s16 	%p125, %rs196, 0;
	or.pred  	%p126, %p124, %p125;
	@%p126 bra 	$L__BB1_112;
	min.s64 	%rd441, %rd104, %rd441;
	mov.b16 	%rs391, 1;
	bra.uni 	$L__BB1_113;
$L__BB1_112:
	setp.eq.s16 	%p127, %rs195, 0;
	selp.b16 	%rs391, %rs84, %rs391, %p127;
	selp.b64 	%rd441, %rd104, %rd441, %p127;
$L__BB1_113:
	cvt.u32.u16 	%r245, %rs391;
	and.b32  	%r226, %r245, 255;
	mov.b32 	%r242, 16;
	mov.b32 	%r243, 31;
	mov.b32 	%r244, -1;
	// begin inline asm
	shfl.sync.down.b32 %r225, %r226, %r242, %r243, %r244;
	// end inline asm
	// begin inline asm
	shfl.sync.down.b32 %r230, %r231, %r242, %r243, %r244;
	// end inline asm
	mov.b64 	{%r236, %r241}, %rd441;
	// begin inline asm
	shfl.sync.down.b32 %r235, %r236, %r242, %r243, %r244;
	// end inline asm
	// begin inline asm
	shfl.sync.down.b32 %r240, %r241, %r242, %r243, %r244;
	// end inline asm
	mov.b64 	%rd108, {%r235, %r240};
	cvt.u16.u32 	%rs87, %r225;
	setp.gt.s32 	%p128, %r140, 15;
	@%p128 bra 	$L__BB1_117;
	and.b16  	%rs199, %rs391, 255;
	setp.eq.s16 	%p129, %rs199, 0;
	and.b16  	%rs200, %rs87, 255;
	setp.eq.s16 	%p130, %rs200, 0;
	or.pred  	%p131, %p129, %p130;
	@%p131 bra 	$L__BB1_116;
	min.s64 	%rd441, %rd108, %rd441;
	mov.b16 	%rs391, 1;
	bra.uni 	$L__BB1_117;
$L__BB1_116:
	setp.eq.s16 	%p132, %rs199, 0;
	selp.b16 	%rs391, %rs87, %rs391, %p132;
	selp.b64 	%rd441, %rd108, %rd441, %p132;
$L__BB1_117:
	setp.ne.s32 	%p133, %r140, 0;
	@%p133 bra 	$L__BB1_119;
	shr.u32 	%r246, %r20, 1;
	and.b32  	%r247, %r246, 496;
	mov.u32 	%r248, _ZZN3cub18CUB_300001_SM_10006detail6reduce28DeviceReduceSingleTileKernelINS2_10policy_hubIN4cuda3std3__45tupleIJblEEEjN6thrust24THRUST_300001_SM_1000_NS8cuda_cub9__find_if7functorIS9_EEE10Policy1000ENSB_12zip_iteratorINS8_IJNSD_26transform_input_iterator_tIbNSC_6detail35transform_pair_of_input_iterators_tIbNSB_6detail15normal_iteratorINSB_10device_ptrIiEEEESQ_NS7_8equal_toIiEEEENS7_10__not_fn_tINS7_10__identityEEEEENSB_17counting_iteratorIlNSB_11use_defaultESZ_SZ_EEEEEEEPS9_jSF_S9_S9_SV_EEvT0_T1_T2_T3_T4_T6_E12temp_storage;
	add.s32 	%r249, %r248, %r247;
	st.shared.u8 	[%r249+8], %rs391;
	st.shared.u64 	[%r249+16], %rd441;
$L__BB1_119:
	bar.sync 	0;
	setp.ne.s32 	%p134, %r20, 0;
	@%p134 bra 	$L__BB1_121;
	ld.shared.u8 	%rs203, [_ZZN3cub18CUB_300001_SM_10006detail6reduce28DeviceReduceSingleTileKernelINS2_10policy_hubIN4cuda3std3__45tupleIJblEEEjN6thrust24THRUST_300001_SM_1000_NS8cuda_cub9__find_if7functorIS9_EEE10Policy1000ENSB_12zip_iteratorINS8_IJNSD_26transform_input_iterator_tIbNSC_6detail35transform_pair_of_input_iterators_tIbNSB_6detail15normal_iteratorINSB_10device_ptrIiEEEESQ_NS7_8equal_toIiEEEENS7_10__not_fn_tINS7_10__identityEEEEENSB_17counting_iteratorIlNSB_11use_defaultESZ_SZ_EEEEEEEPS9_jSF_S9_S9_SV_EEvT0_T1_T2_T3_T4_T6_E12temp_storage+24];
	ld.shared.u64 	%rd270, [_ZZN3cub18CUB_300001_SM_10006detail6reduce28DeviceReduceSingleTileKernelINS2_10policy_hubIN4cuda3std3__45tupleIJblEEEjN6thrust24THRUST_300001_SM_1000_NS8cuda_cub9__find_if7functorIS9_EEE10Policy1000ENSB_12zip_iteratorINS8_IJNSD_26transform_input_iterator_tIbNSC_6detail35transform_pair_of_input_iterators_tIbNSB_6detail15normal_iteratorINSB_10device_ptrIiEEEESQ_NS7_8equal_toIiEEEENS7_10__not_fn_tINS7_10__identityEEEEENSB_17counting_iteratorIlNSB_11use_defaultESZ_SZ_EEEEEEEPS9_jSF_S9_S9_SV_EEvT0_T1_T2_T3_T4_T6_E12temp_storage+32];
	and.b16  	%rs204, %rs391, 255;
	setp.eq.s16 	%p135, %rs204, 0;
	setp.eq.s16 	%p136, %rs203, 0;
	min.s64 	%rd271, %rd270, %rd441;
	selp.b16 	%rs205, %rs391, 1, %p136;
	selp.b16 	%rs206, %rs203, %rs205, %p135;
	and.b16  	%rs207, %rs206, 255;
	selp.b64 	%rd272, %rd441, %rd271, %p136;
	selp.b64 	%rd273, %rd270, %rd272, %p135;
	ld.shared.u8 	%rs208, [_ZZN3cub18CUB_300001_SM_10006detail6reduce28DeviceReduceSingleTileKernelINS2_10policy_hubIN4cuda3std3__45tupleIJblEEEjN6thrust24THRUST_300001_SM_1000_NS8cuda_cub9__find_if7functorIS9_EEE10Policy1000ENSB_12zip_iteratorINS8_IJNSD_26transform_input_iterator_tIbNSC_6detail35transform_pair_of_input_iterators_tIbNSB_6detail15normal_iteratorINSB_10device_ptrIiEEEESQ_NS7_8equal_toIiEEEENS7_10__not_fn_tINS7_10__identityEEEEENSB_17counting_iteratorIlNSB_11use_defaultESZ_SZ_EEEEEEEPS9_jSF_S9_S9_SV_EEvT0_T1_T2_T3_T4_T6_E12temp_storage+40];
	ld.shared.u64 	%rd274, [_ZZN3cub18CUB_300001_SM_10006detail6reduce28DeviceReduceSingleTileKernelINS2_10policy_hubIN4cuda3std3__45tupleIJblEEEjN6thrust24THRUST_300001_SM_1000_NS8cuda_cub9__find_if7functorIS9_EEE10Policy1000ENSB_12zip_iteratorINS8_IJNSD_26transform_input_iterator_tIbNSC_6detail35transform_pair_of_input_iterators_tIbNSB_6detail15normal_iteratorINSB_10device_ptrIiEEEESQ_NS7_8equal_toIiEEEENS7_10__not_fn_tINS7_10__identityEEEEENSB_17counting_iteratorIlNSB_11use_defaultESZ_SZ_EEEEEEEPS9_jSF_S9_S9_SV_EEvT0_T1_T2_T3_T4_T6_E12temp_storage+48];
	setp.eq.s16 	%p137, %rs207, 0;
	setp.eq.s16 	%p138, %rs208, 0;
	min.s64 	%rd275, %rd274, %rd273;
	selp.b16 	%rs209, %rs206, 1, %p138;
	selp.b16 	%rs210, %rs208, %rs209, %p137;
	and.b16  	%rs211, %rs210, 255;
	selp.b64 	%rd276, %rd273, %rd275, %p138;
	selp.b64 	%rd277, %rd274, %rd276, %p137;
	ld.shared.u8 	%rs212, [_ZZN3cub18CUB_300001_SM_10006detail6reduce28DeviceReduceSingleTileKernelINS2_10policy_hubIN4cuda3std3__45tupleIJblEEEjN6thrust24THRUST_300001_SM_1000_NS8cuda_cub9__find_if7functorIS9_EEE10Policy1000ENSB_12zip_iteratorINS8_IJNSD_26transform_input_iterator_tIbNSC_6detail35transform_pair_of_input_iterators_tIbNSB_6detail15normal_iteratorINSB_10device_ptrIiEEEESQ_NS7_8equal_toIiEEEENS7_10__not_fn_tINS7_10__identityEEEEENSB_17counting_iteratorIlNSB_11use_defaultESZ_SZ_EEEEEEEPS9_jSF_S9_S9_SV_EEvT0_T1_T2_T3_T4_T6_E12temp_storage+56];
	ld.shared.u64 	%rd278, [_ZZN3cub18CUB_300001_SM_10006detail6reduce28DeviceReduceSingleTileKernelINS2_10policy_hubIN4cuda3std3__45tupleIJblEEEjN6thrust24THRUST_300001_SM_1000_NS8cuda_cub9__find_if7functorIS9_EEE10Policy1000ENSB_12zip_iteratorINS8_IJNSD_26transform_input_iterator_tIbNSC_6detail35transform_pair_of_input_iterators_tIbNSB_6detail15normal_iteratorINSB_10device_ptrIiEEEESQ_NS7_8equal_toIiEEEENS7_10__not_fn_tINS7_10__identityEEEEENSB_17counting_iteratorIlNSB_11use_defaultESZ_SZ_EEEEEEEPS9_jSF_S9_S9_SV_EEvT0_T1_T2_T3_T4_T6_E12temp_storage+64];
	setp.eq.s16 	%p139, %rs211, 0;
	setp.eq.s16 	%p140, %rs212, 0;
	min.s64 	%rd279, %rd278, %rd277;
	selp.b16 	%rs213, %rs210, 1, %p140;
	selp.b16 	%rs214, %rs212, %rs213, %p139;
	and.b16  	%rs215, %rs214, 255;
	selp.b64 	%rd280, %rd277, %rd279, %p140;
	selp.b64 	%rd281, %rd278, %rd280, %p139;
	ld.shared.u8 	%rs216, [_ZZN3cub18CUB_300001_SM_10006detail6reduce28DeviceReduceSingleTileKernelINS2_10policy_hubIN4cuda3std3__45tupleIJblEEEjN6thrust24THRUST_300001_SM_1000_NS8cuda_cub9__find_if7functorIS9_EEE10Policy1000ENSB_12zip_iteratorINS8_IJNSD_26transform_input_iterator_tIbNSC_6detail35transform_pair_of_input_iterators_tIbNSB_6detail15normal_iteratorINSB_10device_ptrIiEEEESQ_NS7_8equal_toIiEEEENS7_10__not_fn_tINS7_10__identityEEEEENSB_17counting_iteratorIlNSB_11use_defaultESZ_SZ_EEEEEEEPS9_jSF_S9_S9_SV_EEvT0_T1_T2_T3_T4_T6_E12temp_storage+72];
	ld.shared.u64 	%rd282, [_ZZN3cub18CUB_300001_SM_10006detail6reduce28DeviceReduceSingleTileKernelINS2_10policy_hubIN4cuda3std3__45tupleIJblEEEjN6thrust24THRUST_300001_SM_1000_NS8cuda_cub9__find_if7functorIS9_EEE10Policy1000ENSB_12zip_iteratorINS8_IJNSD_26transform_input_iterator_tIbNSC_6detail35transform_pair_of_input_iterators_tIbNSB_6detail15normal_iteratorINSB_10device_ptrIiEEEESQ_NS7_8equal_toIiEEEENS7_10__not_fn_tINS7_10__identityEEEEENSB_17counting_iteratorIlNSB_11use_defaultESZ_SZ_EEEEEEEPS9_jSF_S9_S9_SV_EEvT0_T1_T2_T3_T4_T6_E12temp_storage+80];
	setp.eq.s16 	%p141, %rs215, 0;
	setp.eq.s16 	%p142, %rs216, 0;
	min.s64 	%rd283, %rd282, %rd281;
	selp.b16 	%rs217, %rs214, 1, %p142;
	selp.b16 	%rs218, %rs216, %rs217, %p141;
	and.b16  	%rs219, %rs218, 255;
	selp.b64 	%rd284, %rd281, %rd283, %p142;
	selp.b64 	%rd285, %rd282, %rd284, %p141;
	ld.shared.u8 	%rs220, [_ZZN3cub18CUB_300001_SM_10006detail6reduce28DeviceReduceSingleTileKernelINS2_10policy_hubIN4cuda3std3__45tupleIJblEEEjN6thrust24THRUST_300001_SM_1000_NS8cuda_cub9__find_if7functorIS9_EEE10Policy1000ENSB_12zip_iteratorINS8_IJNSD_26transform_input_iterator_tIbNSC_6detail35transform_pair_of_input_iterators_tIbNSB_6detail15normal_iteratorINSB_10device_ptrIiEEEESQ_NS7_8equal_toIiEEEENS7_10__not_fn_tINS7_10__identityEEEEENSB_17counting_iteratorIlNSB_11use_defaultESZ_SZ_EEEEEEEPS9_jSF_S9_S9_SV_EEvT0_T1_T2_T3_T4_T6_E12temp_storage+88];
	ld.shared.u64 	%rd286, [_ZZN3cub18CUB_300001_SM_10006detail6reduce28DeviceReduceSingleTileKernelINS2_10policy_hubIN4cuda3std3__45tupleIJblEEEjN6thrust24THRUST_300001_SM_1000_NS8cuda_cub9__find_if7functorIS9_EEE10Policy1000ENSB_12zip_iteratorINS8_IJNSD_26transform_input_iterator_tIbNSC_6detail35transform_pair_of_input_iterators_tIbNSB_6detail15normal_iteratorINSB_10device_ptrIiEEEESQ_NS7_8equal_toIiEEEENS7_10__not_fn_tINS7_10__identityEEEEENSB_17counting_iteratorIlNSB_11use_defaultESZ_SZ_EEEEEEEPS9_jSF_S9_S9_SV_EEvT0_T1_T2_T3_T4_T6_E12temp_storage+96];
	setp.eq.s16 	%p143, %rs219, 0;
	setp.eq.s16 	%p144, %rs220, 0;
	min.s64 	%rd287, %rd286, %rd285;
	selp.b16 	%rs221, %rs218, 1, %p144;
	selp.b16 	%rs222, %rs220, %rs221, %p143;
	and.b16  	%rs223, %rs222, 255;
	selp.b64 	%rd288, %rd285, %rd287, %p144;
	selp.b64 	%rd289, %rd286, %rd288, %p143;
	ld.shared.u8 	%rs224, [_ZZN3cub18CUB_300001_SM_10006detail6reduce28DeviceReduceSingleTileKernelINS2_10policy_hubIN4cuda3std3__45tupleIJblEEEjN6thrust24THRUST_300001_SM_1000_NS8cuda_cub9__find_if7functorIS9_EEE10Policy1000ENSB_12zip_iteratorINS8_IJNSD_26transform_input_iterator_tIbNSC_6detail35transform_pair_of_input_iterators_tIbNSB_6detail15normal_iteratorINSB_10device_ptrIiEEEESQ_NS7_8equal_toIiEEEENS7_10__not_fn_tINS7_10__identityEEEEENSB_17counting_iteratorIlNSB_11use_defaultESZ_SZ_EEEEEEEPS9_jSF_S9_S9_SV_EEvT0_T1_T2_T3_T4_T6_E12temp_storage+104];
	ld.shared.u64 	%rd290, [_ZZN3cub18CUB_300001_SM_10006detail6reduce28DeviceReduceSingleTileKernelINS2_10policy_hubIN4cuda3std3__45tupleIJblEEEjN6thrust24THRUST_300001_SM_1000_NS8cuda_cub9__find_if7functorIS9_EEE10Policy1000ENSB_12zip_iteratorINS8_IJNSD_26transform_input_iterator_tIbNSC_6detail35transform_pair_of_input_iterators_tIbNSB_6detail15normal_iteratorINSB_10device_ptrIiEEEESQ_NS7_8equal_toIiEEEENS7_10__not_fn_tINS7_10__identityEEEEENSB_17counting_iteratorIlNSB_11use_defaultESZ_SZ_EEEEEEEPS9_jSF_S9_S9_SV_EEvT0_T1_T2_T3_T4_T6_E12temp_storage+112];
	setp.eq.s16 	%p145, %rs223, 0;
	setp.eq.s16 	%p146, %rs224, 0;
	min.s64 	%rd291, %rd290, %rd289;
	selp.b16 	%rs225, %rs222, 1, %p146;
	selp.b16 	%rs226, %rs224, %rs225, %p145;
	and.b16  	%rs227, %rs226, 255;
	selp.b64 	%rd292, %rd289, %rd291, %p146;
	selp.b64 	%rd293, %rd290, %rd292, %p145;
	ld.shared.u8 	%rs228, [_ZZN3cub18CUB_300001_SM_10006detail6reduce28DeviceReduceSingleTileKernelINS2_10policy_hubIN4cuda3std3__45tupleIJblEEEjN6thrust24THRUST_300001_SM_1000_NS8cuda_cub9__find_if7functorIS9_EEE10Policy1000ENSB_12zip_iteratorINS8_IJNSD_26transform_input_iterator_tIbNSC_6detail35transform_pair_of_input_iterators_tIbNSB_6detail15normal_iteratorINSB_10device_ptrIiEEEESQ_NS7_8equal_toIiEEEENS7_10__not_fn_tINS7_10__identityEEEEENSB_17counting_iteratorIlNSB_11use_defaultESZ_SZ_EEEEEEEPS9_jSF_S9_S9_SV_EEvT0_T1_T2_T3_T4_T6_E12temp_storage+120];
	ld.shared.u64 	%rd294, [_ZZN3cub18CUB_300001_SM_10006detail6reduce28DeviceReduceSingleTileKernelINS2_10policy_hubIN4cuda3std3__45tupleIJblEEEjN6thrust24THRUST_300001_SM_1000_NS8cuda_cub9__find_if7functorIS9_EEE10Policy1000ENSB_12zip_iteratorINS8_IJNSD_26transform_input_iterator_tIbNSC_6detail35transform_pair_of_input_iterators_tIbNSB_6detail15normal_iteratorINSB_10device_ptrIiEEEESQ_NS7_8equal_toIiEEEENS7_10__not_fn_tINS7_10__identityEEEEENSB_17counting_iteratorIlNSB_11use_defaultESZ_SZ_EEEEEEEPS9_jSF_S9_S9_SV_EEvT0_T1_T2_T3_T4_T6_E12temp_storage+128];
	setp.eq.s16 	%p147, %rs227, 0;
	setp.eq.s16 	%p148, %rs228, 0;
	min.s64 	%rd295, %rd294, %rd293;
	selp.b16 	%rs229, %rs226, 1, %p148;
	selp.b16 	%rs391, %rs228, %rs229, %p147;
	selp.b64 	%rd296, %rd293, %rd295, %p148;
	selp.b64 	%rd441, %rd294, %rd296, %p147;
$L__BB1_121:
	mov.u32 	%r519, %tid.x;
	setp.ne.s32 	%p325, %r519, 0;
	@%p325 bra 	$L__BB1_123;
	setp.eq.s16 	%p326, %rs108, 0;
	and.b16  	%rs379, %rs391, 255;
	setp.eq.s16 	%p327, %rs379, 0;
	min.s64 	%rd429, %rd441, %rd117;
	selp.b16 	%rs380, %rs108, 1, %p327;
	selp.b16 	%rs381, %rs391, %rs380, %p326;
	selp.b64 	%rd430, %rd117, %rd429, %p327;
	selp.b64 	%rd431, %rd441, %rd430, %p326;
	st.global.u8 	[%rd1], %rs381;
	st.global.u64 	[%rd1+8], %rd431;
$L__BB1_123:
	ret;

}
	// .globl	_ZN3cub18CUB_300001_SM_10006detail6reduce18DeviceReduceKernelINS2_10policy_hubIN4cuda3std3__45tupleIJblEEEjN6thrust24THRUST_300001_SM_1000_NS8cuda_cub9__find_if7functorIS9_EEE10Policy1000ENSB_12zip_iteratorINS8_IJNSD_26transform_input_iterator_tIbNSC_6detail35transform_pair_of_input_iterators_tIbNSB_6detail15normal_iteratorINSB_10device_ptrIiEEEESQ_NS7_8equal_toIiEEEENS7_10__not_fn_tINS7_10__identityEEEEENSB_17counting_iteratorIlNSB_11use_defaultESZ_SZ_EEEEEEEjSF_S9_SV_EEvT0_PT3_T1_NS0_13GridEvenShareIS16_EET2_T4_
.visible .entry _ZN3cub18CUB_300001_SM_10006detail6reduce18DeviceReduceKernelINS2_10policy_hubIN4cuda3std3__45tupleIJblEEEjN6thrust24THRUST_300001_SM_1000_NS8cuda_cub9__find_if7functorIS9_EEE10Policy1000ENSB_12zip_iteratorINS8_IJNSD_26transform_input_iterator_tIbNSC_6detail35transform_pair_of_input_iterators_tIbNSB_6detail15normal_iteratorINSB_10device_ptrIiEEEESQ_NS7_8equal_toIiEEEENS7_10__not_fn_tINS7_10__identityEEEEENSB_17counting_iteratorIlNSB_11use_defaultESZ_SZ_EEEEEEEjSF_S9_SV_EEvT0_PT3_T1_NS0_13GridEvenShareIS16_EET2_T4_(
	.param .align 8 .b8 _ZN3cub18CUB_300001_SM_10006detail6reduce18DeviceReduceKernelINS2_10policy_hubIN4cuda3std3__45tupleIJblEEEjN6thrust24THRUST_300001_SM_1000_NS8cuda_cub9__find_if7functorIS9_EEE10Policy1000ENSB_12zip_iteratorINS8_IJNSD_26transform_input_iterator_tIbNSC_6detail35transform_pair_of_input_iterators_tIbNSB_6detail15normal_iteratorINSB_10device_ptrIiEEEESQ_NS7_8equal_toIiEEEENS7_10__not_fn_tINS7_10__identityEEEEENSB_17counting_iteratorIlNSB_11use_defaultESZ_SZ_EEEEEEEjSF_S9_SV_EEvT0_PT3_T1_NS0_13GridEvenShareIS16_EET2_T4__param_0[40],
	.param .u64 .ptr .align 1 _ZN3cub18CUB_300001_SM_10006detail6reduce18DeviceReduceKernelINS2_10policy_hubIN4cuda3std3__45tupleIJblEEEjN6thrust24THRUST_300001_SM_1000_NS8cuda_cub9__find_if7functorIS9_EEE10Policy1000ENSB_12zip_iteratorINS8_IJNSD_26transform_input_iterator_tIbNSC_6detail35transform_pair_of_input_iterators_tIbNSB_6detail15normal_iteratorINSB_10device_ptrIiEEEESQ_NS7_8equal_toIiEEEENS7_10__not_fn_tINS7_10__identityEEEEENSB_17counting_iteratorIlNSB_11use_defaultESZ_SZ_EEEEEEEjSF_S9_SV_EEvT0_PT3_T1_NS0_13GridEvenShareIS16_EET2_T4__param_1,
	.param .u32 _ZN3cub18CUB_300001_SM_10006detail6reduce18DeviceReduceKernelINS2_10policy_hubIN4cuda3std3__45tupleIJblEEEjN6thrust24THRUST_300001_SM_1000_NS8cuda_cub9__find_if7functorIS9_EEE10Policy1000ENSB_12zip_iteratorINS8_IJNSD_26transform_input_iterator_tIbNSC_6detail35transform_pair_of_input_iterators_tIbNSB_6detail15normal_iteratorINSB_10device_ptrIiEEEESQ_NS7_8equal_toIiEEEENS7_10__not_fn_tINS7_10__identityEEEEENSB_17counting_iteratorIlNSB_11use_defaultESZ_SZ_EEEEEEEjSF_S9_SV_EEvT0_PT3_T1_NS0_13GridEvenShareIS16_EET2_T4__param_2,
	.param .align 4 .b8 _ZN3cub18CUB_300001_SM_10006detail6reduce18DeviceReduceKernelINS2_10policy_hubIN4cuda3std3__45tupleIJblEEEjN6thrust24THRUST_300001_SM_1000_NS8cuda_cub9__find_if7functorIS9_EEE10Policy1000ENSB_12zip_iteratorINS8_IJNSD_26transform_input_iterator_tIbNSC_6detail35transform_pair_of_input_iterators_tIbNSB_6detail15normal_iteratorINSB_10device_ptrIiEEEESQ_NS7_8equal_toIiEEEENS7_10__not_fn_tINS7_10__identityEEEEENSB_17counting_iteratorIlNSB_11use_defaultESZ_SZ_EEEEEEEjSF_S9_SV_EEvT0_PT3_T1_NS0_13GridEvenShareIS16_EET2_T4__param_3[40],
	.param .align 1 .b8 _ZN3cub18CUB_300001_SM_10006detail6reduce18DeviceReduceKernelINS2_10policy_hubIN4cuda3std3__45tupleIJblEEEjN6thrust24THRUST_300001_SM_1000_NS8cuda_cub9__find_if7functorIS9_EEE10Policy1000ENSB_12zip_iteratorINS8_IJNSD_26transform_input_iterator_tIbNSC_6detail35transform_pair_of_input_iterators_tIbNSB_6detail15normal_iteratorINSB_10device_ptrIiEEEESQ_NS7_8equal_toIiEEEENS7_10__not_fn_tINS7_10__identityEEEEENSB_17counting_iteratorIlNSB_11use_defaultESZ_SZ_EEEEEEEjSF_S9_SV_EEvT0_PT3_T1_NS0_13GridEvenShareIS16_EET2_T4__param_4[1],
	.param .align 1 .b8 _ZN3cub18CUB_300001_SM_10006detail6reduce18DeviceReduceKernelINS2_10policy_hubIN4cuda3std3__45tupleIJblEEEjN6thrust24THRUST_300001_SM_1000_NS8cuda_cub9__find_if7functorIS9_EEE10Policy1000ENSB_12zip_iteratorINS8_IJNSD_26transform_input_iterator_tIbNSC_6detail35transform_pair_of_input_iterators_tIbNSB_6detail15normal_iteratorINSB_10device_ptrIiEEEESQ_NS7_8equal_toIiEEEENS7_10__not_fn_tINS7_10__identityEEEEENSB_17counting_iteratorIlNSB_11use_defaultESZ_SZ_EEEEEEEjSF_S9_SV_EEvT0_PT3_T1_NS0_13GridEvenShareIS16_EET2_T4__param_5[1]
)
.maxntid 256
{
	.reg .pred 	%p<325>;
	.reg .b16 	%rs<416>;
	.reg .b32 	%r<578>;
	.reg .b64 	%rd<513>;
	// demoted variable
	.shared .align 8 .b8 _ZZN3cub18CUB_300001_SM_10006detail6reduce18DeviceReduceKernelINS2_10policy_hubIN4cuda3std3__45tupleIJblEEEjN6thrust24THRUST_300001_SM_1000_NS8cuda_cub9__find_if7functorIS9_EEE10Policy1000ENSB_12zip_iteratorINS8_IJNSD_26transform_input_iterator_tIbNSC_6detail35transform_pair_of_input_iterators_tIbNSB_6detail15normal_iteratorINSB_10device_ptrIiEEEESQ_NS7_8equal_toIiEEEENS7_10__not_fn_tINS7_10__identityEEEEENSB_17counting_iteratorIlNSB_11use_defaultESZ_SZ_EEEEEEEjSF_S9_SV_EEvT0_PT3_T1_NS0_13GridEvenShareIS16_EET2_T4_E12temp_storage[152];
	ld.param.u64 	%rd112, [_ZN3cub18CUB_300001_SM_10006detail6reduce18DeviceReduceKernelINS2_10policy_hubIN4cuda3std3__45tupleIJblEEEjN6thrust24THRUST_300001_SM_1000_NS8cuda_cub9__find_if7functorIS9_EEE10Policy1000ENSB_12zip_iteratorINS8_IJNSD_26transform_input_iterator_tIbNSC_6detail35transform_pair_of_input_iterators_tIbNSB_6detail15normal_iteratorINSB_10device_ptrIiEEEESQ_NS7_8equal_toIiEEEENS7_10__not_fn_tINS7_10__identityEEEEENSB_17counting_iteratorIlNSB_11use_defaultESZ_SZ_EEEEEEEjSF_S9_SV_EEvT0_PT3_T1_NS0_13GridEvenShareIS16_EET2_T4__param_0+32];
	ld.param.u32 	%r2, [_ZN3cub18CUB_300001_SM_10006detail6reduce18DeviceReduceKernelINS2_10policy_hubIN4cuda3std3__45tupleIJblEEEjN6thrust24THRUST_300001_SM_1000_NS8cuda_cub9__find_if7functorIS9_EEE10Policy1000ENSB_12zip_iteratorINS8_IJNSD_26transform_input_iterator_tIbNSC_6detail35transform_pair_of_input_iterators_tIbNSB_6detail15normal_iteratorINSB_10device_ptrIiEEEESQ_NS7_8equal_toIiEEEENS7_10__not_fn_tINS7_10__identityEEEEENSB_17counting_iteratorIlNSB_11use_defaultESZ_SZ_EEEEEEEjSF_S9_SV_EEvT0_PT3_T1_NS0_13GridEvenShareIS16_EET2_T4__param_3+24];
	ld.param.u32 	%r1, [_ZN3cub18CUB_300001_SM_10006detail6reduce18DeviceReduceKernelINS2_10policy_hubIN4cuda3std3__45tupleIJblEEEjN6thrust24THRUST_300001_SM_1000_NS8cuda_cub9__find_if7functorIS9_EEE10Policy1000ENSB_12zip_iteratorINS8_IJNSD_26transform_input_iterator_tIbNSC_6detail35transform_pair_of_input_iterators_tIbNSB_6detail15normal_iteratorINSB_10device_ptrIiEEEESQ_NS7_8equal_toIiEEEENS7_10__not_fn_tINS7_10__identityEEEEENSB_17counting_iteratorIlNSB_11use_defaultESZ_SZ_EEEEEEEjSF_S9_SV_EEvT0_PT3_T1_NS0_13GridEvenShareIS16_EET2_T4__param_3+20];
	ld.param.u64 	%rd111, [_ZN3cub18CUB_300001_SM_10006detail6reduce18DeviceReduceKernelINS2_10policy_hubIN4cuda3std3__45tupleIJblEEEjN6thrust24THRUST_300001_SM_1000_NS8cuda_cub9__find_if7functorIS9_EEE10Policy1000ENSB_12zip_iteratorINS8_IJNSD_26transform_input_iterator_tIbNSC_6detail35transform_pair_of_input_iterators_tIbNSB_6detail15normal_iteratorINSB_10device_ptrIiEEEESQ_NS7_8equal_toIiEEEENS7_10__not_fn_tINS7_10__identityEEEEENSB_17counting_iteratorIlNSB_11use_defaultESZ_SZ_EEEEEEEjSF_S9_SV_EEvT0_PT3_T1_NS0_13GridEvenShareIS16_EET2_T4__param_0+8];
	ld.param.u64 	%rd110, [_ZN3cub18CUB_300001_SM_10006detail6reduce18DeviceReduceKernelINS2_10policy_hubIN4cuda3std3__45tupleIJblEEEjN6thrust24THRUST_300001_SM_1000_NS8cuda_cub9__find_if7functorIS9_EEE10Policy1000ENSB_12zip_iteratorINS8_IJNSD_26transform_input_iterator_tIbNSC_6detail35transform_pair_of_input_iterators_tIbNSB_6detail15normal_iteratorINSB_10device_ptrIiEEEESQ_NS7_8equal_toIiEEEENS7_10__not_fn_tINS7_10__identityEEEEENSB_17counting_iteratorIlNSB_11use_defaultESZ_SZ_EEEEEEEjSF_S9_SV_EEvT0_PT3_T1_NS0_13GridEvenShareIS16_EET2_T4__param_0];
	cvta.to.global.u64 	%rd1, %rd110;
	cvta.to.global.u64 	%rd2, %rd111;
	mov.u32 	%r3, %ctaid.x;
	shl.b32 	%r4, %r3, 10;
	sub.s32 	%r5, %r1, %r4;
	setp.gt.u32 	%p1, %r5, 1023;
	@%p1 bra 	$L__BB2_78;
	mov.u32 	%r6, %tid.x;
	setp.ge.u32 	%p148, %r6, %r5;
	mov.b16 	%rs385, 0;
	mov.b64 	%rd482, 0;
	mov.u32 	%r565, %r6;
	@%p148 bra 	$L__BB2_3;
	add.s32 	%r279, %r4, %r6;
	cvt.u64.u32 	%rd298, %r279;
	mul.wide.u32 	%rd299, %r279, 4;
	add.s64 	%rd300, %rd1, %rd299;
	add.s64 	%rd301, %rd2, %rd299;
	add.s64 	%rd482, %rd112, %rd298;
	ld.global.u32 	%r280, [%rd300];
	ld.global.u32 	%r281, [%rd301];
	setp.ne.s32 	%p149, %r280, %r281;
	selp.u16 	%rs385, 1, 0, %p149;
	add.s32 	%r565, %r6, 256;
$L__BB2_3:
	setp.ge.u32 	%p150, %r565, %r5;
	@%p150 bra 	$L__BB2_16;
	not.b32 	%r282, %r565;
	add.s32 	%r9, %r1, %r282;
	sub.s32 	%r283, %r9, %r4;
	shr.u32 	%r284, %r283, 8;
	add.s32 	%r10, %r284, 1;
	and.b32  	%r11, %r10, 7;
	setp.lt.u32 	%p151, %r283, 1792;
	@%p151 bra 	$L__BB2_8;
	add.s32 	%r564, %r565, 1024;
	add.s32 	%r563, %r565, %r4;
	and.b32  	%r285, %r10, 33554424;
	neg.s32 	%r562, %r285;
$L__BB2_6:
	.pragma "nounroll";
	cvt.u64.u32 	%rd303, %r563;
	mul.wide.u32 	%rd304, %r563, 4;
	add.s64 	%rd305, %rd1, %rd304;
	add.s64 	%rd306, %rd2, %rd304;
	add.s64 	%rd307, %rd112, %rd303;
	ld.global.u32 	%r286, [%rd305];
	ld.global.u32 	%r287, [%rd306];
	setp.ne.s32 	%p152, %r286, %r287;
	selp.u16 	%rs230, 1, 0, %p152;
	and.b16  	%rs231, %rs385, 255;
	setp.ne.s16 	%p154, %rs231, 0;
	and.pred  	%p155, %p154, %p152;
	min.s64 	%rd308, %rd307, %rd482;
	setp.eq.s16 	%p156, %rs231, 0;
	selp.b64 	%rd309, %rd307, %rd482, %p156;
	selp.b16 	%rs232, %rs230, %rs385, %p156;
	selp.b64 	%rd310, %rd308, %rd309, %p155;
	selp.b16 	%rs233, 1, %rs232, %p155;
	and.b16  	%rs234, %rs233, 255;
	add.s32 	%r288, %r563, 256;
	cvt.u64.u32 	%rd311, %r288;
	mul.wide.u32 	%rd312, %r288, 4;
	add.s64 	%rd313, %rd1, %rd312;
	add.s64 	%rd314, %rd2, %rd312;
	add.s64 	%rd315, %rd112, %rd311;
	ld.global.u32 	%r289, [%rd313];
	ld.global.u32 	%r290, [%rd314];
	setp.ne.s32 	%p157, %r289, %r290;
	selp.u16 	%rs235, 1, 0, %p157;
	setp.ne.s16 	%p159, %rs234, 0;
	and.pred  	%p160, %p159, %p157;
	min.s64 	%rd316, %rd315, %rd310;
	setp.eq.s16 	%p161, %rs234, 0;
	selp.b64 	%rd317, %rd315, %rd310, %p161;
	selp.b16 	%rs236, %rs235, %rs233, %p161;
	selp.b64 	%rd318, %rd316, %rd317, %p160;
	selp.b16 	%rs237, 1, %rs236, %p160;
	and.b16  	%rs238, %rs237, 255;
	add.s32 	%r291, %r563, 512;
	cvt.u64.u32 	%rd319, %r291;
	mul.wide.u32 	%rd320, %r291, 4;
	add.s64 	%rd321, %rd1, %rd320;
	add.s64 	%rd322, %rd2, %rd320;
	add.s64 	%rd323, %rd112, %rd319;
	ld.global.u32 	%r292, [%rd321];
	ld.global.u32 	%r293, [%rd322];
	setp.ne.s32 	%p162, %r292, %r293;
	selp.u16 	%rs239, 1, 0, %p162;
	setp.ne.s16 	%p164, %rs238, 0;
	and.pred  	%p165, %p164, %p162;
	min.s64 	%rd324, %rd323, %rd318;
	setp.eq.s16 	%p166, %rs238, 0;
	selp.b64 	%rd325, %rd323, %rd318, %p166;
	selp.b16 	%rs240, %rs239, %rs237, %p166;
	selp.b64 	%rd326, %rd324, %rd325, %p165;
	selp.b16 	%rs241, 1, %rs240, %p165;
	and.b16  	%rs242, %rs241, 255;
	add.s32 	%r294, %r563, 768;
	cvt.u64.u32 	%rd327, %r294;
	mul.wide.u32 	%rd328, %r294, 4;
	add.s64 	%rd329, %rd1, %rd328;
	add.s64 	%rd330, %rd2, %rd328;
	add.s64 	%rd331, %rd112, %rd327;
	ld.global.u32 	%r295, [%rd329];
	ld.global.u32 	%r296, [%rd330];
	setp.ne.s32 	%p167, %r295, %r296;
	selp.u16 	%rs243, 1, 0, %p167;
	setp.ne.s16 	%p169, %rs242, 0;
	and.pred  	%p170, %p169, %p167;
	min.s64 	%rd332, %rd331, %rd326;
	setp.eq.s16 	%p171, %rs242, 0;
	selp.b64 	%rd333, %rd331, %rd326, %p171;
	selp.b16 	%rs244, %rs243, %rs241, %p171;
	selp.b64 	%rd334, %rd332, %rd333, %p170;
	selp.b16 	%rs245, 1, %rs244, %p170;
	and.b16  	%rs246, %rs245, 255;
	add.s32 	%r297, %r563, 1024;
	cvt.u64.u32 	%rd335, %r297;
	mul.wide.u32 	%rd336, %r297, 4;
	add.s64 	%rd337, %rd1, %rd336;
	add.s64 	%rd338, %rd2, %rd336;
	add.s64 	%rd339, %rd112, %rd335;
	ld.global.u32 	%r298, [%rd337];
	ld.global.u32 	%r299, [%rd338];
	setp.ne.s32 	%p172, %r298, %r299;
	selp.u16 	%rs247, 1, 0, %p172;
	setp.ne.s16 	%p174, %rs246, 0;
	and.pred  	%p175, %p174, %p172;
	min.s64 	%rd340, %rd339, %rd334;
	setp.eq.s16 	%p176, %rs246, 0;
	selp.b64 	%rd341, %rd339, %rd334, %p176;
	selp.b16 	%rs248, %rs247, %rs245, %p176;
	selp.b64 	%rd342, %rd340, %rd341, %p175;
	selp.b16 	%rs249, 1, %rs248, %p175;
	and.b16  	%rs250, %rs249, 255;
	add.s32 	%r300, %r563, 1280;
	cvt.u64.u32 	%rd343, %r300;
	mul.wide.u32 	%rd344, %r300, 4;
	add.s64 	%rd345, %rd1, %rd344;
	add.s64 	%rd346, %rd2, %rd344;
	add.s64 	%rd347, %rd112, %rd343;
	ld.global.u32 	%r301, [%rd345];
	ld.global.u32 	%r302, [%rd346];
	setp.ne.s32 	%p177, %r301, %r302;
	selp.u16 	%rs251, 1, 0, %p177;
	setp.ne.s16 	%p179, %rs250, 0;
	and.pred  	%p180, %p179, %p177;
	min.s64 	%rd348, %rd347, %rd342;
	setp.eq.s16 	%p181, %rs250, 0;
	selp.b64 	%rd349, %rd347, %rd342, %p181;
	selp.b16 	%rs252, %rs251, %rs249, %p181;
	selp.b64 	%rd350, %rd348, %rd349, %p180;
	selp.b16 	%rs253, 1, %rs252, %p180;
	and.b16  	%rs254, %rs253, 255;
	add.s32 	%r303, %r563, 1536;
	cvt.u64.u32 	%rd351, %r303;
	mul.wide.u32 	%rd352, %r303, 4;
	add.s64 	%rd353, %rd1, %rd352;
	add.s64 	%rd354, %rd2, %rd352;
	add.s64 	%rd355, %rd112, %rd351;
	ld.global.u32 	%r304, [%rd353];
	ld.global.u32 	%r305, [%rd354];
	setp.ne.s32 	%p182, %r304, %r305;
	selp.u16 	%rs255, 1, 0, %p182;
	setp.ne.s16 	%p184, %rs254, 0;
	and.pred  	%p185, %p184, %p182;
	min.s64 	%rd356, %rd355, %rd350;
	setp.eq.s16 	%p186, %rs254, 0;
	selp.b64 	%rd357, %rd355, %rd350, %p186;
	selp.b16 	%rs256, %rs255, %rs253, %p186;
	selp.b64 	%rd358, %rd356, %rd357, %p185;
	selp.b16 	%rs257, 1, %rs256, %p185;
	and.b16  	%rs258, %rs257, 255;
	add.s32 	%r306, %r563, 1792;
	cvt.u64.u32 	%rd359, %r306;
	mul.wide.u32 	%rd360, %r306, 4;
	add.s64 	%rd361, %rd1, %rd360;
	add.s64 	%rd362, %rd2, %rd360;
	add.s64 	%rd363, %rd112, %rd359;
	ld.global.u32 	%r307, [%rd361];
	ld.global.u32 	%r308, [%rd362];
	setp.ne.s32 	%p187, %r307, %r308;
	selp.u16 	%rs259, 1, 0, %p187;
	setp.ne.s16 	%p189, %rs258, 0;
	and.pred  	%p190, %p189, %p187;
	min.s64 	%rd364, %rd363, %rd358;
	setp.eq.s16 	%p191, %rs258, 0;
	selp.b64 	%rd365, %rd363, %rd358, %p191;
	selp.b16 	%rs260, %rs259, %rs257, %p191;
	selp.b64 	%rd482, %rd364, %rd365, %p190;
	selp.b16 	%rs385, 1, %rs260, %p190;
	add.s32 	%r564, %r564, 2048;
	add.s32 	%r563, %r563, 2048;
	add.s32 	%r562, %r562, 8;
	setp.ne.s32 	%p192, %r562, 0;
	@%p192 bra 	$L__BB2_6;
	add.s32 	%r565, %r564, -1024;
$L__BB2_8:
	setp.eq.s32 	%p193, %r11, 0;
	@%p193 bra 	$L__BB2_16;
	setp.lt.u32 	%p194, %r11, 4;
	@%p194 bra 	$L__BB2_11;
	add.s32 	%r309, %r4, %r565;
	cvt.u64.u32 	%rd367, %r309;
	mul.wide.u32 	%rd368, %r309, 4;
	add.s64 	%rd369, %rd1, %rd368;
	add.s64 	%rd370, %rd2, %rd368;
	add.s64 	%rd371, %rd112, %rd367;
	ld.global.u32 	%r310, [%rd369];
	ld.global.u32 	%r311, [%rd370];
	setp.ne.s32 	%p195, %r310, %r311;
	selp.u16 	%rs262, 1, 0, %p195;
	and.b16  	%rs263, %rs385, 255;
	setp.ne.s16 	%p197, %rs263, 0;
	and.pred  	%p198, %p197, %p195;
	min.s64 	%rd372, %rd371, %rd482;
	setp.eq.s16 	%p199, %rs263, 0;
	selp.b64 	%rd373, %rd371, %rd482, %p199;
	selp.b16 	%rs264, %rs262, %rs385, %p199;
	selp.b64 	%rd374, %rd372, %rd373, %p198;
	selp.b16 	%rs265, 1, %rs264, %p198;
	and.b16  	%rs266, %rs265, 255;
	add.s32 	%r312, %r309, 256;
	cvt.u64.u32 	%rd375, %r312;
	mul.wide.u32 	%rd376, %r312, 4;
	add.s64 	%rd377, %rd1, %rd376;
	add.s64 	%rd378, %rd2, %rd376;
	add.s64 	%rd379, %rd112, %rd375;
	ld.global.u32 	%r313, [%rd377];
	ld.global.u32 	%r314, [%rd378];
	setp.ne.s32 	%p200, %r313, %r314;
	selp.u16 	%rs267, 1, 0, %p200;
	setp.ne.s16 	%p202, %rs266, 0;
	and.pred  	%p203, %p202, %p200;
	min.s64 	%rd380, %rd379, %rd374;
	setp.eq.s16 	%p204, %rs266, 0;
	selp.b64 	%rd381, %rd379, %rd374, %p204;
	selp.b16 	%rs268, %rs267, %rs265, %p204;
	selp.b64 	%rd382, %rd380, %rd381, %p203;
	selp.b16 	%rs269, 1, %rs268, %p203;
	and.b16  	%rs270, %rs269, 255;
	add.s32 	%r315, %r309, 512;
	cvt.u64.u32 	%rd383, %r315;
	mul.wide.u32 	%rd384, %r315, 4;
	add.s64 	%rd385, %rd1, %rd384;
	add.s64 	%rd386, %rd2, %rd384;
	add.s64 	%rd387, %rd112, %rd383;
	ld.global.u32 	%r316, [%rd385];
	ld.global.u32 	%r317, [%rd386];
	setp.ne.s32 	%p205, %r316, %r317;
	selp.u16 	%rs271, 1, 0, %p205;
	setp.ne.s16 	%p207, %rs270, 0;
	and.pred  	%p208, %p207, %p205;
	min.s64 	%rd388, %rd387, %rd382;
	setp.eq.s16 	%p209, %rs270, 0;
	selp.b64 	%rd389, %rd387, %rd382, %p209;
	selp.b16 	%rs272, %rs271, %rs269, %p209;
	selp.b64 	%rd390, %rd388, %rd389, %p208;
	selp.b16 	%rs273, 1, %rs272, %p208;
	and.b16  	%rs274, %rs273, 255;
	add.s32 	%r318, %r309, 768;
	cvt.u64.u32 	%rd391, %r318;
	mul.wide.u32 	%rd392, %r318, 4;
	add.s64 	%rd393, %rd1, %rd392;
	add.s64 	%rd394, %rd2, %rd392;
	add.s64 	%rd395, %rd112, %rd391;
	ld.global.u32 	%r319, [%rd393];
	ld.global.u32 	%r320, [%rd394];
	setp.ne.s32 	%p210, %r319, %r320;
	selp.u16 	%rs275, 1, 0, %p210;
	setp.ne.s16 	%p212, %rs274, 0;
	and.pred  	%p213, %p212, %p210;
	min.s64 	%rd396, %rd395, %rd390;
	setp.eq.s16 	%p214, %rs274, 0;
	selp.b64 	%rd397, %rd395, %rd390, %p214;
	selp.b16 	%rs276, %rs275, %rs273, %p214;
	selp.b64 	%rd482, %rd396, %rd397, %p213;
	selp.b16 	%rs385, 1, %rs276, %p213;
	add.s32 	%r565, %r565, 1024;
$L__BB2_11:
	and.b32  	%r321, %r10, 3;
	setp.eq.s32 	%p215, %r321, 0;
	@%p215 bra 	$L__BB2_16;
	setp.eq.s32 	%p216, %r321, 1;
	@%p216 bra 	$L__BB2_14;
	add.s32 	%r322, %r4, %r565;
	cvt.u64.u32 	%rd399, %r322;
	mul.wide.u32 	%rd400, %r322, 4;
	add.s64 	%rd401, %rd1, %rd400;
	add.s64 	%rd402, %rd2, %rd400;
	add.s64 	%rd403, %rd112, %rd399;
	ld.global.u32 	%r323, [%rd401];
	ld.global.u32 	%r324, [%rd402];
	setp.ne.s32 	%p217, %r323, %r324;
	selp.u16 	%rs278, 1, 0, %p217;
	and.b16  	%rs279, %rs385, 255;
	setp.ne.s16 	%p219, %rs279, 0;
	and.pred  	%p220, %p219, %p217;
	min.s64 	%rd404, %rd403, %rd482;
	setp.eq.s16 	%p221, %rs279, 0;
	selp.b64 	%rd405, %rd403, %rd482, %p221;
	selp.b16 	%rs280, %rs278, %rs385, %p221;
	selp.b64 	%rd406, %rd404, %rd405, %p220;
	selp.b16 	%rs281, 1, %rs280, %p220;
	and.b16  	%rs282, %rs281, 255;
	add.s32 	%r325, %r322, 256;
	cvt.u64.u32 	%rd407, %r325;
	mul.wide.u32 	%rd408, %r325, 4;
	add.s64 	%rd409, %rd1, %rd408;
	add.s64 	%rd410, %rd2, %rd408;
	add.s64 	%rd411, %rd112, %rd407;
	ld.global.u32 	%r326, [%rd409];
	ld.global.u32 	%r327, [%rd410];
	setp.ne.s32 	%p222, %r326, %r327;
	selp.u16 	%rs283, 1, 0, %p222;
	setp.ne.s16 	%p224, %rs282, 0;
	and.pred  	%p225, %p224, %p222;
	min.s64 	%rd412, %rd411, %rd406;
	setp.eq.s16 	%p226, %rs282, 0;
	selp.b64 	%rd413, %rd411, %rd406, %p226;
	selp.b16 	%rs284, %rs283, %rs281, %p226;
	selp.b64 	%rd482, %rd412, %rd413, %p225;
	selp.b16 	%rs385, 1, %rs284, %p225;
	add.s32 	%r565, %r565, 512;
$L__BB2_14:
	and.b32  	%r328, %r9, 256;
	setp.ne.s32 	%p227, %r328, 0;
	@%p227 bra 	$L__BB2_16;
	add.s32 	%r329, %r4, %r565;
	cvt.u64.u32 	%rd414, %r329;
	mul.wide.u32 	%rd415, %r329, 4;
	add.s64 	%rd416, %rd1, %rd415;
	add.s64 	%rd417, %rd2, %rd415;
	add.s64 	%rd418, %rd112, %rd414;
	ld.global.u32 	%r330, [%rd416];
	ld.global.u32 	%r331, [%rd417];
	setp.ne.s32 	%p228, %r330, %r331;
	selp.u16 	%rs285, 1, 0, %p228;
	and.b16  	%rs286, %rs385, 255;
	setp.ne.s16 	%p230, %rs286, 0;
	and.pred  	%p231, %p230, %p228;
	min.s64 	%rd419, %rd418, %rd482;
	setp.eq.s16 	%p232, %rs286, 0;
	selp.b64 	%rd420, %rd418, %rd482, %p232;
	selp.b16 	%rs287, %rs285, %rs385, %p232;
	selp.b64 	%rd482, %rd419, %rd420, %p231;
	selp.b16 	%rs385, 1, %rs287, %p231;
$L__BB2_16:
	setp.lt.u32 	%p233, %r5, 256;
	@%p233 bra 	$L__BB2_41;
	// begin inline asm
	mov.u32 %r450, %laneid;
	// end inline asm
	cvt.u32.u16 	%r471, %rs385;
	and.b32  	%r452, %r471, 255;
	mov.b32 	%r468, 1;
	mov.b32 	%r469, 31;
	mov.b32 	%r470, -1;
	// begin inline asm
	shfl.sync.down.b32 %r451, %r452, %r468, %r469, %r470;
	// end inline asm
	// begin inline asm
	shfl.sync.down.b32 %r456, %r457, %r468, %r469, %r470;
	// end inline asm
	mov.b64 	{%r462, %r467}, %rd482;
	// begin inline asm
	shfl.sync.down.b32 %r461, %r462, %r468, %r469, %r470;
	// end inline asm
	// begin inline asm
	shfl.sync.down.b32 %r466, %r467, %r468, %r469, %r470;
	// end inline asm
	mov.b64 	%rd18, {%r461, %r466};
	cvt.u16.u32 	%rs15, %r451;
	setp.gt.s32 	%p283, %r450, 30;
	@%p283 bra 	$L__BB2_21;
	and.b16  	%rs329, %rs385, 255;
	setp.eq.s16 	%p284, %rs329, 0;
	and.b16  	%rs330, %rs15, 255;
	setp.eq.s16 	%p285, %rs330, 0;
	or.pred  	%p286, %p284, %p285;
	@%p286 bra 	$L__BB2_20;
	min.s64 	%rd482, %rd18, %rd482;
	mov.b16 	%rs385, 1;
	bra.uni 	$L__BB2_21;
$L__BB2_20:
	setp.eq.s16 	%p287, %rs329, 0;
	selp.b64 	%rd482, %rd18, %rd482, %p287;
	selp.b16 	%rs385, %rs15, %rs385, %p287;
$L__BB2_21:
	cvt.u32.u16 	%r492, %rs385;
	and.b32  	%r473, %r492, 255;
	mov.b32 	%r489, 2;
	mov.b32 	%r490, 31;
	mov.b32 	%r491, -1;
	// begin inline asm
	shfl.sync.down.b32 %r472, %r473, %r489, %r490, %r491;
	// end inline asm
	// begin inline asm
	shfl.sync.down.b32 %r477, %r478, %r489, %r490, %r491;
	// end inline asm
	mov.b64 	{%r483, %r488}, %rd482;
	// begin inline asm
	shfl.sync.down.b32 %r482, %r483, %r489, %r490, %r491;
	// end inline asm
	// begin inline asm
	shfl.sync.down.b32 %r487, %r488, %r489, %r490, %r491;
	// end inline asm
	mov.b64 	%rd22, {%r482, %r487};
	cvt.u16.u32 	%rs18, %r472;
	setp.gt.s32 	%p288, %r450, 29;
	@%p288 bra 	$L__BB2_25;
	and.b16  	%rs333, %rs385, 255;
	setp.eq.s16 	%p289, %rs333, 0;
	and.b16  	%rs334, %rs18, 255;
	setp.eq.s16 	%p290, %rs334, 0;
	or.pred  	%p291, %p289, %p290;
	@%p291 bra 	$L__BB2_24;
	min.s64 	%rd482, %rd22, %rd482;
	mov.b16 	%rs385, 1;
	bra.uni 	$L__BB2_25;
$L__BB2_24:
	setp.eq.s16 	%p292, %rs333, 0;
	selp.b64 	%rd482, %rd22, %rd482, %p292;
	selp.b16 	%rs385, %rs18, %rs385, %p292;
$L__BB2_25:
	cvt.u32.u16 	%r513, %rs385;
	and.b32  	%r494, %r513, 255;
	mov.b32 	%r510, 4;
	mov.b32 	%r511, 31;
	mov.b32 	%r512, -1;
	// begin inline asm
	shfl.sync.down.b32 %r493, %r494, %r510, %r511, %r512;
	// end inline asm
	// begin inline asm
	shfl.sync.down.b32 %r498, %r499, %r510, %r511, %r512;
	// end inline asm
	mov.b64 	{%r504, %r509}, %rd482;
	// begin inline asm
	shfl.sync.down.b32 %r503, %r504, %r510, %r511, %r512;
	// end inline asm
	// begin inline asm
	shfl.sync.down.b32 %r508, %r509, %r510, %r511, %r512;
	// end inline asm
	mov.b64 	%rd26, {%r503, %r508};
	cvt.u16.u32 	%rs21, %r493;
	setp.gt.s32 	%p293, %r450, 27;
	@%p293 bra 	$L__BB2_29;
	and.b16  	%rs337, %rs385, 255;
	setp.eq.s16 	%p294, %rs337, 0;
	and.b16  	%rs338, %rs21, 255;
	setp.eq.s16 	%p295, %rs338, 0;
	or.pred  	%p296, %p294, %p295;
	@%p296 bra 	$L__BB2_28;
	min.s64 	%rd482, %rd26, %rd482;
	mov.b16 	%rs385, 1;
	bra.uni 	$L__BB2_29;
$L__BB2_28:
	setp.eq.s16 	%p297, %rs337, 0;
	selp.b16 	%rs385, %rs21, %rs385, %p297;
	selp.b64 	%rd482, %rd26, %rd482, %p297;
$L__BB2_29:
	cvt.u32.u16 	%r534, %rs385;
	and.b32  	%r515, %r534, 255;
	mov.b32 	%r531, 8;
	mov.b32 	%r532, 31;
	mov.b32 	%r533, -1;
	// begin inline asm
	shfl.sync.down.b32 %r514, %r515, %r531, %r532, %r533;
	// end inline asm
	// begin inline asm
	shfl.sync.down.b32 %r519, %r520, %r531, %r532, %r533;
	// end inline asm
	mov.b64 	{%r525, %r530}, %rd482;
	// begin inline asm
	shfl.sync.down.b32 %r524, %r525, %r531, %r532, %r533;
	// end inline asm
	// begin inline asm
	shfl.sync.down.b32 %r529, %r530, %r531, %r532, %r533;
	// end inline asm
	mov.b64 	%rd30, {%r524, %r529};
	cvt.u16.u32 	%rs24, %r514;
	setp.gt.s32 	%p298, %r450, 23;
	@%p298 bra 	$L__BB2_33;
	and.b16  	%rs341, %rs385, 255;
	setp.eq.s16 	%p299, %rs341, 0;
	and.b16  	%rs342, %rs24, 255;
	setp.eq.s16 	%p300, %rs342, 0;
	or.pred  	%p301, %p299, %p300;
	@%p301 bra 	$L__BB2_32;
	min.s64 	%rd482, %rd30, %rd482;
	mov.b16 	%rs385, 1;
	bra.uni 	$L__BB2_33;
$L__BB2_32:
	setp.eq.s16 	%p302, %rs341, 0;
	selp.b16 	%rs385, %rs24, %rs385, %p302;
	selp.b64 	%rd482, %rd30, %rd482, %p302;
$L__BB2_33:
	cvt.u32.u16 	%r555, %rs385;
	and.b32  	%r536, %r555, 255;
	mov.b32 	%r552, 16;
	mov.b32 	%r553, 31;
	mov.b32 	%r554, -1;
	// begin inline asm
	shfl.sync.down.b32 %r535, %r536, %r552, %r553, %r554;
	// end inline asm
	// begin inline asm
	shfl.sync.down.b32 %r540, %r541, %r552, %r553, %r554;
	// end inline asm
	mov.b64 	{%r546, %r551}, %rd482;
	// begin inline asm
	shfl.sync.down.b32 %r545, %r546, %r552, %r553, %r554;
	// end inline asm
	// begin inline asm
	shfl.sync.down.b32 %r550, %r551, %r552, %r553, %r554;
	// end inline asm
	mov.b64 	%rd34, {%r545, %r550};
	cvt.u16.u32 	%rs27, %r535;
	setp.gt.s32 	%p303, %r450, 15;
	@%p303 bra 	$L__BB2_37;
	and.b16  	%rs345, %rs385, 255;
	setp.eq.s16 	%p304, %rs345, 0;
	and.b16  	%rs346, %rs27, 255;
	setp.eq.s16 	%p305, %rs346, 0;
	or.pred  	%p306, %p304, %p305;
	@%p306 bra 	$L__BB2_36;
	min.s64 	%rd482, %rd34, %rd482;
	mov.b16 	%rs385, 1;
	bra.uni 	$L__BB2_37;
$L__BB2_36:
	setp.eq.s16 	%p307, %rs345, 0;
	selp.b16 	%rs385, %rs27, %rs385, %p307;
	selp.b64 	%rd482, %rd34, %rd482, %p307;
$L__BB2_37:
	setp.ne.s32 	%p308, %r450, 0;
	@%p308 bra 	$L__BB2_39;
	shr.u32 	%r556, %r6, 1;
	and.b32  	%r557, %r556, 496;
	mov.u32 	%r558, _ZZN3cub18CUB_300001_SM_10006detail6reduce18DeviceReduceKernelINS2_10policy_hubIN4cuda3std3__45tupleIJblEEEjN6thrust24THRUST_300001_SM_1000_NS8cuda_cub9__find_if7functorIS9_EEE10Policy1000ENSB_12zip_iteratorINS8_IJNSD_26transform_input_iterator_tIbNSC_6detail35transform_pair_of_input_iterators_tIbNSB_6detail15normal_iteratorINSB_10device_ptrIiEEEESQ_NS7_8equal_toIiEEEENS7_10__not_fn_tINS7_10__identityEEEEENSB_17counting_iteratorIlNSB_11use_defaultESZ_SZ_EEEEEEEjSF_S9_SV_EEvT0_PT3_T1_NS0_13GridEvenShareIS16_EET2_T4_E12temp_storage;
	add.s32 	%r559, %r558, %r557;
	st.shared.u8 	[%r559+8], %rs385;
	st.shared.u64 	[%r559+16], %rd482;
$L__BB2_39:
	bar.sync 	0;
	setp.ne.s32 	%p309, %r6, 0;
	@%p309 bra 	$L__BB2_119;
	ld.shared.u8 	%rs349, [_ZZN3cub18CUB_300001_SM_10006detail6reduce18DeviceReduceKernelINS2_10policy_hubIN4cuda3std3__45tupleIJblEEEjN6thrust24THRUST_300001_SM_1000_NS8cuda_cub9__find_if7functorIS9_EEE10Policy1000ENSB_12zip_iteratorINS8_IJNSD_26transform_input_iterator_tIbNSC_6detail35transform_pair_of_input_iterators_tIbNSB_6detail15normal_iteratorINSB_10device_ptrIiEEEESQ_NS7_8equal_toIiEEEENS7_10__not_fn_tINS7_10__identityEEEEENSB_17counting_iteratorIlNSB_11use_defaultESZ_SZ_EEEEEEEjSF_S9_SV_EEvT0_PT3_T1_NS0_13GridEvenShareIS16_EET2_T4_E12temp_storage+24];
	ld.shared.u64 	%rd442, [_ZZN3cub18CUB_300001_SM_10006detail6reduce18DeviceReduceKernelINS2_10policy_hubIN4cuda3std3__45tupleIJblEEEjN6thrust24THRUST_300001_SM_1000_NS8cuda_cub9__find_if7functorIS9_EEE10Policy1000ENSB_12zip_iteratorINS8_IJNSD_26transform_input_iterator_tIbNSC_6detail35transform_pair_of_input_iterators_tIbNSB_6detail15normal_iteratorINSB_10device_ptrIiEEEESQ_NS7_8equal_toIiEEEENS7_10__not_fn_tINS7_10__identityEEEEENSB_17counting_iteratorIlNSB_11use_defaultESZ_SZ_EEEEEEEjSF_S9_SV_EEvT0_PT3_T1_NS0_13GridEvenShareIS16_EET2_T4_E12temp_storage+32];
	and.b16  	%rs350, %rs385, 255;
	setp.eq.s16 	%p310, %rs350, 0;
	setp.eq.s16 	%p311, %rs349, 0;
	min.s64 	%rd443, %rd442, %rd482;
	selp.b16 	%rs351, %rs385, 1, %p311;
	selp.b16 	%rs352, %rs349, %rs351, %p310;
	and.b16  	%rs353, %rs352, 255;
	selp.b64 	%rd444, %rd482, %rd443, %p311;
	selp.b64 	%rd445, %rd442, %rd444, %p310;
	ld.shared.u8 	%rs354, [_ZZN3cub18CUB_300001_SM_10006detail6reduce18DeviceReduceKernelINS2_10policy_hubIN4cuda3std3__45tupleIJblEEEjN6thrust24THRUST_300001_SM_1000_NS8cuda_cub9__find_if7functorIS9_EEE10Policy1000ENSB_12zip_iteratorINS8_IJNSD_26transform_input_iterator_tIbNSC_6detail35transform_pair_of_input_iterators_tIbNSB_6detail15normal_iteratorINSB_10device_ptrIiEEEESQ_NS7_8equal_toIiEEEENS7_10__not_fn_tINS7_10__identityEEEEENSB_17counting_iteratorIlNSB_11use_defaultESZ_SZ_EEEEEEEjSF_S9_SV_EEvT0_PT3_T1_NS0_13GridEvenShareIS16_EET2_T4_E12temp_storage+40];
	ld.shared.u64 	%rd446, [_ZZN3cub18CUB_300001_SM_10006detail6reduce18DeviceReduceKernelINS2_10policy_hubIN4cuda3std3__45tupleIJblEEEjN6thrust24THRUST_300001_SM_1000_NS8cuda_cub9__find_if7functorIS9_EEE10Policy1000ENSB_12zip_iteratorINS8_IJNSD_26transform_input_iterator_tIbNSC_6detail35transform_pair_of_input_iterators_tIbNSB_6detail15normal_iteratorINSB_10device_ptrIiEEEESQ_NS7_8equal_toIiEEEENS7_10__not_fn_tINS7_10__identityEEEEENSB_17counting_iteratorIlNSB_11use_defaultESZ_SZ_EEEEEEEjSF_S9_SV_EEvT0_PT3_T1_NS0_13GridEvenShareIS16_EET2_T4_E12temp_storage+48];
	setp.eq.s16 	%p312, %rs353, 0;
	setp.eq.s16 	%p313, %rs354, 0;
	min.s64 	%rd447, %rd446, %rd445;
	selp.b16 	%rs355, %rs352, 1, %p313;
	selp.b16 	%rs356, %rs354, %rs355, %p312;
	and.b16  	%rs357, %rs356, 255;
	selp.b64 	%rd448, %rd445, %rd447, %p313;
	selp.b64 	%rd449, %rd446, %rd448, %p312;
	ld.shared.u8 	%rs358, [_ZZN3cub18CUB_300001_SM_10006detail6reduce18DeviceReduceKernelINS2_10policy_hubIN4cuda3std3__45tupleIJblEEEjN6thrust24THRUST_300001_SM_1000_NS8cuda_cub9__find_if7functorIS9_EEE10Policy1000ENSB_12zip_iteratorINS8_IJNSD_26transform_input_iterator_tIbNSC_6detail35transform_pair_of_input_iterators_tIbNSB_6detail15normal_iteratorINSB_10device_ptrIiEEEESQ_NS7_8equal_toIiEEEENS7_10__not_fn_tINS7_10__identityEEEEENSB_17counting_iteratorIlNSB_11use_defaultESZ_SZ_EEEEEEEjSF_S9_SV_EEvT0_PT3_T1_NS0_13GridEvenShareIS16_EET2_T4_E12temp_storage+56];
	ld.shared.u64 	%rd450, [_ZZN3cub18CUB_300001_SM_10006detail6reduce18DeviceReduceKernelINS2_10policy_hubIN4cuda3std3__45tupleIJblEEEjN6thrust24THRUST_300001_SM_1000_NS8cuda_cub9__find_if7functorIS9_EEE10Policy1000ENSB_12zip_iteratorINS8_IJNSD_26transform_input_iterator_tIbNSC_6detail35transform_pair_of_input_iterators_tIbNSB_6detail15normal_iteratorINSB_10device_ptrIiEEEESQ_NS7_8equal_toIiEEEENS7_10__not_fn_tINS7_10__identityEEEEENSB_17counting_iteratorIlNSB_11use_defaultESZ_SZ_EEEEEEEjSF_S9_SV_EEvT0_PT3_T1_NS0_13GridEvenShareIS16_EET2_T4_E12temp_storage+64];
	setp.eq.s16 	%p314, %rs357, 0;
	setp.eq.s16 	%p315, %rs358, 0;
	min.s64 	%rd451, %rd450, %rd449;
	selp.b16 	%rs359, %rs356, 1, %p315;
	selp.b16 	%rs360, %rs358, %rs359, %p314;
	and.b16  	%rs361, %rs360, 255;
	selp.b64 	%rd452, %rd449, %rd451, %p315;
	selp.b64 	%rd453, %rd450, %rd452, %p314;
	ld.shared.u8 	%rs362, [_ZZN3cub18CUB_300001_SM_10006detail6reduce18DeviceReduceKernelINS2_10policy_hubIN4cuda3std3__45tupleIJblEEEjN6thrust24THRUST_300001_SM_1000_NS8cuda_cub9__find_if7functorIS9_EEE10Policy1000ENSB_12zip_iteratorINS8_IJNSD_26transform_input_iterator_tIbNSC_6detail35transform_pair_of_input_iterators_tIbNSB_6detail15normal_iteratorINSB_10device_ptrIiEEEESQ_NS7_8equal_toIiEEEENS7_10__not_fn_tINS7_10__identityEEEEENSB_17counting_iteratorIlNSB_11use_defaultESZ_SZ_EEEEEEEjSF_S9_SV_EEvT0_PT3_T1_NS0_13GridEvenShareIS16_EET2_T4_E12temp_storage+72];
	ld.shared.u64 	%rd454, [_ZZN3cub18CUB_300001_SM_10006detail6reduce18DeviceReduceKernelINS2_10policy_hubIN4cuda3std3__45tupleIJblEEEjN6thrust24THRUST_300001_SM_1000_NS8cuda_cub9__find_if7functorIS9_EEE10Policy1000ENSB_12zip_iteratorINS8_IJNSD_26transform_input_iterator_tIbNSC_6detail35transform_pair_of_input_iterators_tIbNSB_6detail15normal_iteratorINSB_10device_ptrIiEEEESQ_NS7_8equal_toIiEEEENS7_10__not_fn_tINS7_10__identityEEEEENSB_17counting_iteratorIlNSB_11use_defaultESZ_SZ_EEEEEEEjSF_S9_SV_EEvT0_PT3_T1_NS0_13GridEvenShareIS16_EET2_T4_E12temp_storage+80];
	setp.eq.s16 	%p316, %rs361, 0;
	setp.eq.s16 	%p317, %rs362, 0;
	min.s64 	%rd455, %rd454, %rd453;
	selp.b16 	%rs363, %rs360, 1, %p317;
	selp.b16 	%rs364, %rs362, %rs363, %p316;
	and.b16  	%rs365, %rs364, 255;
	selp.b64 	%rd456, %rd453, %rd455, %p317;
	selp.b64 	%rd457, %rd454, %rd456, %p316;
	ld.shared.u8 	%rs366, [_ZZN3cub18CUB_300001_SM_10006detail6reduce18DeviceReduceKernelINS2_10policy_hubIN4cuda3std3__45tupleIJblEEEjN6thrust24THRUST_300001_SM_1000_NS8cuda_cub9__find_if7functorIS9_EEE10Policy1000ENSB_12zip_iteratorINS8_IJNSD_26transform_input_iterator_tIbNSC_6detail35transform_pair_of_input_iterators_tIbNSB_6detail15normal_iteratorINSB_10device_ptrIiEEEESQ_NS7_8equal_toIiEEEENS7_10__not_fn_tINS7_10__identityEEEEENSB_17counting_iteratorIlNSB_11use_defaultESZ_SZ_EEEEEEEjSF_S9_SV_EEvT0_PT3_T1_NS0_13GridEvenShareIS16_EET2_T4_E12temp_storage+88];
	ld.shared.u64 	%rd458, [_ZZN3cub18CUB_300001_SM_10006detail6reduce18DeviceReduceKernelINS2_10policy_hubIN4cuda3std3__45tupleIJblEEEjN6thrust24THRUST_300001_SM_1000_NS8cuda_cub9__find_if7functorIS9_EEE10Policy1000ENSB_12zip_iteratorINS8_IJNSD_26transform_input_iterator_tIbNSC_6detail35transform_pair_of_input_iterators_tIbNSB_6detail15normal_iteratorINSB_10device_ptrIiEEEESQ_NS7_8equal_toIiEEEENS7_10__not_fn_tINS7_10__identityEEEEENSB_17counting_iteratorIlNSB_11use_defaultESZ_SZ_EEEEEEEjSF_S9_SV_EEvT0_PT3_T1_NS0_13GridEvenShareIS16_EET2_T4_E12temp_storage+96];
	setp.eq.s16 	%p318, %rs365, 0;
	setp.eq.s16 	%p319, %rs366, 0;
	min.s64 	%rd459, %rd458, %rd457;
	selp.b16 	%rs367, %rs364, 1, %p319;
	selp.b16 	%rs368, %rs366, %rs367, %p318;
	and.b16  	%rs369, %rs368, 255;
	selp.b64 	%rd460, %rd457, %rd459, %p319;
	selp.b64 	%rd461, %rd458, %rd460, %p318;
	ld.shared.u8 	%rs370, [_ZZN3cub18CUB_300001_SM_10006detail6reduce18DeviceReduceKernelINS2_10policy_hubIN4cuda3std3__45tupleIJblEEEjN6thrust24THRUST_300001_SM_1000_NS8cuda_cub9__find_if7functorIS9_EEE10Policy1000ENSB_12zip_iteratorINS8_IJNSD_26transform_input_iterator_tIbNSC_6detail35transform_pair_of_input_iterators_tIbNSB_6detail15normal_iteratorINSB_10device_ptrIiEEEESQ_NS7_8equal_toIiEEEENS7_10__not_fn_tINS7_10__identityEEEEENSB_17counting_iteratorIlNSB_11use_defaultESZ_SZ_EEEEEEEjSF_S9_SV_EEvT0_PT3_T1_NS0_13GridEvenShareIS16_EET2_T4_E12temp_storage+104];
	ld.shared.u64 	%rd462, [_ZZN3cub18CUB_300001_SM_10006detail6reduce18DeviceReduceKernelINS2_10policy_hubIN4cuda3std3__45tupleIJblEEEjN6thrust24THRUST_300001_SM_1000_NS8cuda_cub9__find_if7functorIS9_EEE10Policy1000ENSB_12zip_iteratorINS8_IJNSD_26transform_input_iterator_tIbNSC_6detail35transform_pair_of_input_iterators_tIbNSB_6detail15normal_iteratorINSB_10device_ptrIiEEEESQ_NS7_8equal_toIiEEEENS7_10__not_fn_tINS7_10__identityEEEEENSB_17counting_iteratorIlNSB_11use_defaultESZ_SZ_EEEEEEEjSF_S9_SV_EEvT0_PT3_T1_NS0_13GridEvenShareIS16_EET2_T4_E12temp_storage+112];
	setp.eq.s16 	%p320, %rs369, 0;
	setp.eq.s16 	%p321, %rs370, 0;
	min.s64 	%rd463, %rd462, %rd461;
	selp.b16 	%rs371, %rs368, 1, %p321;
	selp.b16 	%rs372, %rs370, %rs371, %p320;
	and.b16  	%rs373, %rs372, 255;
	selp.b64 	%rd464, %rd461, %rd463, %p321;
	selp.b64 	%rd465, %rd462, %rd464, %p320;
	ld.shared.u8 	%rs374, [_ZZN3cub18CUB_300001_SM_10006detail6reduce18DeviceReduceKernelINS2_10policy_hubIN4cuda3std3__45tupleIJblEEEjN6thrust24THRUST_300001_SM_1000_NS8cuda_cub9__find_if7functorIS9_EEE10Policy1000ENSB_12zip_iteratorINS8_IJNSD_26transform_input_iterator_tIbNSC_6detail35transform_pair_of_input_iterators_tIbNSB_6detail15normal_iteratorINSB_10device_ptrIiEEEESQ_NS7_8equal_toIiEEEENS7_10__not_fn_tINS7_10__identityEEEEENSB_17counting_iteratorIlNSB_11use_defaultESZ_SZ_EEEEEEEjSF_S9_SV_EEvT0_PT3_T1_NS0_13GridEvenShareIS16_EET2_T4_E12temp_storage+120];
	ld.shared.u64 	%rd466, [_ZZN3cub18CUB_300001_SM_10006detail6reduce18DeviceReduceKernelINS2_10policy_hubIN4cuda3std3__45tupleIJblEEEjN6thrust24THRUST_300001_SM_1000_NS8cuda_cub9__find_if7functorIS9_EEE10Policy1000ENSB_12zip_iteratorINS8_IJNSD_26transform_input_iterator_tIbNSC_6detail35transform_pair_of_input_iterators_tIbNSB_6detail15normal_iteratorINSB_10device_ptrIiEEEESQ_NS7_8equal_toIiEEEENS7_10__not_fn_tINS7_10__identityEEEEENSB_17counting_iteratorIlNSB_11use_defaultESZ_SZ_EEEEEEEjSF_S9_SV_EEvT0_PT3_T1_NS0_13GridEvenShareIS16_EET2_T4_E12temp_storage+128];
	setp.eq.s16 	%p322, %rs373, 0;
	setp.eq.s16 	%p323, %rs374, 0;
	min.s64 	%rd467, %rd466, %rd465;
	selp.b16 	%rs375, %rs372, 1, %p323;
	selp.b16 	%rs385, %rs374, %rs375, %p322;
	selp.b64 	%rd468, %rd465, %rd467, %p323;
	selp.b64 	%rd482, %rd466, %rd468, %p322;
	bra.uni 	$L__BB2_119;
$L__BB2_41:
	// begin inline asm
	mov.u32 %r332, %laneid;
	// end inline asm
	and.b32  	%r353, %r6, 992;
	add.s32 	%r354, %r353, 32;
	setp.gt.u32 	%p234, %r354, %r5;
	not.b32 	%r355, %r353;
	add.s32 	%r356, %r5, %r355;
	selp.b32 	%r351, %r356, 31, %p234;
	cvt.u32.u16 	%r357, %rs385;
	and.b32  	%r334, %r357, 255;
	mov.b32 	%r350, 1;
	mov.b32 	%r352, -1;
	// begin inline asm
	shfl.sync.down.b32 %r333, %r334, %r350, %r351, %r352;
	// end inline asm
	// begin inline asm
	shfl.sync.down.b32 %r338, %r339, %r350, %r351, %r352;
	// end inline asm
	mov.b64 	{%r344, %r349}, %rd482;
	// begin inline asm
	shfl.sync.down.b32 %r343, %r344, %r350, %r351, %r352;
	// end inline asm
	// begin inline asm
	shfl.sync.down.b32 %r348, %r349, %r350, %r351, %r352;
	// end inline asm
	mov.b64 	%rd39, {%r343, %r348};
	cvt.u16.u32 	%rs31, %r333;
	setp.ge.s32 	%p235, %r332, %r351;
	@%p235 bra 	$L__BB2_45;
	and.b16  	%rs288, %rs385, 255;
	setp.eq.s16 	%p236, %rs288, 0;
	and.b16  	%rs289, %rs31, 255;
	setp.eq.s16 	%p237, %rs289, 0;
	or.pred  	%p238, %p236, %p237;
	@%p238 bra 	$L__BB2_44;
	min.s64 	%rd482, %rd39, %rd482;
	mov.b16 	%rs385, 1;
	bra.uni 	$L__BB2_45;
$L__BB2_44:
	setp.eq.s16 	%p239, %rs288, 0;
	selp.b16 	%rs385, %rs31, %rs385, %p239;
	selp.b64 	%rd482, %rd39, %rd482, %p239;
$L__BB2_45:
	cvt.u32.u16 	%r378, %rs385;
	and.b32  	%r359, %r378, 255;
	mov.b32 	%r375, 2;
	mov.b32 	%r377, -1;
	// begin inline asm
	shfl.sync.down.b32 %r358, %r359, %r375, %r351, %r377;
	// end inline asm
	// begin inline asm
	shfl.sync.down.b32 %r363, %r364, %r375, %r351, %r377;
	// end inline asm
	mov.b64 	{%r369, %r374}, %rd482;
	// begin inline asm
	shfl.sync.down.b32 %r368, %r369, %r375, %r351, %r377;
	// end inline asm
	// begin inline asm
	shfl.sync.down.b32 %r373, %r374, %r375, %r351, %r377;
	// end inline asm
	mov.b64 	%rd43, {%r368, %r373};
	cvt.u16.u32 	%rs34, %r358;
	add.s32 	%r379, %r332, 2;
	setp.gt.s32 	%p240, %r379, %r351;
	@%p240 bra 	$L__BB2_49;
	and.b16  	%rs292, %rs385, 255;
	setp.eq.s16 	%p241, %rs292, 0;
	and.b16  	%rs293, %rs34, 255;
	setp.eq.s16 	%p242, %rs293, 0;
	or.pred  	%p243, %p241, %p242;
	@%p243 bra 	$L__BB2_48;
	min.s64 	%rd482, %rd43, %rd482;
	mov.b16 	%rs385, 1;
	bra.uni 	$L__BB2_49;
$L__BB2_48:
	setp.eq.s16 	%p244, %rs292, 0;
	selp.b16 	%rs385, %rs34, %rs385, %p244;
	selp.b64 	%rd482, %rd43, %rd482, %p244;
$L__BB2_49:
	cvt.u32.u16 	%r400, %rs385;
	and.b32  	%r381, %r400, 255;
	mov.b32 	%r397, 4;
	mov.b32 	%r399, -1;
	// begin inline asm
	shfl.sync.down.b32 %r380, %r381, %r397, %r351, %r399;
	// end inline asm
	// begin inline asm
	shfl.sync.down.b32 %r385, %r386, %r397, %r351, %r399;
	// end inline asm
	mov.b64 	{%r391, %r396}, %rd482;
	// begin inline asm
	shfl.sync.down.b32 %r390, %r391, %r397, %r351, %r399;
	// end inline asm
	// begin inline asm
	shfl.sync.down.b32 %r395, %r396, %r397, %r351, %r399;
	// end inline asm
	mov.b64 	%rd47, {%r390, %r395};
	cvt.u16.u32 	%rs37, %r380;
	add.s32 	%r401, %r332, 4;
	setp.gt.s32 	%p245, %r401, %r351;
	@%p245 bra 	$L__BB2_53;
	and.b16  	%rs296, %rs385, 255;
	setp.eq.s16 	%p246, %rs296, 0;
	and.b16  	%rs297, %rs37, 255;
	setp.eq.s16 	%p247, %rs297, 0;
	or.pred  	%p248, %p246, %p247;
	@%p248 bra 	$L__BB2_52;
	min.s64 	%rd482, %rd47, %rd482;
	mov.b16 	%rs385, 1;
	bra.uni 	$L__BB2_53;
$L__BB2_52:
	setp.eq.s16 	%p249, %rs296, 0;
	selp.b16 	%rs385, %rs37, %rs385, %p249;
	selp.b64 	%rd482, %rd47, %rd482, %p249;
$L__BB2_53:
	cvt.u32.u16 	%r422, %rs385;
	and.b32  	%r403, %r422, 255;
	mov.b32 	%r419, 8;
	mov.b32 	%r421, -1;
	// begin inline asm
	shfl.sync.down.b32 %r402, %r403, %r419, %r351, %r421;
	// end inline asm
	// begin inline asm
	shfl.sync.down.b32 %r407, %r408, %r419, %r351, %r421;
	// end inline asm
	mov.b64 	{%r413, %r418}, %rd482;
	// begin inline asm
	shfl.sync.down.b32 %r412, %r413, %r419, %r351, %r421;
	// end inline asm
	// begin inline asm
	shfl.sync.down.b32 %r417, %r418, %r419, %r351, %r421;
	// end inline asm
	mov.b64 	%rd51, {%r412, %r417};
	cvt.u16.u32 	%rs40, %r402;
	add.s32 	%r423, %r332, 8;
	setp.gt.s32 	%p250, %r423, %r351;
	@%p250 bra 	$L__BB2_57;
	and.b16  	%rs300, %rs385, 255;
	setp.eq.s16 	%p251, %rs300, 0;
	and.b16  	%rs301, %rs40, 255;
	setp.eq.s16 	%p252, %rs301, 0;
	or.pred  	%p253, %p251, %p252;
	@%p253 bra 	$L__BB2_56;
	min.s64 	%rd482, %rd51, %rd482;
	mov.b16 	%rs385, 1;
	bra.uni 	$L__BB2_57;
$L__BB2_56:
	setp.eq.s16 	%p254, %rs300, 0;
	selp.b16 	%rs385, %rs40, %rs385, %p254;
	selp.b64 	%rd482, %rd51, %rd482, %p254;
$L__BB2_57:
	cvt.u32.u16 	%r444, %rs385;
	and.b32  	%r425, %r444, 255;
	mov.b32 	%r441, 16;
	mov.b32 	%r443, -1;
	// begin inline asm
	shfl.sync.down.b32 %r424, %r425, %r441, %r351, %r443;
	// end inline asm
	// begin inline asm
	shfl.sync.down.b32 %r429, %r430, %r441, %r351, %r443;
	// end inline asm
	mov.b64 	{%r435, %r440}, %rd482;
	// begin inline asm
	shfl.sync.down.b32 %r434, %r435, %r441, %r351, %r443;
	// end inline asm
	// begin inline asm
	shfl.sync.down.b32 %r439, %r440, %r441, %r351, %r443;
	// end inline asm
	mov.b64 	%rd55, {%r434, %r439};
	cvt.u16.u32 	%rs43, %r424;
	add.s32 	%r445, %r332, 16;
	setp.gt.s32 	%p255, %r445, %r351;
	@%p255 bra 	$L__BB2_61;
	and.b16  	%rs304, %rs385, 255;
	setp.eq.s16 	%p256, %rs304, 0;
	and.b16  	%rs305, %rs43, 255;
	setp.eq.s16 	%p257, %rs305, 0;
	or.pred  	%p258, %p256, %p257;
	@%p258 bra 	$L__BB2_60;
	min.s64 	%rd482, %rd55, %rd482;
	mov.b16 	%rs385, 1;
	bra.uni 	$L__BB2_61;
$L__BB2_60:
	setp.eq.s16 	%p259, %rs304, 0;
	selp.b16 	%rs385, %rs43, %rs385, %p259;
	selp.b64 	%rd482, %rd55, %rd482, %p259;
$L__BB2_61:
	setp.ne.s32 	%p260, %r332, 0;
	@%p260 bra 	$L__BB2_63;
	shr.u32 	%r446, %r6, 1;
	and.b32  	%r447, %r446, 496;
	mov.u32 	%r448, _ZZN3cub18CUB_300001_SM_10006detail6reduce18DeviceReduceKernelINS2_10policy_hubIN4cuda3std3__45tupleIJblEEEjN6thrust24THRUST_300001_SM_1000_NS8cuda_cub9__find_if7functorIS9_EEE10Policy1000ENSB_12zip_iteratorINS8_IJNSD_26transform_input_iterator_tIbNSC_6detail35transform_pair_of_input_iterators_tIbNSB_6detail15normal_iteratorINSB_10device_ptrIiEEEESQ_NS7_8equal_toIiEEEENS7_10__not_fn_tINS7_10__identityEEEEENSB_17counting_iteratorIlNSB_11use_defaultESZ_SZ_EEEEEEEjSF_S9_SV_EEvT0_PT3_T1_NS0_13GridEvenShareIS16_EET2_T4_E12temp_storage;
	add.s32 	%r449, %r448, %r447;
	st.shared.u8 	[%r449+8], %rs385;
	st.shared.u64 	[%r449+16], %rd482;
$L__BB2_63:
	bar.sync 	0;
	setp.ne.s32 	%p261, %r6, 0;
	@%p261 bra 	$L__BB2_119;
	setp.lt.u32 	%p262, %r5, 33;
	@%p262 bra 	$L__BB2_66;
	ld.shared.u8 	%rs308, [_ZZN3cub18CUB_300001_SM_10006detail6reduce18DeviceReduceKernelINS2_10policy_hubIN4cuda3std3__45tupleIJblEEEjN6thrust24THRUST_300001_SM_1000_NS8cuda_cub9__find_if7functorIS9_EEE10Policy1000ENSB_12zip_iteratorINS8_IJNSD_26transform_input_iterator_tIbNSC_6detail35transform_pair_of_input_iterators_tIbNSB_6detail15normal_iteratorINSB_10device_ptrIiEEEESQ_NS7_8equal_toIiEEEENS7_10__not_fn_tINS7_10__identityEEEEENSB_17counting_iteratorIlNSB_11use_defaultESZ_SZ_EEEEEEEjSF_S9_SV_EEvT0_PT3_T1_NS0_13GridEvenShareIS16_EET2_T4_E12temp_storage+24];
	ld.shared.u64 	%rd421, [_ZZN3cub18CUB_300001_SM_10006detail6reduce18DeviceReduceKernelINS2_10policy_hubIN4cuda3std3__45tupleIJblEEEjN6thrust24THRUST_300001_SM_1000_NS8cuda_cub9__find_if7functorIS9_EEE10Policy1000ENSB_12zip_iteratorINS8_IJNSD_26transform_input_iterator_tIbNSC_6detail35transform_pair_of_input_iterators_tIbNSB_6detail15normal_iteratorINSB_10device_ptrIiEEEESQ_NS7_8equal_toIiEEEENS7_10__not_fn_tINS7_10__identityEEEEENSB_17counting_iteratorIlNSB_11use_defaultESZ_SZ_EEEEEEEjSF_S9_SV_EEvT0_PT3_T1_NS0_13GridEvenShareIS16_EET2_T4_E12temp_storage+32];
	and.b16  	%rs309, %rs385, 255;
	setp.eq.s16 	%p263, %rs309, 0;
	setp.eq.s16 	%p264, %rs308, 0;
	min.s64 	%rd422, %rd421, %rd482;
	selp.b16 	%rs310, %rs385, 1, %p264;
	selp.b16 	%rs385, %rs308, %rs310, %p263;
	selp.b64 	%rd423, %rd482, %rd422, %p264;
	selp.b64 	%rd482, %rd421, %rd423, %p263;
$L__BB2_66:
	setp.lt.u32 	%p265, %r5, 65;
	@%p265 bra 	$L__BB2_68;
	ld.shared.u8 	%rs311, [_ZZN3cub18CUB_300001_SM_10006detail6reduce18DeviceReduceKernelINS2_10policy_hubIN4cuda3std3__45tupleIJblEEEjN6thrust24THRUST_300001_SM_1000_NS8cuda_cub9__find_if7functorIS9_EEE10Policy1000ENSB_12zip_iteratorINS8_IJNSD_26transform_input_iterator_tIbNSC_6detail35transform_pair_of_input_iterators_tIbNSB_6detail15normal_iteratorINSB_10device_ptrIiEEEESQ_NS7_8equal_toIiEEEENS7_10__not_fn_tINS7_10__identityEEEEENSB_17counting_iteratorIlNSB_11use_defaultESZ_SZ_EEEEEEEjSF_S9_SV_EEvT0_PT3_T1_NS0_13GridEvenShareIS16_EET2_T4_E12temp_storage+40];
	ld.shared.u64 	%rd424, [_ZZN3cub18CUB_300001_SM_10006detail6reduce18DeviceReduceKernelINS2_10policy_hubIN4cuda3std3__45tupleIJblEEEjN6thrust24THRUST_300001_SM_1000_NS8cuda_cub9__find_if7functorIS9_EEE10Policy1000ENSB_12zip_iteratorINS8_IJNSD_26transform_input_iterator_tIbNSC_6detail35transform_pair_of_input_iterators_tIbNSB_6detail15normal_iteratorINSB_10device_ptrIiEEEESQ_NS7_8equal_toIiEEEENS7_10__not_fn_tINS7_10__identityEEEEENSB_17counting_iteratorIlNSB_11use_defaultESZ_SZ_EEEEEEEjSF_S9_SV_EEvT0_PT3_T1_NS0_13GridEvenShareIS16_EET2_T4_E12temp_storage+48];
	and.b16  	%rs312, %rs385, 255;
	setp.eq.s16 	%p266, %rs312, 0;
	setp.eq.s16 	%p267, %rs311, 0;
	min.s64 	%rd425, %rd424, %rd482;
	selp.b16 	%rs313, %rs385, 1, %p267;
	selp.b16 	%rs385, %rs311, %rs313, %p266;
	selp.b64 	%rd426, %rd482, %rd425, %p267;
	selp.b64 	%rd482, %rd424, %rd426, %p266;
$L__BB2_68:
	setp.lt.u32 	%p268, %r5, 97;
	@%p268 bra 	$L__BB2_70;
	ld.shared.u8 	%rs314, [_ZZN3cub18CUB_300001_SM_10006detail6reduce18DeviceReduceKernelINS2_10policy_hubIN4cuda3std3__45tupleIJblEEEjN6thrust24THRUST_300001_SM_1000_NS8cuda_cub9__find_if7functorIS9_EEE10Policy1000ENSB_12zip_iteratorINS8_IJNSD_26transform_input_iterator_tIbNSC_6detail35transform_pair_of_input_iterators_tIbNSB_6detail15normal_iteratorINSB_10device_ptrIiEEEESQ_NS7_8equal_toIiEEEENS7_10__not_fn_tINS7_10__identityEEEEENSB_17counting_iteratorIlNSB_11use_defaultESZ_SZ_EEEEEEEjSF_S9_SV_EEvT0_PT3_T1_NS0_13GridEvenShareIS16_EET2_T4_E12temp_storage+56];
	ld.shared.u64 	%rd427, [_ZZN3cub18CUB_300001_SM_10006detail6reduce18DeviceReduceKernelINS2_10policy_hubIN4cuda3std3__45tupleIJblEEEjN6thrust24THRUST_300001_SM_1000_NS8cuda_cub9__find_if7functorIS9_EEE10Policy1000ENSB_12zip_iteratorINS8_IJNSD_26transform_input_iterator_tIbNSC_6detail35transform_pair_of_input_iterators_tIbNSB_6detail15normal_iteratorINSB_10device_ptrIiEEEESQ_NS7_8equal_toIiEEEENS7_10__not_fn_tINS7_10__identityEEEEENSB_17counting_iteratorIlNSB_11use_defaultESZ_SZ_EEEEEEEjSF_S9_SV_EEvT0_PT3_T1_NS0_13GridEvenShareIS16_EET2_T4_E12temp_storage+64];
	and.b16  	%rs315, %rs385, 255;
	setp.eq.s16 	%p269, %rs315, 0;
	setp.eq.s16 	%p270, %rs314, 0;
	min.s64 	%rd428, %rd427, %rd482;
	selp.b16 	%rs316, %rs385, 1, %p270;
	selp.b16 	%rs385, %rs314, %rs316, %p269;
	selp.b64 	%rd429, %rd482, %rd428, %p270;
	selp.b64 	%rd482, %rd427, %rd429, %p269;
$L__BB2_70:
	setp.lt.u32 	%p271, %r5, 129;
	@%p271 bra 	$L__BB2_72;
	ld.shared.u8 	%rs317, [_ZZN3cub18CUB_300001_SM_10006detail6reduce18DeviceReduceKernelINS2_10policy_hubIN4cuda3std3__45tupleIJblEEEjN6thrust24THRUST_300001_SM_1000_NS8cuda_cub9__find_if7functorIS9_EEE10Policy1000ENSB_12zip_iteratorINS8_IJNSD_26transform_input_iterator_tIbNSC_6detail35transform_pair_of_input_iterators_tIbNSB_6detail15normal_iteratorINSB_10device_ptrIiEEEESQ_NS7_8equal_toIiEEEENS7_10__not_fn_tINS7_10__identityEEEEENSB_17counting_iteratorIlNSB_11use_defaultESZ_SZ_EEEEEEEjSF_S9_SV_EEvT0_PT3_T1_NS0_13GridEvenShareIS16_EET2_T4_E12temp_storage+72];
	ld.shared.u64 	%rd430, [_ZZN3cub18CUB_300001_SM_10006detail6reduce18DeviceReduceKernelINS2_10policy_hubIN4cuda3std3__45tupleIJblEEEjN6thrust24THRUST_300001_SM_1000_NS8cuda_cub9__find_if7functorIS9_EEE10Policy1000ENSB_12zip_iteratorINS8_IJNSD_26transform_input_iterator_tIbNSC_6detail35transform_pair_of_input_iterators_tIbNSB_6detail15normal_iteratorINSB_10device_ptrIiEEEESQ_NS7_8equal_toIiEEEENS7_10__not_fn_tINS7_10__identityEEEEENSB_17counting_iteratorIlNSB_11use_defaultESZ_SZ_EEEEEEEjSF_S9_SV_EEvT0_PT3_T1_NS0_13GridEvenShareIS16_EET2_T4_E12temp_storage+80];
	and.b16  	%rs318, %rs385, 255;
	setp.eq.s16 	%p272, %rs318, 0;
	setp.eq.s16 	%p273, %rs317, 0;
	min.s64 	%rd431, %rd430, %rd482;
	selp.b16 	%rs319, %rs385, 1, %p273;
	selp.b16 	%rs385, %rs317, %rs319, %p272;
	selp.b64 	%rd432, %rd482, %rd431, %p273;
	selp.b64 	%rd482, %rd430, %rd432, %p272;
$L__BB2_72:
	setp.lt.u32 	%p274, %r5, 161;
	@%p274 bra 	$L__BB2_74;
	ld.shared.u8 	%rs320, [_ZZN3cub18CUB_300001_SM_10006detail6reduce18DeviceReduceKernelINS2_10policy_hubIN4cuda3std3__45tupleIJblEEEjN6thrust24THRUST_300001_SM_1000_NS8cuda_cub9__find_if7functorIS9_EEE10Policy1000ENSB_12zip_iteratorINS8_IJNSD_26transform_input_iterator_tIbNSC_6detail35transform_pair_of_input_iterators_tIbNSB_6detail15normal_iteratorINSB_10device_ptrIiEEEESQ_NS7_8equal_toIiEEEENS7_10__not_fn_tINS7_10__identityEEEEENSB_17counting_iteratorIlNSB_11use_defaultESZ_SZ_EEEEEEEjSF_S9_SV_EEvT0_PT3_T1_NS0_13GridEvenShareIS16_EET2_T4_E12temp_storage+88];
	ld.shared.u64 	%rd433, [_ZZN3cub18CUB_300001_SM_10006detail6reduce18DeviceReduceKernelINS2_10policy_hubIN4cuda3std3__45tupleIJblEEEjN6thrust24THRUST_300001_SM_1000_NS8cuda_cub9__find_if7functorIS9_EEE10Policy1000ENSB_12zip_iteratorINS8_IJNSD_26transform_input_iterator_tIbNSC_6detail35transform_pair_of_input_iterators_tIbNSB_6detail15normal_iteratorINSB_10device_ptrIiEEEESQ_NS7_8equal_toIiEEEENS7_10__not_fn_tINS7_10__identityEEEEENSB_17counting_iteratorIlNSB_11use_defaultESZ_SZ_EEEEEEEjSF_S9_SV_EEvT0_PT3_T1_NS0_13GridEvenShareIS16_EET2_T4_E12temp_storage+96];
	and.b16  	%rs321, %rs385, 255;
	setp.eq.s16 	%p275, %rs321, 0;
	setp.eq.s16 	%p276, %rs320, 0;
	min.s64 	%rd434, %rd433, %rd482;
	selp.b16 	%rs322, %rs385, 1, %p276;
	selp.b16 	%rs385, %rs320, %rs322, %p275;
	selp.b64 	%rd435, %rd482, %rd434, %p276;
	selp.b64 	%rd482, %rd433, %rd435, %p275;
$L__BB2_74:
	setp.lt.u32 	%p277, %r5, 193;
	@%p277 bra 	$L__BB2_76;
	ld.shared.u8 	%rs323, [_ZZN3cub18CUB_300001_SM_10006detail6reduce18DeviceReduceKernelINS2_10policy_hubIN4cuda3std3__45tupleIJblEEEjN6thrust24THRUST_300001_SM_1000_NS8cuda_cub9__find_if7functorIS9_EEE10Policy1000ENSB_12zip_iteratorINS8_IJNSD_26transform_input_iterator_tIbNSC_6detail35transform_pair_of_input_iterators_tIbNSB_6detail15normal_iteratorINSB_10device_ptrIiEEEESQ_NS7_8equal_toIiEEEENS7_10__not_fn_tINS7_10__identityEEEEENSB_17counting_iteratorIlNSB_11use_defaultESZ_SZ_EEEEEEEjSF_S9_SV_EEvT0_PT3_T1_NS0_13GridEvenShareIS16_EET2_T4_E12temp_storage+104];
	ld.shared.u64 	%rd436, [_ZZN3cub18CUB_300001_SM_10006detail6reduce18DeviceReduceKernelINS2_10policy_hubIN4cuda3std3__45tupleIJblEEEjN6thrust24THRUST_300001_SM_1000_NS8cuda_cub9__find_if7functorIS9_EEE10Policy1000ENSB_12zip_iteratorINS8_IJNSD_26transform_input_iterator_tIbNSC_6detail35transform_pair_of_input_iterators_tIbNSB_6detail15normal_iteratorINSB_10device_ptrIiEEEESQ_NS7_8equal_toIiEEEENS7_10__not_fn_tINS7_10__identityEEEEENSB_17counting_iteratorIlNSB_11use_defaultESZ_SZ_EEEEEEEjSF_S9_SV_EEvT0_PT3_T1_NS0_13GridEvenShareIS16_EET2_T4_E12temp_storage+112];
	and.b16  	%rs324, %rs385, 255;
	setp.eq.s16 	%p278, %rs324, 0;
	setp.eq.s16 	%p279, %rs323, 0;
	min.s64 	%rd437, %rd436, %rd482;
	selp.b16 	%rs325, %rs385, 1, %p279;
	selp.b16 	%rs385, %rs323, %rs325, %p278;
	selp.b64 	%rd438, %rd482, %rd437, %p279;
	selp.b64 	%rd482, %rd436, %rd438, %p278;
$L__BB2_76:
	setp.lt.u32 	%p280, %r5, 225;
	@%p280 bra 	$L__BB2_119;
	ld.shared.u8 	%rs326, [_ZZN3cub18CUB_300001_SM_10006detail6reduce18DeviceReduceKernelINS2_10policy_hubIN4cuda3std3__45tupleIJblEEEjN6thrust24THRUST_300001_SM_1000_NS8cuda_cub9__find_if7functorIS9_EEE10Policy1000ENSB_12zip_iteratorINS8_IJNSD_26transform_input_iterator_tIbNSC_6detail35transform_pair_of_input_iterators_tIbNSB_6detail15normal_iteratorINSB_10device_ptrIiEEEESQ_NS7_8equal_toIiEEEENS7_10__not_fn_tINS7_10__identityEEEEENSB_17counting_iteratorIlNSB_11use_defaultESZ_SZ_EEEEEEEjSF_S9_SV_EEvT0_PT3_T1_NS0_13GridEvenShareIS16_EET2_T4_E12temp_storage+120];
	ld.shared.u64 	%rd439, [_ZZN3cub18CUB_300001_SM_10006detail6reduce18DeviceReduceKernelINS2_10policy_hubIN4cuda3std3__45tupleIJblEEEjN6thrust24THRUST_300001_SM_1000_NS8cuda_cub9__find_if7functorIS9_EEE10Policy1000ENSB_12zip_iteratorINS8_IJNSD_26transform_input_iterator_tIbNSC_6detail35transform_pair_of_input_iterators_tIbNSB_6detail15normal_iteratorINSB_10device_ptrIiEEEESQ_NS7_8equal_toIiEEEENS7_10__not_fn_tINS7_10__identityEEEEENSB_17counting_iteratorIlNSB_11use_defaultESZ_SZ_EEEEEEEjSF_S9_SV_EEvT0_PT3_T1_NS0_13GridEvenShareIS16_EET2_T4_E12temp_storage+128];
	and.b16  	%rs327, %rs385, 255;
	setp.eq.s16 	%p281, %rs327, 0;
	setp.eq.s16 	%p282, %rs326, 0;
	min.s64 	%rd440, %rd439, %rd482;
	selp.b16 	%rs328, %rs385, 1, %p282;
	selp.b16 	%rs385, %rs326, %rs328, %p281;
	selp.b64 	%rd441, %rd482, %rd440, %p282;
	selp.b64 	%rd482, %rd439, %rd441, %p281;
	bra.uni 	$L__BB2_119;
$L__BB2_78:
	mov.u32 	%r30, %tid.x;
	cvt.u64.u32 	%rd114, %r4;
	add.s64 	%rd115, %rd112, %rd114;
	cvt.u64.u32 	%rd116, %r30;
	add.s64 	%rd117, %rd116, %rd114;
	shl.b64 	%rd118, %rd117, 2;
	add.s64 	%rd119, %rd1, %rd118;
	add.s64 	%rd120, %rd2, %rd118;
	ld.global.u32 	%r81, [%rd119];
	ld.global.u32 	%r82, [%rd120];
	setp.ne.s32 	%p2, %r81, %r82;
	add.s32 	%r83, %r30, 256;
	cvt.u64.u32 	%rd121, %r83;
	ld.global.u32 	%r84, [%rd119+1024];
	ld.global.u32 	%r86, [%rd120+1024];
	setp.ne.s32 	%p3, %r84, %r86;
	add.s32 	%r88, %r30, 512;
	cvt.u64.u32 	%rd122, %r88;
	add.s64 	%rd123, %rd115, %rd122;
	ld.global.u32 	%r89, [%rd119+2048];
	ld.global.u32 	%r90, [%rd120+2048];
	setp.ne.s32 	%p4, %r89, %r90;
	add.s64 	%rd124, %rd123, 256;
	ld.global.u32 	%r91, [%rd119+3072];
	ld.global.u32 	%r92, [%rd120+3072];
	setp.ne.s32 	%p6, %r91, %r92;
	or.pred  	%p8, %p2, %p3;
	selp.b64 	%rd125, %rd116, %rd121, %p2;
	add.s64 	%rd126, %rd115, %rd125;
	min.s64 	%rd127, %rd123, %rd126;
	selp.b64 	%rd128, %rd127, %rd126, %p4;
	or.pred  	%p9, %p8, %p4;
	selp.b64 	%rd129, %rd128, %rd123, %p8;
	min.s64 	%rd130, %rd124, %rd129;
	selp.b64 	%rd131, %rd130, %rd129, %p6;
	or.pred  	%p10, %p9, %p6;
	selp.u16 	%rs385, 1, 0, %p10;
	selp.b64 	%rd482, %rd131, %rd124, %p9;
	shl.b32 	%r31, %r2, 10;
	setp.lt.u32 	%p11, %r5, %r31;
	@%p11 bra 	$L__BB2_95;
	add.s32 	%r94, %r30, %r31;
	add.s32 	%r95, %r94, %r4;
	add.s32 	%r569, %r95, 1024;
	not.b32 	%r96, %r30;
	add.s32 	%r97, %r96, %r1;
	sub.s32 	%r98, %r97, %r31;
	sub.s32 	%r568, %r98, %r4;
	mov.b32 	%r570, 0;
	mov.u32 	%r571, %r4;
$L__BB2_80:
	shl.b32 	%r38, %r2, 10;
	add.s32 	%r571, %r571, %r38;
	add.s32 	%r99, %r1, -1024;
	setp.gt.u32 	%p12, %r571, %r99;
	@%p12 bra 	$L__BB2_82;
	add.s32 	%r100, %r30, %r571;
	cvt.u64.u32 	%rd132, %r100;
	mul.wide.u32 	%rd133, %r100, 4;
	add.s64 	%rd134, %rd1, %rd133;
	add.s64 	%rd135, %rd2, %rd133;
	add.s64 	%rd136, %rd112, %rd132;
	ld.global.u32 	%r101, [%rd134];
	ld.global.u32 	%r102, [%rd135];
	setp.ne.s32 	%p13, %r101, %r102;
	add.s64 	%rd137, %rd136, 256;
	ld.global.u32 	%r103, [%rd134+1024];
	ld.global.u32 	%r104, [%rd135+1024];
	setp.ne.s32 	%p14, %r103, %r104;
	selp.u16 	%rs107, 1, 0, %p14;
	add.s64 	%rd138, %rd136, 512;
	ld.global.u32 	%r105, [%rd134+2048];
	ld.global.u32 	%r106, [%rd135+2048];
	setp.ne.s32 	%p15, %r105, %r106;
	selp.u16 	%rs108, 1, 0, %p15;
	add.s64 	%rd139, %rd136, 768;
	ld.global.u32 	%r107, [%rd134+3072];
	ld.global.u32 	%r108, [%rd135+3072];
	setp.ne.s32 	%p16, %r107, %r108;
	selp.u16 	%rs109, 1, 0, %p16;
	and.b16  	%rs110, %rs385, 255;
	setp.eq.s16 	%p17, %rs110, 0;
	selp.u16 	%rs111, 1, 0, %p13;
	min.s64 	%rd140, %rd136, %rd482;
	selp.b16 	%rs112, 1, %rs385, %p13;
	selp.b64 	%rd141, %rd140, %rd482, %p13;
	selp.b16 	%rs113, %rs111, %rs112, %p17;
	and.b16  	%rs114, %rs113, 255;
	selp.b64 	%rd142, %rd136, %rd141, %p17;
	setp.eq.s16 	%p18, %rs114, 0;
	min.s64 	%rd143, %rd137, %rd142;
	selp.b16 	%rs115, 1, %rs113, %p14;
	selp.b64 	%rd144, %rd143, %rd142, %p14;
	selp.b16 	%rs116, %rs107, %rs115, %p18;
	and.b16  	%rs117, %rs116, 255;
	selp.b64 	%rd145, %rd137, %rd144, %p18;
	setp.eq.s16 	%p19, %rs117, 0;
	min.s64 	%rd146, %rd138, %rd145;
	selp.b16 	%rs118, 1, %rs116, %p15;
	selp.b64 	%rd147, %rd146, %rd145, %p15;
	selp.b16 	%rs119, %rs108, %rs118, %p19;
	and.b16  	%rs120, %rs119, 255;
	selp.b64 	%rd148, %rd138, %rd147, %p19;
	setp.eq.s16 	%p20, %rs120, 0;
	min.s64 	%rd149, %rd139, %rd148;
	selp.b16 	%rs121, 1, %rs119, %p16;
	selp.b64 	%rd150, %rd149, %rd148, %p16;
	selp.b16 	%rs385, %rs109, %rs121, %p20;
	selp.b64 	%rd482, %rd139, %rd150, %p20;
	sub.s32 	%r109, %r1, %r571;
	shl.b32 	%r110, %r2, 10;
	setp.lt.u32 	%p21, %r109, %r110;
	add.s32 	%r570, %r570, 1;
	add.s32 	%r569, %r569, %r110;
	sub.s32 	%r568, %r568, %r110;
	@%p21 bra 	$L__BB2_95;
	bra.uni 	$L__BB2_80;
$L__BB2_82:
	setp.le.u32 	%p22, %r1, %r571;
	sub.s32 	%r111, %r1, %r571;
	setp.ge.s32 	%p23, %r30, %r111;
	or.pred  	%p24, %p22, %p23;
	@%p24 bra 	$L__BB2_95;
	not.b32 	%r113, %r30;
	add.s32 	%r43, %r1, %r113;
	add.s32 	%r114, %r38, %r4;
	sub.s32 	%r115, %r43, %r114;
	mul.lo.s32 	%r116, %r2, %r570;
	shl.b32 	%r117, %r116, 10;
	sub.s32 	%r118, %r115, %r117;
	shr.u32 	%r119, %r118, 8;
	add.s32 	%r44, %r119, 1;
	and.b32  	%r45, %r44, 7;
	setp.lt.u32 	%p25, %r118, 1792;
	mov.u32 	%r576, %r30;
	@%p25 bra 	$L__BB2_87;
	or.b32  	%r574, %r30, 1024;
	shr.u32 	%r120, %r568, 8;
	add.s32 	%r121, %r120, 1;
	and.b32  	%r122, %r121, 33554424;
	neg.s32 	%r572, %r122;
$L__BB2_85:
	.pragma "nounroll";
	add.s32 	%r123, %r569, -1024;
	cvt.u64.u32 	%rd152, %r123;
	mul.wide.u32 	%rd153, %r123, 4;
	add.s64 	%rd154, %rd1, %rd153;
	add.s64 	%rd155, %rd2, %rd153;
	add.s64 	%rd156, %rd112, %rd152;
	ld.global.u32 	%r124, [%rd154];
	ld.global.u32 	%r125, [%rd155];
	setp.ne.s32 	%p26, %r124, %r125;
	selp.u16 	%rs123, 1, 0, %p26;
	and.b16  	%rs124, %rs385, 255;
	setp.ne.s16 	%p28, %rs124, 0;
	and.pred  	%p29, %p28, %p26;
	min.s64 	%rd157, %rd156, %rd482;
	setp.eq.s16 	%p30, %rs124, 0;
	selp.b16 	%rs125, %rs123, %rs385, %p30;
	selp.b64 	%rd158, %rd156, %rd482, %p30;
	selp.b16 	%rs126, 1, %rs125, %p29;
	and.b16  	%rs127, %rs126, 255;
	selp.b64 	%rd159, %rd157, %rd158, %p29;
	add.s32 	%r126, %r569, -768;
	cvt.u64.u32 	%rd160, %r126;
	mul.wide.u32 	%rd161, %r126, 4;
	add.s64 	%rd162, %rd1, %rd161;
	add.s64 	%rd163, %rd2, %rd161;
	add.s64 	%rd164, %rd112, %rd160;
	ld.global.u32 	%r127, [%rd162];
	ld.global.u32 	%r128, [%rd163];
	setp.ne.s32 	%p31, %r127, %r128;
	selp.u16 	%rs128, 1, 0, %p31;
	setp.ne.s16 	%p33, %rs127, 0;
	and.pred  	%p34, %p33, %p31;
	min.s64 	%rd165, %rd164, %rd159;
	setp.eq.s16 	%p35, %rs127, 0;
	selp.b16 	%rs129, %rs128, %rs126, %p35;
	selp.b64 	%rd166, %rd164, %rd159, %p35;
	selp.b16 	%rs130, 1, %rs129, %p34;
	and.b16  	%rs131, %rs130, 255;
	selp.b64 	%rd167, %rd165, %rd166, %p34;
	add.s32 	%r129, %r569, -512;
	cvt.u64.u32 	%rd168, %r129;
	mul.wide.u32 	%rd169, %r129, 4;
	add.s64 	%rd170, %rd1, %rd169;
	add.s64 	%rd171, %rd2, %rd169;
	add.s64 	%rd172, %rd112, %rd168;
	ld.global.u32 	%r130, [%rd170];
	ld.global.u32 	%r131, [%rd171];
	setp.ne.s32 	%p36, %r130, %r131;
	selp.u16 	%rs132, 1, 0, %p36;
	setp.ne.s16 	%p38, %rs131, 0;
	and.pred  	%p39, %p38, %p36;
	min.s64 	%rd173, %rd172, %rd167;
	setp.eq.s16 	%p40, %rs131, 0;
	selp.b16 	%rs133, %rs132, %rs130, %p40;
	selp.b64 	%rd174, %rd172, %rd167, %p40;
	selp.b16 	%rs134, 1, %rs133, %p39;
	and.b16  	%rs135, %rs134, 255;
	selp.b64 	%rd175, %rd173, %rd174, %p39;
	add.s32 	%r132, %r569, 768;
	add.s32 	%r133, %r569, -256;
	cvt.u64.u32 	%rd176, %r133;
	mul.wide.u32 	%rd177, %r133, 4;
	add.s64 	%rd178, %rd1, %rd177;
	add.s64 	%rd179, %rd2, %rd177;
	add.s64 	%rd180, %rd112, %rd176;
	ld.global.u32 	%r134, [%rd178];
	ld.global.u32 	%r135, [%rd179];
	setp.ne.s32 	%p41, %r134, %r135;
	selp.u16 	%rs136, 1, 0, %p41;
	setp.ne.s16 	%p43, %rs135, 0;
	and.pred  	%p44, %p43, %p41;
	min.s64 	%rd181, %rd180, %rd175;
	setp.eq.s16 	%p45, %rs135, 0;
	selp.b16 	%rs137, %rs136, %rs134, %p45;
	selp.b64 	%rd182, %rd180, %rd175, %p45;
	selp.b16 	%rs138, 1, %rs137, %p44;
	and.b16  	%rs139, %rs138, 255;
	selp.b64 	%rd183, %rd181, %rd182, %p44;
	cvt.u64.u32 	%rd184, %r569;
	mul.wide.u32 	%rd185, %r569, 4;
	add.s64 	%rd186, %rd1, %rd185;
	add.s64 	%rd187, %rd2, %rd185;
	add.s64 	%rd188, %rd112, %rd184;
	ld.global.u32 	%r136, [%rd186];
	ld.global.u32 	%r137, [%rd187];
	setp.ne.s32 	%p46, %r136, %r137;
	selp.u16 	%rs140, 1, 0, %p46;
	setp.ne.s16 	%p48, %rs139, 0;
	and.pred  	%p49, %p48, %p46;
	min.s64 	%rd189, %rd188, %rd183;
	setp.eq.s16 	%p50, %rs139, 0;
	selp.b16 	%rs141, %rs140, %rs138, %p50;
	selp.b64 	%rd190, %rd188, %rd183, %p50;
	selp.b16 	%rs142, 1, %rs141, %p49;
	and.b16  	%rs143, %rs142, 255;
	selp.b64 	%rd191, %rd189, %rd190, %p49;
	add.s32 	%r138, %r569, 256;
	cvt.u64.u32 	%rd192, %r138;
	mul.wide.u32 	%rd193, %r138, 4;
	add.s64 	%rd194, %rd1, %rd193;
	add.s64 	%rd195, %rd2, %rd193;
	add.s64 	%rd196, %rd112, %rd192;
	ld.global.u32 	%r139, [%rd194];
	ld.global.u32 	%r140, [%rd195];
	setp.ne.s32 	%p51, %r139, %r140;
	selp.u16 	%rs144, 1, 0, %p51;
	setp.ne.s16 	%p53, %rs143, 0;
	and.pred  	%p54, %p53, %p51;
	min.s64 	%rd197, %rd196, %rd191;
	setp.eq.s16 	%p55, %rs143, 0;
	selp.b16 	%rs145, %rs144, %rs142, %p55;
	selp.b64 	%rd198, %rd196, %rd191, %p55;
	selp.b16 	%rs146, 1, %rs145, %p54;
	and.b16  	%rs147, %rs146, 255;
	selp.b64 	%rd199, %rd197, %rd198, %p54;
	add.s32 	%r141, %r569, 512;
	cvt.u64.u32 	%rd200, %r141;
	mul.wide.u32 	%rd201, %r141, 4;
	add.s64 	%rd202, %rd1, %rd201;
	add.s64 	%rd203, %rd2, %rd201;
	add.s64 	%rd204, %rd112, %rd200;
	ld.global.u32 	%r142, [%rd202];
	ld.global.u32 	%r143, [%rd203];
	setp.ne.s32 	%p56, %r142, %r143;
	selp.u16 	%rs148, 1, 0, %p56;
	setp.ne.s16 	%p58, %rs147, 0;
	and.pred  	%p59, %p58, %p56;
	min.s64 	%rd205, %rd204, %rd199;
	setp.eq.s16 	%p60, %rs147, 0;
	selp.b16 	%rs149, %rs148, %rs146, %p60;
	selp.b64 	%rd206, %rd204, %rd199, %p60;
	selp.b16 	%rs150, 1, %rs149, %p59;
	and.b16  	%rs151, %rs150, 255;
	selp.b64 	%rd207, %rd205, %rd206, %p59;
	cvt.u64.u32 	%rd208, %r132;
	mul.wide.u32 	%rd209, %r132, 4;
	add.s64 	%rd210, %rd1, %rd209;
	add.s64 	%rd211, %rd2, %rd209;
	add.s64 	%rd212, %rd112, %rd208;
	ld.global.u32 	%r144, [%rd210];
	ld.global.u32 	%r145, [%rd211];
	setp.ne.s32 	%p61, %r144, %r145;
	selp.u16 	%rs152, 1, 0, %p61;
	setp.ne.s16 	%p63, %rs151, 0;
	and.pred  	%p64, %p63, %p61;
	min.s64 	%rd213, %rd212, %rd207;
	setp.eq.s16 	%p65, %rs151, 0;
	selp.b16 	%rs153, %rs152, %rs150, %p65;
	selp.b64 	%rd214, %rd212, %rd207, %p65;
	selp.b16 	%rs385, 1, %rs153, %p64;
	selp.b64 	%rd482, %rd213, %rd214, %p64;
	add.s32 	%r574, %r574, 2048;
	add.s32 	%r569, %r569, 2048;
	add.s32 	%r572, %r572, 8;
	setp.ne.s32 	%p66, %r572, 0;
	@%p66 bra 	$L__BB2_85;
	add.s32 	%r576, %r574, -1024;
$L__BB2_87:
	setp.eq.s32 	%p67, %r45, 0;
	@%p67 bra 	$L__BB2_95;
	setp.lt.u32 	%p68, %r45, 4;
	@%p68 bra 	$L__BB2_90;
	add.s32 	%r146, %r576, %r571;
	cvt.u64.u32 	%rd216, %r146;
	mul.wide.u32 	%rd217, %r146, 4;
	add.s64 	%rd218, %rd1, %rd217;
	add.s64 	%rd219, %rd2, %rd217;
	add.s64 	%rd220, %rd112, %rd216;
	ld.global.u32 	%r147, [%rd218];
	ld.global.u32 	%r148, [%rd219];
	setp.ne.s32 	%p69, %r147, %r148;
	selp.u16 	%rs155, 1, 0, %p69;
	and.b16  	%rs156, %rs385, 255;
	setp.ne.s16 	%p71, %rs156, 0;
	and.pred  	%p72, %p71, %p69;
	min.s64 	%rd221, %rd220, %rd482;
	setp.eq.s16 	%p73, %rs156, 0;
	selp.b16 	%rs157, %rs155, %rs385, %p73;
	selp.b64 	%rd222, %rd220, %rd482, %p73;
	selp.b16 	%rs158, 1, %rs157, %p72;
	and.b16  	%rs159, %rs158, 255;
	selp.b64 	%rd223, %rd221, %rd222, %p72;
	add.s32 	%r149, %r146, 256;
	cvt.u64.u32 	%rd224, %r149;
	mul.wide.u32 	%rd225, %r149, 4;
	add.s64 	%rd226, %rd1, %rd225;
	add.s64 	%rd227, %rd2, %rd225;
	add.s64 	%rd228, %rd112, %rd224;
	ld.global.u32 	%r150, [%rd226];
	ld.global.u32 	%r151, [%rd227];
	setp.ne.s32 	%p74, %r150, %r151;
	selp.u16 	%rs160, 1, 0, %p74;
	setp.ne.s16 	%p76, %rs159, 0;
	and.pred  	%p77, %p76, %p74;
	min.s64 	%rd229, %rd228, %rd223;
	setp.eq.s16 	%p78, %rs159, 0;
	selp.b16 	%rs161, %rs160, %rs158, %p78;
	selp.b64 	%rd230, %rd228, %rd223, %p78;
	selp.b16 	%rs162, 1, %rs161, %p77;
	and.b16  	%rs163, %rs162, 255;
	selp.b64 	%rd231, %rd229, %rd230, %p77;
	add.s32 	%r152, %r146, 512;
	cvt.u64.u32 	%rd232, %r152;
	mul.wide.u32 	%rd233, %r152, 4;
	add.s64 	%rd234, %rd1, %rd233;
	add.s64 	%rd235, %rd2, %rd233;
	add.s64 	%rd236, %rd112, %rd232;
	ld.global.u32 	%r153, [%rd234];
	ld.global.u32 	%r154, [%rd235];
	setp.ne.s32 	%p79, %r153, %r154;
	selp.u16 	%rs164, 1, 0, %p79;
	setp.ne.s16 	%p81, %rs163, 0;
	and.pred  	%p82, %p81, %p79;
	min.s64 	%rd237, %rd236, %rd231;
	setp.eq.s16 	%p83, %rs163, 0;
	selp.b16 	%rs165, %rs164, %rs162, %p83;
	selp.b64 	%rd238, %rd236, %rd231, %p83;
	selp.b16 	%rs166, 1, %rs165, %p82;
	and.b16  	%rs167, %rs166, 255;
	selp.b64 	%rd239, %rd237, %rd238, %p82;
	add.s32 	%r155, %r146, 768;
	cvt.u64.u32 	%rd240, %r155;
	mul.wide.u32 	%rd241, %r155, 4;
	add.s64 	%rd242, %rd1, %rd241;
	add.s64 	%rd243, %rd2, %rd241;
	add.s64 	%rd244, %rd112, %rd240;
	ld.global.u32 	%r156, [%rd242];
	ld.global.u32 	%r157, [%rd243];
	setp.ne.s32 	%p84, %r156, %r157;
	selp.u16 	%rs168, 1, 0, %p84;
	setp.ne.s16 	%p86, %rs167, 0;
	and.pred  	%p87, %p86, %p84;
	min.s64 	%rd245, %rd244, %rd239;
	setp.eq.s16 	%p88, %rs167, 0;
	selp.b16 	%rs169, %rs168, %rs166, %p88;
	selp.b64 	%rd246, %rd244, %rd239, %p88;
	selp.b16 	%rs385, 1, %rs169, %p87;
	selp.b64 	%rd482, %rd245, %rd246, %p87;
	add.s32 	%r576, %r576, 1024;
$L__BB2_90:
	and.b32  	%r158, %r44, 3;
	setp.eq.s32 	%p89, %r158, 0;
	@%p89 bra 	$L__BB2_95;
	setp.eq.s32 	%p90, %r158, 1;
	@%p90 bra 	$L__BB2_93;
	add.s32 	%r159, %r576, %r571;
	cvt.u64.u32 	%rd248, %r159;
	mul.wide.u32 	%rd249, %r159, 4;
	add.s64 	%rd250, %rd1, %rd249;
	add.s64 	%rd251, %rd2, %rd249;
	add.s64 	%rd252, %rd112, %rd248;
	ld.global.u32 	%r160, [%rd250];
	ld.global.u32 	%r161, [%rd251];
	setp.ne.s32 	%p91, %r160, %r161;
	selp.u16 	%rs171, 1, 0, %p91;
	and.b16  	%rs172, %rs385, 255;
	setp.ne.s16 	%p93, %rs172, 0;
	and.pred  	%p94, %p93, %p91;
	min.s64 	%rd253, %rd252, %rd482;
	setp.eq.s16 	%p95, %rs172, 0;
	selp.b16 	%rs173, %rs171, %rs385, %p95;
	selp.b64 	%rd254, %rd252, %rd482, %p95;
	selp.b16 	%rs174, 1, %rs173, %p94;
	and.b16  	%rs175, %rs174, 255;
	selp.b64 	%rd255, %rd253, %rd254, %p94;
	add.s32 	%r162, %r159, 256;
	cvt.u64.u32 	%rd256, %r162;
	mul.wide.u32 	%rd257, %r162, 4;
	add.s64 	%rd258, %rd1, %rd257;
	add.s64 	%rd259, %rd2, %rd257;
	add.s64 	%rd260, %rd112, %rd256;
	ld.global.u32 	%r163, [%rd258];
	ld.global.u32 	%r164, [%rd259];
	setp.ne.s32 	%p96, %r163, %r164;
	selp.u16 	%rs176, 1, 0, %p96;
	setp.ne.s16 	%p98, %rs175, 0;
	and.pred  	%p99, %p98, %p96;
	min.s64 	%rd261, %rd260, %rd255;
	setp.eq.s16 	%p100, %rs175, 0;
	selp.b16 	%rs177, %rs176, %rs174, %p100;
	selp.b64 	%rd262, %rd260, %rd255, %p100;
	selp.b16 	%rs385, 1, %rs177, %p99;
	selp.b64 	%rd482, %rd261, %rd262, %p99;
	add.s32 	%r576, %r576, 512;
$L__BB2_93:
	and.b32  	%r165, %r43, 256;
	setp.ne.s32 	%p101, %r165, 0;
	@%p101 bra 	$L__BB2_95;
	add.s32 	%r166, %r576, %r571;
	cvt.u64.u32 	%rd263, %r166;
	mul.wide.u32 	%rd264, %r166, 4;
	add.s64 	%rd265, %rd1, %rd264;
	add.s64 	%rd266, %rd2, %rd264;
	add.s64 	%rd267, %rd112, %rd263;
	ld.global.u32 	%r167, [%rd265];
	ld.global.u32 	%r168, [%rd266];
	setp.ne.s32 	%p102, %r167, %r168;
	selp.u16 	%rs178, 1, 0, %p102;
	and.b16  	%rs179, %rs385, 255;
	setp.ne.s16 	%p104, %rs179, 0;
	and.pred  	%p105, %p104, %p102;
	min.s64 	%rd268, %rd267, %rd482;
	setp.eq.s16 	%p106, %rs179, 0;
	selp.b16 	%rs180, %rs178, %rs385, %p106;
	selp.b64 	%rd269, %rd267, %rd482, %p106;
	selp.b16 	%rs385, 1, %rs180, %p105;
	selp.b64 	%rd482, %rd268, %rd269, %p105;
$L__BB2_95:
	// begin inline asm
	mov.u32 %r169, %laneid;
	// end inline asm
	cvt.u32.u16 	%r190, %rs385;
	and.b32  	%r171, %r190, 255;
	mov.b32 	%r187, 1;
	mov.b32 	%r188, 31;
	mov.b32 	%r189, -1;
	// begin inline asm
	shfl.sync.down.b32 %r170, %r171, %r187, %r188, %r189;
	// end inline asm
	// begin inline asm
	shfl.sync.down.b32 %r175, %r176, %r187, %r188, %r189;
	// end inline asm
	mov.b64 	{%r181, %r186}, %rd482;
	// begin inline asm
	shfl.sync.down.b32 %r180, %r181, %r187, %r188, %r189;
	// end inline asm
	// begin inline asm
	shfl.sync.down.b32 %r185, %r186, %r187, %r188, %r189;
	// end inline asm
	mov.b64 	%rd88, {%r180, %r185};
	cvt.u16.u32 	%rs74, %r170;
	setp.gt.s32 	%p107, %r169, 30;
	@%p107 bra 	$L__BB2_99;
	and.b16  	%rs181, %rs385, 255;
	setp.eq.s16 	%p108, %rs181, 0;
	and.b16  	%rs182, %rs74, 255;
	setp.eq.s16 	%p109, %rs182, 0;
	or.pred  	%p110, %p108, %p109;
	@%p110 bra 	$L__BB2_98;
	min.s64 	%rd482, %rd88, %rd482;
	mov.b16 	%rs385, 1;
	bra.uni 	$L__BB2_99;
$L__BB2_98:
	setp.eq.s16 	%p111, %rs181, 0;
	selp.b16 	%rs385, %rs74, %rs385, %p111;
	selp.b64 	%rd482, %rd88, %rd482, %p111;
$L__BB2_99:
	cvt.u32.u16 	%r211, %rs385;
	and.b32  	%r192, %r211, 255;
	mov.b32 	%r208, 2;
	mov.b32 	%r209, 31;
	mov.b32 	%r210, -1;
	// begin inline asm
	shfl.sync.down.b32 %r191, %r192, %r208, %r209, %r210;
	// end inline asm
	// begin inline asm
	shfl.sync.down.b32 %r196, %r197, %r208, %r209, %r210;
	// end inline asm
	mov.b64 	{%r202, %r207}, %rd482;
	// begin inline asm
	shfl.sync.down.b32 %r201, %r202, %r208, %r209, %r210;
	// end inline asm
	// begin inline asm
	shfl.sync.down.b32 %r206, %r207, %r208, %r209, %r210;
	// end inline asm
	mov.b64 	%rd92, {%r201, %r206};
	cvt.u16.u32 	%rs77, %r191;
	setp.gt.s32 	%p112, %r169, 29;
	@%p112 bra 	$L__BB2_103;
	and.b16  	%rs185, %rs385, 255;
	setp.eq.s16 	%p113, %rs185, 0;
	and.b16  	%rs186, %rs77, 255;
	setp.eq.s16 	%p114, %rs186, 0;
	or.pred  	%p115, %p113, %p114;
	@%p115 bra 	$L__BB2_102;
	min.s64 	%rd482, %rd92, %rd482;
	mov.b16 	%rs385, 1;
	bra.uni 	$L__BB2_103;
$L__BB2_102:
	setp.eq.s16 	%p116, %rs185, 0;
	selp.b16 	%rs385, %rs77, %rs385, %p116;
	selp.b64 	%rd482, %rd92, %rd482, %p116;
$L__BB2_103:
	cvt.u32.u16 	%r232, %rs385;
	and.b32  	%r213, %r232, 255;
	mov.b32 	%r229, 4;
	mov.b32 	%r230, 31;
	mov.b32 	%r231, -1;
	// begin inline asm
	shfl.sync.down.b32 %r212, %r213, %r229, %r230, %r231;
	// end inline asm
	// begin inline asm
	shfl.sync.down.b32 %r217, %r218, %r229, %r230, %r231;
	// end inline asm
	mov.b64 	{%r223, %r228}, %rd482;
	// begin inline asm
	shfl.sync.down.b32 %r222, %r223, %r229, %r230, %r231;
	// end inline asm
	// begin inline asm
	shfl.sync.down.b32 %r227, %r228, %r229, %r230, %r231;
	// end inline asm
	mov.b64 	%rd96, {%r222, %r227};
	cvt.u16.u32 	%rs80, %r212;
	setp.gt.s32 	%p117, %r169, 27;
	@%p117 bra 	$L__BB2_107;
	and.b16  	%rs189, %rs385, 255;
	setp.eq.s16 	%p118, %rs189, 0;
	and.b16  	%rs190, %rs80, 255;
	setp.eq.s16 	%p119, %rs190, 0;
	or.pred  	%p120, %p118, %p119;
	@%p120 bra 	$L__BB2_106;
	min.s64 	%rd482, %rd96, %rd482;
	mov.b16 	%rs385, 1;
	bra.uni 	$L__BB2_107;
$L__BB2_106:
	setp.eq.s16 	%p121, %rs189, 0;
	selp.b16 	%rs385, %rs80, %rs385, %p121;
	selp.b64 	%rd482, %rd96, %rd482, %p121;
$L__BB2_107:
	cvt.u32.u16 	%r253, %rs385;
	and.b32  	%r234, %r253, 255;
	mov.b32 	%r250, 8;
	mov.b32 	%r251, 31;
	mov.b32 	%r252, -1;
	// begin inline asm
	shfl.sync.down.b32 %r233, %r234, %r250, %r251, %r252;
	// end inline asm
	// begin inline asm
	shfl.sync.down.b32 %r238, %r239, %r250, %r251, %r252;
	// end inline asm
	mov.b64 	{%r244, %r249}, %rd482;
	// begin inline asm
	shfl.sync.down.b32 %r243, %r244, %r250, %r251, %r252;
	// end inline asm
	// begin inline asm
	shfl.sync.down.b32 %r248, %r249, %r250, %r251, %r252;
	// end inline asm
	mov.b64 	%rd100, {%r243, %r248};
	cvt.u16.u32 	%rs83, %r233;
	setp.gt.s32 	%p122, %r169, 23;
	@%p122 bra 	$L__BB2_111;
	and.b16  	%rs193, %rs385, 255;
	setp.eq.s16 	%p123, %rs193, 0;
	and.b16  	%rs194, %rs83, 255;
	setp.eq.s16 	%p124, %rs194, 0;
	or.pred  	%p125, %p123, %p124;
	@%p125 bra 	$L__BB2_110;
	min.s64 	%rd482, %rd100, %rd482;
	mov.b16 	%rs385, 1;
	bra.uni 	$L__BB2_111;
$L__BB2_110:
	setp.eq.s16 	%p126, %rs193, 0;
	selp.b16 	%rs385, %rs83, %rs385, %p126;
	selp.b64 	%rd482, %rd100, %rd482, %p126;
$L__BB2_111:
	cvt.u32.u16 	%r274, %rs385;
	and.b32  	%r255, %r274, 255;
	mov.b32 	%r271, 16;
	mov.b32 	%r272, 31;
	mov.b32 	%r273, -1;
	// begin inline asm
	shfl.sync.down.b32 %r254, %r255, %r271, %r272, %r273;
	// end inline asm
	// begin inline asm
	shfl.sync.down.b32 %r259, %r260, %r271, %r272, %r273;
	// end inline asm
	mov.b64 	{%r265, %r270}, %rd482;
	// begin inline asm
	shfl.sync.down.b32 %r264, %r265, %r271, %r272, %r273;
	// end inline asm
	// begin inline asm
	shfl.sync.down.b32 %r269, %r270, %r271, %r272, %r273;
	// end inline asm
	mov.b64 	%rd104, {%r264, %r269};
	cvt.u16.u32 	%rs86, %r254;
	setp.gt.s32 	%p127, %r169, 15;
	@%p127 bra 	$L__BB2_115;
	and.b16  	%rs197, %rs385, 255;
	setp.eq.s16 	%p128, %rs197, 0;
	and.b16  	%rs198, %rs86, 255;
	setp.eq.s16 	%p129, %rs198, 0;
	or.pred  	%p130, %p128, %p129;
	@%p130 bra 	$L__BB2_114;
	min.s64 	%rd482, %rd104, %rd482;
	mov.b16 	%rs385, 1;
	bra.uni 	$L__BB2_115;
$L__BB2_114:
	setp.eq.s16 	%p131, %rs197, 0;
	selp.b16 	%rs385, %rs86, %rs385, %p131;
	selp.b64 	%rd482, %rd104, %rd482, %p131;
$L__BB2_115:
	setp.ne.s32 	%p132, %r169, 0;
	@%p132 bra 	$L__BB2_117;
	shr.u32 	%r275, %r30, 1;
	and.b32  	%r276, %r275, 496;
	mov.u32 	%r277, _ZZN3cub18CUB_300001_SM_10006detail6reduce18DeviceReduceKernelINS2_10policy_hubIN4cuda3std3__45tupleIJblEEEjN6thrust24THRUST_300001_SM_1000_NS8cuda_cub9__find_if7functorIS9_EEE10Policy1000ENSB_12zip_iteratorINS8_IJNSD_26transform_input_iterator_tIbNSC_6detail35transform_pair_of_input_iterators_tIbNSB_6detail15normal_iteratorINSB_10device_ptrIiEEEESQ_NS7_8equal_toIiEEEENS7_10__not_fn_tINS7_10__identityEEEEENSB_17counting_iteratorIlNSB_11use_defaultESZ_SZ_EEEEEEEjSF_S9_SV_EEvT0_PT3_T1_NS0_13GridEvenShareIS16_EET2_T4_E12temp_storage;
	add.s32 	%r278, %r277, %r276;
	st.shared.u8 	[%r278+8], %rs385;
	st.shared.u64 	[%r278+16], %rd482;
$L__BB2_117:
	bar.sync 	0;
	setp.ne.s32 	%p133, %r30, 0;
	@%p133 bra 	$L__BB2_119;
	ld.shared.u8 	%rs201, [_ZZN3cub18CUB_300001_SM_10006detail6reduce18DeviceReduceKernelINS2_10policy_hubIN4cuda3std3__45tupleIJblEEEjN6thrust24THRUST_300001_SM_1000_NS8cuda_cub9__find_if7functorIS9_EEE10Policy1000ENSB_12zip_iteratorINS8_IJNSD_26transform_input_iterator_tIbNSC_6detail35transform_pair_of_input_iterators_tIbNSB_6detail15normal_iteratorINSB_10device_ptrIiEEEESQ_NS7_8equal_toIiEEEENS7_10__not_fn_tINS7_10__identityEEEEENSB_17counting_iteratorIlNSB_11use_defaultESZ_SZ_EEEEEEEjSF_S9_SV_EEvT0_PT3_T1_NS0_13GridEvenShareIS16_EET2_T4_E12temp_storage+24];
	ld.shared.u64 	%rd270, [_ZZN3cub18CUB_300001_SM_10006detail6reduce18DeviceReduceKernelINS2_10policy_hubIN4cuda3std3__45tupleIJblEEEjN6thrust24THRUST_300001_SM_1000_NS8cuda_cub9__find_if7functorIS9_EEE10Policy1000ENSB_12zip_iteratorINS8_IJNSD_26transform_input_iterator_tIbNSC_6detail35transform_pair_of_input_iterators_tIbNSB_6detail15normal_iteratorINSB_10device_ptrIiEEEESQ_NS7_8equal_toIiEEEENS7_10__not_fn_tINS7_10__identityEEEEENSB_17counting_iteratorIlNSB_11use_defaultESZ_SZ_EEEEEEEjSF_S9_SV_EEvT0_PT3_T1_NS0_13GridEvenShareIS16_EET2_T4_E12temp_storage+32];
	and.b16  	%rs202, %rs385, 255;
	setp.eq.s16 	%p134, %rs202, 0;
	setp.eq.s16 	%p135, %rs201, 0;
	min.s64 	%rd271, %rd270, %rd482;
	selp.b16 	%rs203, %rs385, 1, %p135;
	selp.b16 	%rs204, %rs201, %rs203, %p134;
	and.b16  	%rs205, %rs204, 255;
	selp.b64 	%rd272, %rd482, %rd271, %p135;
	selp.b64 	%rd273, %rd270, %rd272, %p134;
	ld.shared.u8 	%rs206, [_ZZN3cub18CUB_300001_SM_10006detail6reduce18DeviceReduceKernelINS2_10policy_hubIN4cuda3std3__45tupleIJblEEEjN6thrust24THRUST_300001_SM_1000_NS8cuda_cub9__find_if7functorIS9_EEE10Policy1000ENSB_12zip_iteratorINS8_IJNSD_26transform_input_iterator_tIbNSC_6detail35transform_pair_of_input_iterators_tIbNSB_6detail15normal_iteratorINSB_10device_ptrIiEEEESQ_NS7_8equal_toIiEEEENS7_10__not_fn_tINS7_10__identityEEEEENSB_17counting_iteratorIlNSB_11use_defaultESZ_SZ_EEEEEEEjSF_S9_SV_EEvT0_PT3_T1_NS0_13GridEvenShareIS16_EET2_T4_E12temp_storage+40];
	ld.shared.u64 	%rd274, [_ZZN3cub18CUB_300001_SM_10006detail6reduce18DeviceReduceKernelINS2_10policy_hubIN4cuda3std3__45tupleIJblEEEjN6thrust24THRUST_300001_SM_1000_NS8cuda_cub9__find_if7functorIS9_EEE10Policy1000ENSB_12zip_iteratorINS8_IJNSD_26transform_input_iterator_tIbNSC_6detail35transform_pair_of_input_iterators_tIbNSB_6detail15normal_iteratorINSB_10device_ptrIiEEEESQ_NS7_8equal_toIiEEEENS7_10__not_fn_tINS7_10__identityEEEEENSB_17counting_iteratorIlNSB_11use_defaultESZ_SZ_EEEEEEEjSF_S9_SV_EEvT0_PT3_T1_NS0_13GridEvenShareIS16_EET2_T4_E12temp_storage+48];
	setp.eq.s16 	%p136, %rs205, 0;
	setp.eq.s16 	%p137, %rs206, 0;
	min.s64 	%rd275, %rd274, %rd273;
	selp.b16 	%rs207, %rs204, 1, %p137;
	selp.b16 	%rs208, %rs206, %rs207, %p136;
	and.b16  	%rs209, %rs208, 255;
	selp.b64 	%rd276, %rd273, %rd275, %p137;
	selp.b64 	%rd277, %rd274, %rd276, %p136;
	ld.shared.u8 	%rs210, [_ZZN3cub18CUB_300001_SM_10006detail6reduce18DeviceReduceKernelINS2_10policy_hubIN4cuda3std3__45tupleIJblEEEjN6thrust24THRUST_300001_SM_1000_NS8cuda_cub9__find_if7functorIS9_EEE10Policy1000ENSB_12zip_iteratorINS8_IJNSD_26transform_input_iterator_tIbNSC_6detail35transform_pair_of_input_iterators_tIbNSB_6detail15normal_iteratorINSB_10device_ptrIiEEEESQ_NS7_8equal_toIiEEEENS7_10__not_fn_tINS7_10__identityEEEEENSB_17counting_iteratorIlNSB_11use_defaultESZ_SZ_EEEEEEEjSF_S9_SV_EEvT0_PT3_T1_NS0_13GridEvenShareIS16_EET2_T4_E12temp_storage+56];
	ld.shared.u64 	%rd278, [_ZZN3cub18CUB_300001_SM_10006detail6reduce18DeviceReduceKernelINS2_10policy_hubIN4cuda3std3__45tupleIJblEEEjN6thrust24THRUST_300001_SM_1000_NS8cuda_cub9__find_if7functorIS9_EEE10Policy1000ENSB_12zip_iteratorINS8_IJNSD_26transform_input_iterator_tIbNSC_6detail35transform_pair_of_input_iterators_tIbNSB_6detail15normal_iteratorINSB_10device_ptrIiEEEESQ_NS7_8equal_toIiEEEENS7_10__not_fn_tINS7_10__identityEEEEENSB_17counting_iteratorIlNSB_11use_defaultESZ_SZ_EEEEEEEjSF_S9_SV_EEvT0_PT3_T1_NS0_13GridEvenShareIS16_EET2_T4_E12temp_storage+64];
	setp.eq.s16 	%p138, %rs209, 0;
	setp.eq.s16 	%p139, %rs210, 0;
	min.s64 	%rd279, %rd278, %rd277;
	selp.b16 	%rs211, %rs208, 1, %p139;
	selp.b16 	%rs212, %rs210, %rs211, %p138;
	and.b16  	%rs213, %rs212, 255;
	selp.b64 	%rd280, %rd277, %rd279, %p139;
	selp.b64 	%rd281, %rd278, %rd280, %p138;
	ld.shared.u8 	%rs214, [_ZZN3cub18CUB_300001_SM_10006detail6reduce18DeviceReduceKernelINS2_10policy_hubIN4cuda3std3__45tupleIJblEEEjN6thrust24THRUST_300001_SM_1000_NS8cuda_cub9__find_if7functorIS9_EEE10Policy1000ENSB_12zip_iteratorINS8_IJNSD_26transform_input_iterator_tIbNSC_6detail35transform_pair_of_input_iterators_tIbNSB_6detail15normal_iteratorINSB_10device_ptrIiEEEESQ_NS7_8equal_toIiEEEENS7_10__not_fn_tINS7_10__identityEEEEENSB_17counting_iteratorIlNSB_11use_defaultESZ_SZ_EEEEEEEjSF_S9_SV_EEvT0_PT3_T1_NS0_13GridEvenShareIS16_EET2_T4_E12temp_storage+72];
	ld.shared.u64 	%rd282, [_ZZN3cub18CUB_300001_SM_10006detail6reduce18DeviceReduceKernelINS2_10policy_hubIN4cuda3std3__45tupleIJblEEEjN6thrust24THRUST_300001_SM_1000_NS8cuda_cub9__find_if7functorIS9_EEE10Policy1000ENSB_12zip_iteratorINS8_IJNSD_26transform_input_iterator_tIbNSC_6detail35transform_pair_of_input_iterators_tIbNSB_6detail15normal_iteratorINSB_10device_ptrIiEEEESQ_NS7_8equal_toIiEEEENS7_10__not_fn_tINS7_10__identityEEEEENSB_17counting_iteratorIlNSB_11use_defaultESZ_SZ_EEEEEEEjSF_S9_SV_EEvT0_PT3_T1_NS0_13GridEvenShareIS16_EET2_T4_E12temp_storage+80];
	setp.eq.s16 	%p140, %rs213, 0;
	setp.eq.s16 	%p141, %rs214, 0;
	min.s64 	%rd283, %rd282, %rd281;
	selp.b16 	%rs215, %rs212, 1, %p141;
	selp.b16 	%rs216, %rs214, %rs215, %p140;
	and.b16  	%rs217, %rs216, 255;
	selp.b64 	%rd284, %rd281, %rd283, %p141;
	selp.b64 	%rd285, %rd282, %rd284, %p140;
	ld.shared.u8 	%rs218, [_ZZN3cub18CUB_300001_SM_10006detail6reduce18DeviceReduceKernelINS2_10policy_hubIN4cuda3std3__45tupleIJblEEEjN6thrust24THRUST_300001_SM_1000_NS8cuda_cub9__find_if7functorIS9_EEE10Policy1000ENSB_12zip_iteratorINS8_IJNSD_26transform_input_iterator_tIbNSC_6detail35transform_pair_of_input_iterators_tIbNSB_6detail15normal_iteratorINSB_10device_ptrIiEEEESQ_NS7_8equal_toIiEEEENS7_10__not_fn_tINS7_10__identityEEEEENSB_17counting_iteratorIlNSB_11use_defaultESZ_SZ_EEEEEEEjSF_S9_SV_EEvT0_PT3_T1_NS0_13GridEvenShareIS16_EET2_T4_E12temp_storage+88];
	ld.shared.u64 	%rd286, [_ZZN3cub18CUB_300001_SM_10006detail6reduce18DeviceReduceKernelINS2_10policy_hubIN4cuda3std3__45tupleIJblEEEjN6thrust24THRUST_300001_SM_1000_NS8cuda_cub9__find_if7functorIS9_EEE10Policy1000ENSB_12zip_iteratorINS8_IJNSD_26transform_input_iterator_tIbNSC_6detail35transform_pair_of_input_iterators_tIbNSB_6detail15normal_iteratorINSB_10device_ptrIiEEEESQ_NS7_8equal_toIiEEEENS7_10__not_fn_tINS7_10__identityEEEEENSB_17counting_iteratorIlNSB_11use_defaultESZ_SZ_EEEEEEEjSF_S9_SV_EEvT0_PT3_T1_NS0_13GridEvenShareIS16_EET2_T4_E12temp_storage+96];
	setp.eq.s16 	%p142, %rs217, 0;
	setp.eq.s16 	%p143, %rs218, 0;
	min.s64 	%rd287, %rd286, %rd285;
	selp.b16 	%rs219, %rs216, 1, %p143;
	selp.b16 	%rs220, %rs218, %rs219, %p142;
	and.b16  	%rs221, %rs220, 255;
	selp.b64 	%rd288, %rd285, %rd287, %p143;
	selp.b64 	%rd289, %rd286, %rd288, %p142;
	ld.shared.u8 	%rs222, [_ZZN3cub18CUB_300001_SM_10006detail6reduce18DeviceReduceKernelINS2_10policy_hubIN4cuda3std3__45tupleIJblEEEjN6thrust24THRUST_300001_SM_1000_NS8cuda_cub9__find_if7functorIS9_EEE10Policy1000ENSB_12zip_iteratorINS8_IJNSD_26transform_input_iterator_tIbNSC_6detail35transform_pair_of_input_iterators_tIbNSB_6detail15normal_iteratorINSB_10device_ptrIiEEEESQ_NS7_8equal_toIiEEEENS7_10__not_fn_tINS7_10__identityEEEEENSB_17counting_iteratorIlNSB_11use_defaultESZ_SZ_EEEEEEEjSF_S9_SV_EEvT0_PT3_T1_NS0_13GridEvenShareIS16_EET2_T4_E12temp_storage+104];
	ld.shared.u64 	%rd290, [_ZZN3cub18CUB_300001_SM_10006detail6reduce18DeviceReduceKernelINS2_10policy_hubIN4cuda3std3__45tupleIJblEEEjN6thrust24THRUST_300001_SM_1000_NS8cuda_cub9__find_if7functorIS9_EEE10Policy1000ENSB_12zip_iteratorINS8_IJNSD_26transform_input_iterator_tIbNSC_6detail35transform_pair_of_input_iterators_tIbNSB_6detail15normal_iteratorINSB_10device_ptrIiEEEESQ_NS7_8equal_toIiEEEENS7_10__not_fn_tINS7_10__identityEEEEENSB_17counting_iteratorIlNSB_11use_defaultESZ_SZ_EEEEEEEjSF_S9_SV_EEvT0_PT3_T1_NS0_13GridEvenShareIS16_EET2_T4_E12temp_storage+112];
	setp.eq.s16 	%p144, %rs221, 0;
	setp.eq.s16 	%p145, %rs222, 0;
	min.s64 	%rd291, %rd290, %rd289;
	selp.b16 	%rs223, %rs220, 1, %p145;
	selp.b16 	%rs224, %rs222, %rs223, %p144;
	and.b16  	%rs225, %rs224, 255;
	selp.b64 	%rd292, %rd289, %rd291, %p145;
	selp.b64 	%rd293, %rd290, %rd292, %p144;
	ld.shared.u8 	%rs226, [_ZZN3cub18CUB_300001_SM_10006detail6reduce18DeviceReduceKernelINS2_10policy_hubIN4cuda3std3__45tupleIJblEEEjN6thrust24THRUST_300001_SM_1000_NS8cuda_cub9__find_if7functorIS9_EEE10Policy1000ENSB_12zip_iteratorINS8_IJNSD_26transform_input_iterator_tIbNSC_6detail35transform_pair_of_input_iterators_tIbNSB_6detail15normal_iteratorINSB_10device_ptrIiEEEESQ_NS7_8equal_toIiEEEENS7_10__not_fn_tINS7_10__identityEEEEENSB_17counting_iteratorIlNSB_11use_defaultESZ_SZ_EEEEEEEjSF_S9_SV_EEvT0_PT3_T1_NS0_13GridEvenShareIS16_EET2_T4_E12temp_storage+120];
	ld.shared.u64 	%rd294, [_ZZN3cub18CUB_300001_SM_10006detail6reduce18DeviceReduceKernelINS2_10policy_hubIN4cuda3std3__45tupleIJblEEEjN6thrust24THRUST_300001_SM_1000_NS8cuda_cub9__find_if7functorIS9_EEE10Policy1000ENSB_12zip_iteratorINS8_IJNSD_26transform_input_iterator_tIbNSC_6detail35transform_pair_of_input_iterators_tIbNSB_6detail15normal_iteratorINSB_10device_ptrIiEEEESQ_NS7_8equal_toIiEEEENS7_10__not_fn_tINS7_10__identityEEEEENSB_17counting_iteratorIlNSB_11use_defaultESZ_SZ_EEEEEEEjSF_S9_SV_EEvT0_PT3_T1_NS0_13GridEvenShareIS16_EET2_T4_E12temp_storage+128];
	setp.eq.s16 	%p146, %rs225, 0;
	setp.eq.s16 	%p147, %rs226, 0;
	min.s64 	%rd295, %rd294, %rd293;
	selp.b16 	%rs227, %rs224, 1, %p147;
	selp.b16 	%rs385, %rs226, %rs227, %p146;
	selp.b64 	%rd296, %rd293, %rd295, %p147;
	selp.b64 	%rd482, %rd294, %rd296, %p146;
$L__BB2_119:
	mov.u32 	%r560, %tid.x;
	setp.ne.s32 	%p324, %r560, 0;
	@%p324 bra 	$L__BB2_121;
	ld.param.u64 	%rd472, [_ZN3cub18CUB_300001_SM_10006detail6reduce18DeviceReduceKernelINS2_10policy_hubIN4cuda3std3__45tupleIJblEEEjN6thrust24THRUST_300001_SM_1000_NS8cuda_cub9__find_if7functorIS9_EEE10Policy1000ENSB_12zip_iteratorINS8_IJNSD_26transform_input_iterator_tIbNSC_6detail35transform_pair_of_input_iterators_tIbNSB_6detail15normal_iteratorINSB_10device_ptrIiEEEESQ_NS7_8equal_toIiEEEENS7_10__not_fn_tINS7_10__identityEEEEENSB_17counting_iteratorIlNSB_11use_defaultESZ_SZ_EEEEEEEjSF_S9_SV_EEvT0_PT3_T1_NS0_13GridEvenShareIS16_EET2_T4__param_1];
	cvta.to.global.u64 	%rd469, %rd472;
	mul.wide.u32 	%rd470, %r3, 16;
	add.s64 	%rd471, %rd469, %rd470;
	st.global.u8 	[%rd471], %rs385;
	st.global.u64 	[%rd471+8], %rd482;
$L__BB2_121:
	ret;

}
	// .globl	_ZN3cub18CUB_300001_SM_10006detail6reduce28DeviceReduceSingleTileKernelINS2_10policy_hubIN4cuda3std3__45tupleIJblEEEjN6thrust24THRUST_300001_SM_1000_NS8cuda_cub9__find_if7functorIS9_EEE10Policy1000EPS9_SI_iSF_S9_S9_NS7_10__identityEEEvT0_T1_T2_T3_T4_T6_
.visible .entry _ZN3cub18CUB_300001_SM_10006detail6reduce28DeviceReduceSingleTileKernelINS2_10policy_hubIN4cuda3std3__45tupleIJblEEEjN6thrust24THRUST_300001_SM_1000_NS8cuda_cub9__find_if7functorIS9_EEE10Policy1000EPS9_SI_iSF_S9_S9_NS7_10__identityEEEvT0_T1_T2_T3_T4_T6_(
	.param .u64 .ptr .align 1 _ZN3cub18CUB_300001_SM_10006detail6reduce28DeviceReduceSingleTileKernelINS2_10policy_hubIN4cuda3std3__45tupleIJblEEEjN6thrust24THRUST_300001_SM_1000_NS8cuda_cub9__find_if7functorIS9_EEE10Policy1000EPS9_SI_iSF_S9_S9_NS7_10__identityEEEvT0_T1_T2_T3_T4_T6__param_0,
	.param .u64 .ptr .align 1 _ZN3cub18CUB_300001_SM_10006detail6reduce28DeviceReduceSingleTileKernelINS2_10policy_hubIN4cuda3std3__45tupleIJblEEEjN6thrust24THRUST_300001_SM_1000_NS8cuda_cub9__find_if7functorIS9_EEE10Policy1000EPS9_SI_iSF_S9_S9_NS7_10__identityEEEvT0_T1_T2_T3_T4_T6__param_1,
	.param .u32 _ZN3cub18CUB_300001_SM_10006detail6reduce28DeviceReduceSingleTileKernelINS2_10policy_hubIN4cuda3std3__45tupleIJblEEEjN6thrust24THRUST_300001_SM_1000_NS8cuda_cub9__find_if7functorIS9_EEE10Policy1000EPS9_SI_iSF_S9_S9_NS7_10__identityEEEvT0_T1_T2_T3_T4_T6__param_2,
	.param .align 1 .b8 _ZN3cub18CUB_300001_SM_10006detail6reduce28DeviceReduceSingleTileKernelINS2_10policy_hubIN4cuda3std3__45tupleIJblEEEjN6thrust24THRUST_300001_SM_1000_NS8cuda_cub9__find_if7functorIS9_EEE10Policy1000EPS9_SI_iSF_S9_S9_NS7_10__identityEEEvT0_T1_T2_T3_T4_T6__param_3[1],
	.param .align 8 .b8 _ZN3cub18CUB_300001_SM_10006detail6reduce28DeviceReduceSingleTileKernelINS2_10policy_hubIN4cuda3std3__45tupleIJblEEEjN6thrust24THRUST_300001_SM_1000_NS8cuda_cub9__find_if7functorIS9_EEE10Policy1000EPS9_SI_iSF_S9_S9_NS7_10__identityEEEvT0_T1_T2_T3_T4_T6__param_4[16],
	.param .align 1 .b8 _ZN3cub18CUB_300001_SM_10006detail6reduce28DeviceReduceSingleTileKernelINS2_10policy_hubIN4cuda3std3__45tupleIJblEEEjN6thrust24THRUST_300001_SM_1000_NS8cuda_cub9__find_if7functorIS9_EEE10Policy1000EPS9_SI_iSF_S9_S9_NS7_10__identityEEEvT0_T1_T2_T3_T4_T6__param_5[1]
)
.maxntid 256
.minnctapersm 1
{
	.reg .pred 	%p<188>;
	.reg .b16 	%rs<340>;
	.reg .b32 	%r<406>;
	.reg .b64 	%rd<359>;
	// demoted variable
	.shared .align 8 .b8 _ZZN3cub18CUB_300001_SM_10006detail6reduce28DeviceReduceSingleTileKernelINS2_10policy_hubIN4cuda3std3__45tupleIJblEEEjN6thrust24THRUST_300001_SM_1000_NS8cuda_cub9__find_if7functorIS9_EEE10Policy1000EPS9_SI_iSF_S9_S9_NS7_10__identityEEEvT0_T1_T2_T3_T4_T6_E12temp_storage[152];
	ld.param.u64 	%rd106, [_ZN3cub18CUB_300001_SM_10006detail6reduce28DeviceReduceSingleTileKernelINS2_10policy_hubIN4cuda3std3__45tupleIJblEEEjN6thrust24THRUST_300001_SM_1000_NS8cuda_cub9__find_if7functorIS9_EEE10Policy1000EPS9_SI_iSF_S9_S9_NS7_10__identityEEEvT0_T1_T2_T3_T4_T6__param_4+8];
	ld.param.u64 	%rd105, [_ZN3cub18CUB_300001_SM_10006detail6reduce28DeviceReduceSingleTileKernelINS2_10policy_hubIN4cuda3std3__45tupleIJblEEEjN6thrust24THRUST_300001_SM_1000_NS8cuda_cub9__find_if7functorIS9_EEE10Policy1000EPS9_SI_iSF_S9_S9_NS7_10__identityEEEvT0_T1_T2_T3_T4_T6__param_0];
	ld.param.u64 	%rd107, [_ZN3cub18CUB_300001_SM_10006detail6reduce28DeviceReduceSingleTileKernelINS2_10policy_hubIN4cuda3std3__45tupleIJblEEEjN6thrust24THRUST_300001_SM_1000_NS8cuda_cub9__find_if7functorIS9_EEE10Policy1000EPS9_SI_iSF_S9_S9_NS7_10__identityEEEvT0_T1_T2_T3_T4_T6__param_1];
	ld.param.u32 	%r38, [_ZN3cub18CUB_300001_SM_10006detail6reduce28DeviceReduceSingleTileKernelINS2_10policy_hubIN4cuda3std3__45tupleIJblEEEjN6thrust24THRUST_300001_SM_1000_NS8cuda_cub9__find_if7functorIS9_EEE10Policy1000EPS9_SI_iSF_S9_S9_NS7_10__identityEEEvT0_T1_T2_T3_T4_T6__param_2];
	ld.param.u8 	%rs82, [_ZN3cub18CUB_300001_SM_10006detail6reduce28DeviceReduceSingleTileKernelINS2_10policy_hubIN4cuda3std3__45tupleIJblEEEjN6thrust24THRUST_300001_SM_1000_NS8cuda_cub9__find_if7functorIS9_EEE10Policy1000EPS9_SI_iSF_S9_S9_NS7_10__identityEEEvT0_T1_T2_T3_T4_T6__param_4];
	cvta.to.global.u64 	%rd1, %rd107;
	setp.ne.s32 	%p1, %r38, 0;
	@%p1 bra 	$L__BB3_3;
	mov.u32 	%r392, %tid.x;
	setp.ne.s32 	%p187, %r392, 0;
	@%p187 bra 	$L__BB3_112;
	st.global.u8 	[%rd1], %rs82;
	st.global.u64 	[%rd1+8], %rd106;
	bra.uni 	$L__BB3_112;
$L__BB3_3:
	setp.gt.s32 	%p2, %r38, 1023;
	@%p2 bra 	$L__BB3_74;
	mov.u32 	%r1, %tid.x;
	setp.ge.s32 	%p77, %r1, %r38;
	mov.b16 	%rs311, 0;
	mov.b64 	%rd329, 0;
	mov.u32 	%r396, %r1;
	@%p77 bra 	$L__BB3_6;
	mul.wide.u32 	%rd234, %r1, 16;
	add.s64 	%rd231, %rd105, %rd234;
	// begin inline asm
	ld.global.nc.u64 %rd230, [%rd231];
	// end inline asm
	add.s64 	%rd233, %rd231, 8;
	// begin inline asm
	ld.global.nc.u64 %rd329, [%rd233];
	// end inline asm
	cvt.u16.u64 	%rs311, %rd230;
	add.s32 	%r396, %r1, 256;
$L__BB3_6:
	setp.ge.s32 	%p78, %r396, %r38;
	@%p78 bra 	$L__BB3_12;
	not.b32 	%r158, %r396;
	add.s32 	%r4, %r38, %r158;
	and.b32  	%r159, %r4, 768;
	setp.eq.s32 	%p79, %r159, 768;
	@%p79 bra 	$L__BB3_10;
	mul.wide.u32 	%rd236, %r396, 16;
	add.s64 	%rd323, %rd105, %rd236;
	shr.u32 	%r160, %r4, 8;
	add.s32 	%r161, %r160, 1;
	and.b32  	%r162, %r161, 3;
	neg.s32 	%r394, %r162;
$L__BB3_9:
	.pragma "nounroll";
	// begin inline asm
	ld.global.nc.u64 %rd237, [%rd323];
	// end inline asm
	add.s64 	%rd240, %rd323, 8;
	// begin inline asm
	ld.global.nc.u64 %rd239, [%rd240];
	// end inline asm
	cvt.u16.u64 	%rs190, %rd237;
	and.b16  	%rs191, %rs190, 255;
	and.b16  	%rs192, %rs311, 255;
	setp.eq.s16 	%p80, %rs192, 0;
	setp.eq.s16 	%p81, %rs191, 0;
	min.s64 	%rd241, %rd239, %rd329;
	selp.b64 	%rd242, %rd329, %rd241, %p81;
	selp.b64 	%rd329, %rd239, %rd242, %p80;
	selp.b16 	%rs193, %rs311, 1, %p81;
	selp.b16 	%rs311, %rs190, %rs193, %p80;
	add.s32 	%r396, %r396, 256;
	add.s64 	%rd323, %rd323, 4096;
	add.s32 	%r394, %r394, 1;
	setp.ne.s32 	%p82, %r394, 0;
	@%p82 bra 	$L__BB3_9;
$L__BB3_10:
	setp.lt.u32 	%p83, %r4, 768;
	@%p83 bra 	$L__BB3_12;
$L__BB3_11:
	mul.wide.s32 	%rd259, %r396, 16;
	add.s64 	%rd244, %rd105, %rd259;
	// begin inline asm
	ld.global.nc.u64 %rd243, [%rd244];
	// end inline asm
	add.s64 	%rd246, %rd244, 8;
	// begin inline asm
	ld.global.nc.u64 %rd245, [%rd246];
	// end inline asm
	cvt.u16.u64 	%rs194, %rd243;
	and.b16  	%rs195, %rs194, 255;
	and.b16  	%rs196, %rs311, 255;
	setp.eq.s16 	%p84, %rs196, 0;
	setp.eq.s16 	%p85, %rs195, 0;
	min.s64 	%rd260, %rd245, %rd329;
	selp.b64 	%rd261, %rd329, %rd260, %p85;
	selp.b64 	%rd262, %rd245, %rd261, %p84;
	selp.b16 	%rs197, %rs311, 1, %p85;
	selp.b16 	%rs198, %rs194, %rs197, %p84;
	and.b16  	%rs199, %rs198, 255;
	add.s64 	%rd248, %rd244, 4096;
	// begin inline asm
	ld.global.nc.u64 %rd247, [%rd248];
	// end inline asm
	add.s64 	%rd250, %rd244, 4104;
	// begin inline asm
	ld.global.nc.u64 %rd249, [%rd250];
	// end inline asm
	cvt.u16.u64 	%rs200, %rd247;
	and.b16  	%rs201, %rs200, 255;
	setp.eq.s16 	%p86, %rs199, 0;
	setp.eq.s16 	%p87, %rs201, 0;
	min.s64 	%rd263, %rd249, %rd262;
	selp.b64 	%rd264, %rd262, %rd263, %p87;
	selp.b64 	%rd265, %rd249, %rd264, %p86;
	selp.b16 	%rs202, %rs198, 1, %p87;
	selp.b16 	%rs203, %rs200, %rs202, %p86;
	and.b16  	%rs204, %rs203, 255;
	add.s64 	%rd252, %rd244, 8192;
	// begin inline asm
	ld.global.nc.u64 %rd251, [%rd252];
	// end inline asm
	add.s64 	%rd254, %rd244, 8200;
	// begin inline asm
	ld.global.nc.u64 %rd253, [%rd254];
	// end inline asm
	cvt.u16.u64 	%rs205, %rd251;
	and.b16  	%rs206, %rs205, 255;
	setp.eq.s16 	%p88, %rs204, 0;
	setp.eq.s16 	%p89, %rs206, 0;
	min.s64 	%rd266, %rd253, %rd265;
	selp.b64 	%rd267, %rd265, %rd266, %p89;
	selp.b64 	%rd268, %rd253, %rd267, %p88;
	selp.b16 	%rs207, %rs203, 1, %p89;
	selp.b16 	%rs208, %rs205, %rs207, %p88;
	and.b16  	%rs209, %rs208, 255;
	add.s64 	%rd256, %rd244, 12288;
	// begin inline asm
	ld.global.nc.u64 %rd255, [%rd256];
	// end inline asm
	add.s64 	%rd258, %rd244, 12296;
	// begin inline asm
	ld.global.nc.u64 %rd257, [%rd258];
	// end inline asm
	cvt.u16.u64 	%rs210, %rd255;
	and.b16  	%rs211, %rs210, 255;
	setp.eq.s16 	%p90, %rs209, 0;
	setp.eq.s16 	%p91, %rs211, 0;
	min.s64 	%rd269, %rd257, %rd268;
	selp.b64 	%rd270, %rd268, %rd269, %p91;
	selp.b64 	%rd329, %rd257, %rd270, %p90;
	selp.b16 	%rs212, %rs208, 1, %p91;
	selp.b16 	%rs311, %rs210, %rs212, %p90;
	add.s32 	%r396, %r396, 1024;
	setp.lt.s32 	%p92, %r396, %r38;
	@%p92 bra 	$L__BB3_11;
$L__BB3_12:
	setp.lt.s32 	%p93, %r38, 256;
	@%p93 bra 	$L__BB3_37;
	// begin inline asm
	mov.u32 %r281, %laneid;
	// end inline asm
	cvt.u32.u16 	%r302, %rs311;
	and.b32  	%r283, %r302, 255;
	mov.b32 	%r299, 1;
	mov.b32 	%r300, 31;
	mov.b32 	%r301, -1;
	// begin inline asm
	shfl.sync.down.b32 %r282, %r283, %r299, %r300, %r301;
	// end inline asm
	// begin inline asm
	shfl.sync.down.b32 %r287, %r288, %r299, %r300, %r301;
	// end inline asm
	mov.b64 	{%r293, %r298}, %rd329;
	// begin inline asm
	shfl.sync.down.b32 %r292, %r293, %r299, %r300, %r301;
	// end inline asm
	// begin inline asm
	shfl.sync.down.b32 %r297, %r298, %r299, %r300, %r301;
	// end inline asm
	mov.b64 	%rd14, {%r292, %r297};
	cvt.u16.u32 	%rs10, %r282;
	setp.gt.s32 	%p143, %r281, 30;
	@%p143 bra 	$L__BB3_17;
	and.b16  	%rs254, %rs311, 255;
	setp.eq.s16 	%p144, %rs254, 0;
	and.b16  	%rs255, %rs10, 255;
	setp.eq.s16 	%p145, %rs255, 0;
	or.pred  	%p146, %p144, %p145;
	@%p146 bra 	$L__BB3_16;
	min.s64 	%rd329, %rd14, %rd329;
	mov.b16 	%rs311, 1;
	bra.uni 	$L__BB3_17;
$L__BB3_16:
	setp.eq.s16 	%p147, %rs254, 0;
	selp.b64 	%rd329, %rd14, %rd329, %p147;
	selp.b16 	%rs311, %rs10, %rs311, %p147;
$L__BB3_17:
	cvt.u32.u16 	%r323, %rs311;
	and.b32  	%r304, %r323, 255;
	mov.b32 	%r320, 2;
	mov.b32 	%r321, 31;
	mov.b32 	%r322, -1;
	// begin inline asm
	shfl.sync.down.b32 %r303, %r304, %r320, %r321, %r322;
	// end inline asm
	// begin inline asm
	shfl.sync.down.b32 %r308, %r309, %r320, %r321, %r322;
	// end inline asm
	mov.b64 	{%r314, %r319}, %rd329;
	// begin inline asm
	shfl.sync.down.b32 %r313, %r314, %r320, %r321, %r322;
	// end inline asm
	// begin inline asm
	shfl.sync.down.b32 %r318, %r319, %r320, %r321, %r322;
	// end inline asm
	mov.b64 	%rd18, {%r313, %r318};
	cvt.u16.u32 	%rs13, %r303;
	setp.gt.s32 	%p148, %r281, 29;
	@%p148 bra 	$L__BB3_21;
	and.b16  	%rs258, %rs311, 255;
	setp.eq.s16 	%p149, %rs258, 0;
	and.b16  	%rs259, %rs13, 255;
	setp.eq.s16 	%p150, %rs259, 0;
	or.pred  	%p151, %p149, %p150;
	@%p151 bra 	$L__BB3_20;
	min.s64 	%rd329, %rd18, %rd329;
	mov.b16 	%rs311, 1;
	bra.uni 	$L__BB3_21;
$L__BB3_20:
	setp.eq.s16 	%p152, %rs258, 0;
	selp.b64 	%rd329, %rd18, %rd329, %p152;
	selp.b16 	%rs311, %rs13, %rs311, %p152;
$L__BB3_21:
	cvt.u32.u16 	%r344, %rs311;
	and.b32  	%r325, %r344, 255;
	mov.b32 	%r341, 4;
	mov.b32 	%r342, 31;
	mov.b32 	%r343, -1;
	// begin inline asm
	shfl.sync.down.b32 %r324, %r325, %r341, %r342, %r343;
	// end inline asm
	// begin inline asm
	shfl.sync.down.b32 %r329, %r330, %r341, %r342, %r343;
	// end inline asm
	mov.b64 	{%r335, %r340}, %rd329;
	// begin inline asm
	shfl.sync.down.b32 %r334, %r335, %r341, %r342, %r343;
	// end inline asm
	// begin inline asm
	shfl.sync.down.b32 %r339, %r340, %r341, %r342, %r343;
	// end inline asm
	mov.b64 	%rd22, {%r334, %r339};
	cvt.u16.u32 	%rs16, %r324;
	setp.gt.s32 	%p153, %r281, 27;
	@%p153 bra 	$L__BB3_25;
	and.b16  	%rs262, %rs311, 255;
	setp.eq.s16 	%p154, %rs262, 0;
	and.b16  	%rs263, %rs16, 255;
	setp.eq.s16 	%p155, %rs263, 0;
	or.pred  	%p156, %p154, %p155;
	@%p156 bra 	$L__BB3_24;
	min.s64 	%rd329, %rd22, %rd329;
	mov.b16 	%rs311, 1;
	bra.uni 	$L__BB3_25;
$L__BB3_24:
	setp.eq.s16 	%p157, %rs262, 0;
	selp.b64 	%rd329, %rd22, %rd329, %p157;
	selp.b16 	%rs311, %rs16, %rs311, %p157;
$L__BB3_25:
	cvt.u32.u16 	%r365, %rs311;
	and.b32  	%r346, %r365, 255;
	mov.b32 	%r362, 8;
	mov.b32 	%r363, 31;
	mov.b32 	%r364, -1;
	// begin inline asm
	shfl.sync.down.b32 %r345, %r346, %r362, %r363, %r364;
	// end inline asm
	// begin inline asm
	shfl.sync.down.b32 %r350, %r351, %r362, %r363, %r364;
	// end inline asm
	mov.b64 	{%r356, %r361}, %rd329;
	// begin inline asm
	shfl.sync.down.b32 %r355, %r356, %r362, %r363, %r364;
	// end inline asm
	// begin inline asm
	shfl.sync.down.b32 %r360, %r361, %r362, %r363, %r364;
	// end inline asm
	mov.b64 	%rd26, {%r355, %r360};
	cvt.u16.u32 	%rs19, %r345;
	setp.gt.s32 	%p158, %r281, 23;
	@%p158 bra 	$L__BB3_29;
	and.b16  	%rs266, %rs311, 255;
	setp.eq.s16 	%p159, %rs266, 0;
	and.b16  	%rs267, %rs19, 255;
	setp.eq.s16 	%p160, %rs267, 0;
	or.pred  	%p161, %p159, %p160;
	@%p161 bra 	$L__BB3_28;
	min.s64 	%rd329, %rd26, %rd329;
	mov.b16 	%rs311, 1;
	bra.uni 	$L__BB3_29;
$L__BB3_28:
	setp.eq.s16 	%p162, %rs266, 0;
	selp.b64 	%rd329, %rd26, %rd329, %p162;
	selp.b16 	%rs311, %rs19, %rs311, %p162;
$L__BB3_29:
	cvt.u32.u16 	%r386, %rs311;
	and.b32  	%r367, %r386, 255;
	mov.b32 	%r383, 16;
	mov.b32 	%r384, 31;
	mov.b32 	%r385, -1;
	// begin inline asm
	shfl.sync.down.b32 %r366, %r367, %r383, %r384, %r385;
	// end inline asm
	// begin inline asm
	shfl.sync.down.b32 %r371, %r372, %r383, %r384, %r385;
	// end inline asm
	mov.b64 	{%r377, %r382}, %rd329;
	// begin inline asm
	shfl.sync.down.b32 %r376, %r377, %r383, %r384, %r385;
	// end inline asm
	// begin inline asm
	shfl.sync.down.b32 %r381, %r382, %r383, %r384, %r385;
	// end inline asm
	mov.b64 	%rd30, {%r376, %r381};
	cvt.u16.u32 	%rs22, %r366;
	setp.gt.s32 	%p163, %r281, 15;
	@%p163 bra 	$L__BB3_33;
	and.b16  	%rs270, %rs311, 255;
	setp.eq.s16 	%p164, %rs270, 0;
	and.b16  	%rs271, %rs22, 255;
	setp.eq.s16 	%p165, %rs271, 0;
	or.pred  	%p166, %p164, %p165;
	@%p166 bra 	$L__BB3_32;
	min.s64 	%rd329, %rd30, %rd329;
	mov.b16 	%rs311, 1;
	bra.uni 	$L__BB3_33;
$L__BB3_32:
	setp.eq.s16 	%p167, %rs270, 0;
	selp.b64 	%rd329, %rd30, %rd329, %p167;
	selp.b16 	%rs311, %rs22, %rs311, %p167;
$L__BB3_33:
	setp.ne.s32 	%p168, %r281, 0;
	@%p168 bra 	$L__BB3_35;
	shr.u32 	%r387, %r1, 1;
	and.b32  	%r388, %r387, 496;
	mov.u32 	%r389, _ZZN3cub18CUB_300001_SM_10006detail6reduce28DeviceReduceSingleTileKernelINS2_10policy_hubIN4cuda3std3__45tupleIJblEEEjN6thrust24THRUST_300001_SM_1000_NS8cuda_cub9__find_if7functorIS9_EEE10Policy1000EPS9_SI_iSF_S9_S9_NS7_10__identityEEEvT0_T1_T2_T3_T4_T6_E12temp_storage;
	add.s32 	%r390, %r389, %r388;
	st.shared.u8 	[%r390+8], %rs311;
	st.shared.u64 	[%r390+16], %rd329;
$L__BB3_35:
	bar.sync 	0;
	setp.ne.s32 	%p169, %r1, 0;
	@%p169 bra 	$L__BB3_110;
	ld.shared.u8 	%rs274, [_ZZN3cub18CUB_300001_SM_10006detail6reduce28DeviceReduceSingleTileKernelINS2_10policy_hubIN4cuda3std3__45tupleIJblEEEjN6thrust24THRUST_300001_SM_1000_NS8cuda_cub9__find_if7functorIS9_EEE10Policy1000EPS9_SI_iSF_S9_S9_NS7_10__identityEEEvT0_T1_T2_T3_T4_T6_E12temp_storage+24];
	ld.shared.u64 	%rd292, [_ZZN3cub18CUB_300001_SM_10006detail6reduce28DeviceReduceSingleTileKernelINS2_10policy_hubIN4cuda3std3__45tupleIJblEEEjN6thrust24THRUST_300001_SM_1000_NS8cuda_cub9__find_if7functorIS9_EEE10Policy1000EPS9_SI_iSF_S9_S9_NS7_10__identityEEEvT0_T1_T2_T3_T4_T6_E12temp_storage+32];
	and.b16  	%rs275, %rs311, 255;
	setp.eq.s16 	%p170, %rs275, 0;
	setp.eq.s16 	%p171, %rs274, 0;
	min.s64 	%rd293, %rd292, %rd329;
	selp.b64 	%rd294, %rd329, %rd293, %p171;
	selp.b64 	%rd295, %rd292, %rd294, %p170;
	selp.b16 	%rs276, %rs311, 1, %p171;
	selp.b16 	%rs277, %rs274, %rs276, %p170;
	and.b16  	%rs278, %rs277, 255;
	ld.shared.u8 	%rs279, [_ZZN3cub18CUB_300001_SM_10006detail6reduce28DeviceReduceSingleTileKernelINS2_10policy_hubIN4cuda3std3__45tupleIJblEEEjN6thrust24THRUST_300001_SM_1000_NS8cuda_cub9__find_if7functorIS9_EEE10Policy1000EPS9_SI_iSF_S9_S9_NS7_10__identityEEEvT0_T1_T2_T3_T4_T6_E12temp_storage+40];
	ld.shared.u64 	%rd296, [_ZZN3cub18CUB_300001_SM_10006detail6reduce28DeviceReduceSingleTileKernelINS2_10policy_hubIN4cuda3std3__45tupleIJblEEEjN6thrust24THRUST_300001_SM_1000_NS8cuda_cub9__find_if7functorIS9_EEE10Policy1000EPS9_SI_iSF_S9_S9_NS7_10__identityEEEvT0_T1_T2_T3_T4_T6_E12temp_storage+48];
	setp.eq.s16 	%p172, %rs278, 0;
	setp.eq.s16 	%p173, %rs279, 0;
	min.s64 	%rd297, %rd296, %rd295;
	selp.b64 	%rd298, %rd295, %rd297, %p173;
	selp.b64 	%rd299, %rd296, %rd298, %p172;
	selp.b16 	%rs280, %rs277, 1, %p173;
	selp.b16 	%rs281, %rs279, %rs280, %p172;
	and.b16  	%rs282, %rs281, 255;
	ld.shared.u8 	%rs283, [_ZZN3cub18CUB_300001_SM_10006detail6reduce28DeviceReduceSingleTileKernelINS2_10policy_hubIN4cuda3std3__45tupleIJblEEEjN6thrust24THRUST_300001_SM_1000_NS8cuda_cub9__find_if7functorIS9_EEE10Policy1000EPS9_SI_iSF_S9_S9_NS7_10__identityEEEvT0_T1_T2_T3_T4_T6_E12temp_storage+56];
	ld.shared.u64 	%rd300, [_ZZN3cub18CUB_300001_SM_10006detail6reduce28DeviceReduceSingleTileKernelINS2_10policy_hubIN4cuda3std3__45tupleIJblEEEjN6thrust24THRUST_300001_SM_1000_NS8cuda_cub9__find_if7functorIS9_EEE10Policy1000EPS9_SI_iSF_S9_S9_NS7_10__identityEEEvT0_T1_T2_T3_T4_T6_E12temp_storage+64];
	setp.eq.s16 	%p174, %rs282, 0;
	setp.eq.s16 	%p175, %rs283, 0;
	min.s64 	%rd301, %rd300, %rd299;
	selp.b16 	%rs284, %rs281, 1, %p175;
	selp.b16 	%rs285, %rs283, %rs284, %p174;
	and.b16  	%rs286, %rs285, 255;
	selp.b64 	%rd302, %rd299, %rd301, %p175;
	selp.b64 	%rd303, %rd300, %rd302, %p174;
	ld.shared.u8 	%rs287, [_ZZN3cub18CUB_300001_SM_10006detail6reduce28DeviceReduceSingleTileKernelINS2_10policy_hubIN4cuda3std3__45tupleIJblEEEjN6thrust24THRUST_300001_SM_1000_NS8cuda_cub9__find_if7functorIS9_EEE10Policy1000EPS9_SI_iSF_S9_S9_NS7_10__identityEEEvT0_T1_T2_T3_T4_T6_E12temp_storage+72];
	ld.shared.u64 	%rd304, [_ZZN3cub18CUB_300001_SM_10006detail6reduce28DeviceReduceSingleTileKernelINS2_10policy_hubIN4cuda3std3__45tupleIJblEEEjN6thrust24THRUST_300001_SM_1000_NS8cuda_cub9__find_if7functorIS9_EEE10Policy1000EPS9_SI_iSF_S9_S9_NS7_10__identityEEEvT0_T1_T2_T3_T4_T6_E12temp_storage+80];
	setp.eq.s16 	%p176, %rs286, 0;
	setp.eq.s16 	%p177, %rs287, 0;
	min.s64 	%rd305, %rd304, %rd303;
	selp.b16 	%rs288, %rs285, 1, %p177;
	selp.b16 	%rs289, %rs287, %rs288, %p176;
	and.b16  	%rs290, %rs289, 255;
	selp.b64 	%rd306, %rd303, %rd305, %p177;
	selp.b64 	%rd307, %rd304, %rd306, %p176;
	ld.shared.u8 	%rs291, [_ZZN3cub18CUB_300001_SM_10006detail6reduce28DeviceReduceSingleTileKernelINS2_10policy_hubIN4cuda3std3__45tupleIJblEEEjN6thrust24THRUST_300001_SM_1000_NS8cuda_cub9__find_if7functorIS9_EEE10Policy1000EPS9_SI_iSF_S9_S9_NS7_10__identityEEEvT0_T1_T2_T3_T4_T6_E12temp_storage+88];
	ld.shared.u64 	%rd308, [_ZZN3cub18CUB_300001_SM_10006detail6reduce28DeviceReduceSingleTileKernelINS2_10policy_hubIN4cuda3std3__45tupleIJblEEEjN6thrust24THRUST_300001_SM_1000_NS8cuda_cub9__find_if7functorIS9_EEE10Policy1000EPS9_SI_iSF_S9_S9_NS7_10__identityEEEvT0_T1_T2_T3_T4_T6_E12temp_storage+96];
	setp.eq.s16 	%p178, %rs290, 0;
	setp.eq.s16 	%p179, %rs291, 0;
	min.s64 	%rd309, %rd308, %rd307;
	selp.b16 	%rs292, %rs289, 1, %p179;
	selp.b16 	%rs293, %rs291, %rs292, %p178;
	and.b16  	%rs294, %rs293, 255;
	selp.b64 	%rd310, %rd307, %rd309, %p179;
	selp.b64 	%rd311, %rd308, %rd310, %p178;
	ld.shared.u8 	%rs295, [_ZZN3cub18CUB_300001_SM_10006detail6reduce28DeviceReduceSingleTileKernelINS2_10policy_hubIN4cuda3std3__45tupleIJblEEEjN6thrust24THRUST_300001_SM_1000_NS8cuda_cub9__find_if7functorIS9_EEE10Policy1000EPS9_SI_iSF_S9_S9_NS7_10__identityEEEvT0_T1_T2_T3_T4_T6_E12temp_storage+104];
	ld.shared.u64 	%rd312, [_ZZN3cub18CUB_300001_SM_10006detail6reduce28DeviceReduceSingleTileKernelINS2_10policy_hubIN4cuda3std3__45tupleIJblEEEjN6thrust24THRUST_300001_SM_1000_NS8cuda_cub9__find_if7functorIS9_EEE10Policy1000EPS9_SI_iSF_S9_S9_NS7_10__identityEEEvT0_T1_T2_T3_T4_T6_E12temp_storage+112];
	setp.eq.s16 	%p180, %rs294, 0;
	setp.eq.s16 	%p181, %rs295, 0;
	min.s64 	%rd313, %rd312, %rd311;
	selp.b16 	%rs296, %rs293, 1, %p181;
	selp.b16 	%rs297, %rs295, %rs296, %p180;
	and.b16  	%rs298, %rs297, 255;
	selp.b64 	%rd314, %rd311, %rd313, %p181;
	selp.b64 	%rd315, %rd312, %rd314, %p180;
	ld.shared.u8 	%rs299, [_ZZN3cub18CUB_300001_SM_10006detail6reduce28DeviceReduceSingleTileKernelINS2_10policy_hubIN4cuda3std3__45tupleIJblEEEjN6thrust24THRUST_300001_SM_1000_NS8cuda_cub9__find_if7functorIS9_EEE10Policy1000EPS9_SI_iSF_S9_S9_NS7_10__identityEEEvT0_T1_T2_T3_T4_T6_E12temp_storage+120];
	ld.shared.u64 	%rd316, [_ZZN3cub18CUB_300001_SM_10006detail6reduce28DeviceReduceSingleTileKernelINS2_10policy_hubIN4cuda3std3__45tupleIJblEEEjN6thrust24THRUST_300001_SM_1000_NS8cuda_cub9__find_if7functorIS9_EEE10Policy1000EPS9_SI_iSF_S9_S9_NS7_10__identityEEEvT0_T1_T2_T3_T4_T6_E12temp_storage+128];
	setp.eq.s16 	%p182, %rs298, 0;
	setp.eq.s16 	%p183, %rs299, 0;
	min.s64 	%rd317, %rd316, %rd315;
	selp.b16 	%rs300, %rs297, 1, %p183;
	selp.b16 	%rs311, %rs299, %rs300, %p182;
	selp.b64 	%rd318, %rd315, %rd317, %p183;
	selp.b64 	%rd329, %rd316, %rd318, %p182;
	bra.uni 	$L__BB3_110;
$L__BB3_37:
	// begin inline asm
	mov.u32 %r163, %laneid;
	// end inline asm
	and.b32  	%r184, %r1, 992;
	add.s32 	%r185, %r184, 32;
	setp.gt.s32 	%p94, %r185, %r38;
	not.b32 	%r186, %r184;
	add.s32 	%r187, %r38, %r186;
	selp.b32 	%r182, %r187, 31, %p94;
	cvt.u32.u16 	%r188, %rs311;
	and.b32  	%r165, %r188, 255;
	mov.b32 	%r181, 1;
	mov.b32 	%r183, -1;
	// begin inline asm
	shfl.sync.down.b32 %r164, %r165, %r181, %r182, %r183;
	// end inline asm
	// begin inline asm
	shfl.sync.down.b32 %r169, %r170, %r181, %r182, %r183;
	// end inline asm
	mov.b64 	{%r175, %r180}, %rd329;
	// begin inline asm
	shfl.sync.down.b32 %r174, %r175, %r181, %r182, %r183;
	// end inline asm
	// begin inline asm
	shfl.sync.down.b32 %r179, %r180, %r181, %r182, %r183;
	// end inline asm
	mov.b64 	%rd35, {%r174, %r179};
	cvt.u16.u32 	%rs26, %r164;
	setp.ge.s32 	%p95, %r163, %r182;
	@%p95 bra 	$L__BB3_41;
	and.b16  	%rs213, %rs311, 255;
	setp.eq.s16 	%p96, %rs213, 0;
	and.b16  	%rs214, %rs26, 255;
	setp.eq.s16 	%p97, %rs214, 0;
	or.pred  	%p98, %p96, %p97;
	@%p98 bra 	$L__BB3_40;
	min.s64 	%rd329, %rd35, %rd329;
	mov.b16 	%rs311, 1;
	bra.uni 	$L__BB3_41;
$L__BB3_40:
	setp.eq.s16 	%p99, %rs213, 0;
	selp.b16 	%rs311, %rs26, %rs311, %p99;
	selp.b64 	%rd329, %rd35, %rd329, %p99;
$L__BB3_41:
	cvt.u32.u16 	%r209, %rs311;
	and.b32  	%r190, %r209, 255;
	mov.b32 	%r206, 2;
	mov.b32 	%r208, -1;
	// begin inline asm
	shfl.sync.down.b32 %r189, %r190, %r206, %r182, %r208;
	// end inline asm
	// begin inline asm
	shfl.sync.down.b32 %r194, %r195, %r206, %r182, %r208;
	// end inline asm
	mov.b64 	{%r200, %r205}, %rd329;
	// begin inline asm
	shfl.sync.down.b32 %r199, %r200, %r206, %r182, %r208;
	// end inline asm
	// begin inline asm
	shfl.sync.down.b32 %r204, %r205, %r206, %r182, %r208;
	// end inline asm
	mov.b64 	%rd39, {%r199, %r204};
	cvt.u16.u32 	%rs29, %r189;
	add.s32 	%r210, %r163, 2;
	setp.gt.s32 	%p100, %r210, %r182;
	@%p100 bra 	$L__BB3_45;
	and.b16  	%rs217, %rs311, 255;
	setp.eq.s16 	%p101, %rs217, 0;
	and.b16  	%rs218, %rs29, 255;
	setp.eq.s16 	%p102, %rs218, 0;
	or.pred  	%p103, %p101, %p102;
	@%p103 bra 	$L__BB3_44;
	min.s64 	%rd329, %rd39, %rd329;
	mov.b16 	%rs311, 1;
	bra.uni 	$L__BB3_45;
$L__BB3_44:
	setp.eq.s16 	%p104, %rs217, 0;
	selp.b16 	%rs311, %rs29, %rs311, %p104;
	selp.b64 	%rd329, %rd39, %rd329, %p104;
$L__BB3_45:
	cvt.u32.u16 	%r231, %rs311;
	and.b32  	%r212, %r231, 255;
	mov.b32 	%r228, 4;
	mov.b32 	%r230, -1;
	// begin inline asm
	shfl.sync.down.b32 %r211, %r212, %r228, %r182, %r230;
	// end inline asm
	// begin inline asm
	shfl.sync.down.b32 %r216, %r217, %r228, %r182, %r230;
	// end inline asm
	mov.b64 	{%r222, %r227}, %rd329;
	// begin inline asm
	shfl.sync.down.b32 %r221, %r222, %r228, %r182, %r230;
	// end inline asm
	// begin inline asm
	shfl.sync.down.b32 %r226, %r227, %r228, %r182, %r230;
	// end inline asm
	mov.b64 	%rd43, {%r221, %r226};
	cvt.u16.u32 	%rs32, %r211;
	add.s32 	%r232, %r163, 4;
	setp.gt.s32 	%p105, %r232, %r182;
	@%p105 bra 	$L__BB3_49;
	and.b16  	%rs221, %rs311, 255;
	setp.eq.s16 	%p106, %rs221, 0;
	and.b16  	%rs222, %rs32, 255;
	setp.eq.s16 	%p107, %rs222, 0;
	or.pred  	%p108, %p106, %p107;
	@%p108 bra 	$L__BB3_48;
	min.s64 	%rd329, %rd43, %rd329;
	mov.b16 	%rs311, 1;
	bra.uni 	$L__BB3_49;
$L__BB3_48:
	setp.eq.s16 	%p109, %rs221, 0;
	selp.b16 	%rs311, %rs32, %rs311, %p109;
	selp.b64 	%rd329, %rd43, %rd329, %p109;
$L__BB3_49:
	cvt.u32.u16 	%r253, %rs311;
	and.b32  	%r234, %r253, 255;
	mov.b32 	%r250, 8;
	mov.b32 	%r252, -1;
	// begin inline asm
	shfl.sync.down.b32 %r233, %r234, %r250, %r182, %r252;
	// end inline asm
	// begin inline asm
	shfl.sync.down.b32 %r238, %r239, %r250, %r182, %r252;
	// end inline asm
	mov.b64 	{%r244, %r249}, %rd329;
	// begin inline asm
	shfl.sync.down.b32 %r243, %r244, %r250, %r182, %r252;
	// end inline asm
	// begin inline asm
	shfl.sync.down.b32 %r248, %r249, %r250, %r182, %r252;
	// end inline asm
	mov.b64 	%rd47, {%r243, %r248};
	cvt.u16.u32 	%rs35, %r233;
	add.s32 	%r254, %r163, 8;
	setp.gt.s32 	%p110, %r254, %r182;
	@%p110 bra 	$L__BB3_53;
	and.b16  	%rs225, %rs311, 255;
	setp.eq.s16 	%p111, %rs225, 0;
	and.b16  	%rs226, %rs35, 255;
	setp.eq.s16 	%p112, %rs226, 0;
	or.pred  	%p113, %p111, %p112;
	@%p113 bra 	$L__BB3_52;
	min.s64 	%rd329, %rd47, %rd329;
	mov.b16 	%rs311, 1;
	bra.uni 	$L__BB3_53;
$L__BB3_52:
	setp.eq.s16 	%p114, %rs225, 0;
	selp.b16 	%rs311, %rs35, %rs311, %p114;
	selp.b64 	%rd329, %rd47, %rd329, %p114;
$L__BB3_53:
	cvt.u32.u16 	%r275, %rs311;
	and.b32  	%r256, %r275, 255;
	mov.b32 	%r272, 16;
	mov.b32 	%r274, -1;
	// begin inline asm
	shfl.sync.down.b32 %r255, %r256, %r272, %r182, %r274;
	// end inline asm
	// begin inline asm
	shfl.sync.down.b32 %r260, %r261, %r272, %r182, %r274;
	// end inline asm
	mov.b64 	{%r266, %r271}, %rd329;
	// begin inline asm
	shfl.sync.down.b32 %r265, %r266, %r272, %r182, %r274;
	// end inline asm
	// begin inline asm
	shfl.sync.down.b32 %r270, %r271, %r272, %r182, %r274;
	// end inline asm
	mov.b64 	%rd51, {%r265, %r270};
	cvt.u16.u32 	%rs38, %r255;
	add.s32 	%r276, %r163, 16;
	setp.gt.s32 	%p115, %r276, %r182;
	@%p115 bra 	$L__BB3_57;
	and.b16  	%rs229, %rs311, 255;
	setp.eq.s16 	%p116, %rs229, 0;
	and.b16  	%rs230, %rs38, 255;
	setp.eq.s16 	%p117, %rs230, 0;
	or.pred  	%p118, %p116, %p117;
	@%p118 bra 	$L__BB3_56;
	min.s64 	%rd329, %rd51, %rd329;
	mov.b16 	%rs311, 1;
	bra.uni 	$L__BB3_57;
$L__BB3_56:
	setp.eq.s16 	%p119, %rs229, 0;
	selp.b16 	%rs311, %rs38, %rs311, %p119;
	selp.b64 	%rd329, %rd51, %rd329, %p119;
$L__BB3_57:
	setp.ne.s32 	%p120, %r163, 0;
	@%p120 bra 	$L__BB3_59;
	shr.u32 	%r277, %r1, 1;
	and.b32  	%r278, %r277, 496;
	mov.u32 	%r279, _ZZN3cub18CUB_300001_SM_10006detail6reduce28DeviceReduceSingleTileKernelINS2_10policy_hubIN4cuda3std3__45tupleIJblEEEjN6thrust24THRUST_300001_SM_1000_NS8cuda_cub9__find_if7functorIS9_EEE10Policy1000EPS9_SI_iSF_S9_S9_NS7_10__identityEEEvT0_T1_T2_T3_T4_T6_E12temp_storage;
	add.s32 	%r280, %r279, %r278;
	st.shared.u8 	[%r280+8], %rs311;
	st.shared.u64 	[%r280+16], %rd329;
$L__BB3_59:
	bar.sync 	0;
	setp.ne.s32 	%p121, %r1, 0;
	@%p121 bra 	$L__BB3_110;
	setp.lt.s32 	%p122, %r38, 33;
	@%p122 bra 	$L__BB3_62;
	ld.shared.u8 	%rs233, [_ZZN3cub18CUB_300001_SM_10006detail6reduce28DeviceReduceSingleTileKernelINS2_10policy_hubIN4cuda3std3__45tupleIJblEEEjN6thrust24THRUST_300001_SM_1000_NS8cuda_cub9__find_if7functorIS9_EEE10Policy1000EPS9_SI_iSF_S9_S9_NS7_10__identityEEEvT0_T1_T2_T3_T4_T6_E12temp_storage+24];
	ld.shared.u64 	%rd271, [_ZZN3cub18CUB_300001_SM_10006detail6reduce28DeviceReduceSingleTileKernelINS2_10policy_hubIN4cuda3std3__45tupleIJblEEEjN6thrust24THRUST_300001_SM_1000_NS8cuda_cub9__find_if7functorIS9_EEE10Policy1000EPS9_SI_iSF_S9_S9_NS7_10__identityEEEvT0_T1_T2_T3_T4_T6_E12temp_storage+32];
	and.b16  	%rs234, %rs311, 255;
	setp.eq.s16 	%p123, %rs234, 0;
	setp.eq.s16 	%p124, %rs233, 0;
	min.s64 	%rd272, %rd271, %rd329;
	selp.b16 	%rs235, %rs311, 1, %p124;
	selp.b16 	%rs311, %rs233, %rs235, %p123;
	selp.b64 	%rd273, %rd329, %rd272, %p124;
	selp.b64 	%rd329, %rd271, %rd273, %p123;
$L__BB3_62:
	setp.lt.s32 	%p125, %r38, 65;
	@%p125 bra 	$L__BB3_64;
	ld.shared.u8 	%rs236, [_ZZN3cub18CUB_300001_SM_10006detail6reduce28DeviceReduceSingleTileKernelINS2_10policy_hubIN4cuda3std3__45tupleIJblEEEjN6thrust24THRUST_300001_SM_1000_NS8cuda_cub9__find_if7functorIS9_EEE10Policy1000EPS9_SI_iSF_S9_S9_NS7_10__identityEEEvT0_T1_T2_T3_T4_T6_E12temp_storage+40];
	ld.shared.u64 	%rd274, [_ZZN3cub18CUB_300001_SM_10006detail6reduce28DeviceReduceSingleTileKernelINS2_10policy_hubIN4cuda3std3__45tupleIJblEEEjN6thrust24THRUST_300001_SM_1000_NS8cuda_cub9__find_if7functorIS9_EEE10Policy1000EPS9_SI_iSF_S9_S9_NS7_10__identityEEEvT0_T1_T2_T3_T4_T6_E12temp_storage+48];
	and.b16  	%rs237, %rs311, 255;
	setp.eq.s16 	%p126, %rs237, 0;
	setp.eq.s16 	%p127, %rs236, 0;
	min.s64 	%rd275, %rd274, %rd329;
	selp.b16 	%rs238, %rs311, 1, %p127;
	selp.b16 	%rs311, %rs236, %rs238, %p126;
	selp.b64 	%rd276, %rd329, %rd275, %p127;
	selp.b64 	%rd329, %rd274, %rd276, %p126;
$L__BB3_64:
	setp.lt.s32 	%p128, %r38, 97;
	@%p128 bra 	$L__BB3_66;
	ld.shared.u8 	%rs239, [_ZZN3cub18CUB_300001_SM_10006detail6reduce28DeviceReduceSingleTileKernelINS2_10policy_hubIN4cuda3std3__45tupleIJblEEEjN6thrust24THRUST_300001_SM_1000_NS8cuda_cub9__find_if7functorIS9_EEE10Policy1000EPS9_SI_iSF_S9_S9_NS7_10__identityEEEvT0_T1_T2_T3_T4_T6_E12temp_storage+56];
	ld.shared.u64 	%rd277, [_ZZN3cub18CUB_300001_SM_10006detail6reduce28DeviceReduceSingleTileKernelINS2_10policy_hubIN4cuda3std3__45tupleIJblEEEjN6thrust24THRUST_300001_SM_1000_NS8cuda_cub9__find_if7functorIS9_EEE10Policy1000EPS9_SI_iSF_S9_S9_NS7_10__identityEEEvT0_T1_T2_T3_T4_T6_E12temp_storage+64];
	and.b16  	%rs240, %rs311, 255;
	setp.eq.s16 	%p129, %rs240, 0;
	setp.eq.s16 	%p130, %rs239, 0;
	min.s64 	%rd278, %rd277, %rd329;
	selp.b16 	%rs241, %rs311, 1, %p130;
	selp.b16 	%rs311, %rs239, %rs241, %p129;
	selp.b64 	%rd279, %rd329, %rd278, %p130;
	selp.b64 	%rd329, %rd277, %rd279, %p129;
$L__BB3_66:
	setp.lt.s32 	%p131, %r38, 129;
	@%p131 bra 	$L__BB3_68;
	ld.shared.u8 	%rs242, [_ZZN3cub18CUB_300001_SM_10006detail6reduce28DeviceReduceSingleTileKernelINS2_10policy_hubIN4cuda3std3__45tupleIJblEEEjN6thrust24THRUST_300001_SM_1000_NS8cuda_cub9__find_if7functorIS9_EEE10Policy1000EPS9_SI_iSF_S9_S9_NS7_10__identityEEEvT0_T1_T2_T3_T4_T6_E12temp_storage+72];
	ld.shared.u64 	%rd280, [_ZZN3cub18CUB_300001_SM_10006detail6reduce28DeviceReduceSingleTileKernelINS2_10policy_hubIN4cuda3std3__45tupleIJblEEEjN6thrust24THRUST_300001_SM_1000_NS8cuda_cub9__find_if7functorIS9_EEE10Policy1000EPS9_SI_iSF_S9_S9_NS7_10__identityEEEvT0_T1_T2_T3_T4_T6_E12temp_storage+80];
	and.b16  	%rs243, %rs311, 255;
	setp.eq.s16 	%p132, %rs243, 0;
	setp.eq.s16 	%p133, %rs242, 0;
	min.s64 	%rd281, %rd280, %rd329;
	selp.b16 	%rs244, %rs311, 1, %p133;
	selp.b16 	%rs311, %rs242, %rs244, %p132;
	selp.b64 	%rd282, %rd329, %rd281, %p133;
	selp.b64 	%rd329, %rd280, %rd282, %p132;
$L__BB3_68:
	setp.lt.s32 	%p134, %r38, 161;
	@%p134 bra 	$L__BB3_70;
	ld.shared.u8 	%rs245, [_ZZN3cub18CUB_300001_SM_10006detail6reduce28DeviceReduceSingleTileKernelINS2_10policy_hubIN4cuda3std3__45tupleIJblEEEjN6thrust24THRUST_300001_SM_1000_NS8cuda_cub9__find_if7functorIS9_EEE10Policy1000EPS9_SI_iSF_S9_S9_NS7_10__identityEEEvT0_T1_T2_T3_T4_T6_E12temp_storage+88];
	ld.shared.u64 	%rd283, [_ZZN3cub18CUB_300001_SM_10006detail6reduce28DeviceReduceSingleTileKernelINS2_10policy_hubIN4cuda3std3__45tupleIJblEEEjN6thrust24THRUST_300001_SM_1000_NS8cuda_cub9__find_if7functorIS9_EEE10Policy1000EPS9_SI_iSF_S9_S9_NS7_10__identityEEEvT0_T1_T2_T3_T4_T6_E12temp_storage+96];
	and.b16  	%rs246, %rs311, 255;
	setp.eq.s16 	%p135, %rs246, 0;
	setp.eq.s16 	%p136, %rs245, 0;
	min.s64 	%rd284, %rd283, %rd329;
	selp.b16 	%rs247, %rs311, 1, %p136;
	selp.b16 	%rs311, %rs245, %rs247, %p135;
	selp.b64 	%rd285, %rd329, %rd284, %p136;
	selp.b64 	%rd329, %rd283, %rd285, %p135;
$L__BB3_70:
	setp.lt.s32 	%p137, %r38, 193;
	@%p137 bra 	$L__BB3_72;
	ld.shared.u8 	%rs248, [_ZZN3cub18CUB_300001_SM_10006detail6reduce28DeviceReduceSingleTileKernelINS2_10policy_hubIN4cuda3std3__45tupleIJblEEEjN6thrust24THRUST_300001_SM_1000_NS8cuda_cub9__find_if7functorIS9_EEE10Policy1000EPS9_SI_iSF_S9_S9_NS7_10__identityEEEvT0_T1_T2_T3_T4_T6_E12temp_storage+104];
	ld.shared.u64 	%rd286, [_ZZN3cub18CUB_300001_SM_10006detail6reduce28DeviceReduceSingleTileKernelINS2_10policy_hubIN4cuda3std3__45tupleIJblEEEjN6thrust24THRUST_300001_SM_1000_NS8cuda_cub9__find_if7functorIS9_EEE10Policy1000EPS9_SI_iSF_S9_S9_NS7_10__identityEEEvT0_T1_T2_T3_T4_T6_E12temp_storage+112];
	and.b16  	%rs249, %rs311, 255;
	setp.eq.s16 	%p138, %rs249, 0;
	setp.eq.s16 	%p139, %rs248, 0;
	min.s64 	%rd287, %rd286, %rd329;
	selp.b16 	%rs250, %rs311, 1, %p139;
	selp.b16 	%rs311, %rs248, %rs250, %p138;
	selp.b64 	%rd288, %rd329, %rd287, %p139;
	selp.b64 	%rd329, %rd286, %rd288, %p138;
$L__BB3_72:
	setp.lt.s32 	%p140, %r38, 225;
	@%p140 bra 	$L__BB3_110;
	ld.shared.u8 	%rs251, [_ZZN3cub18CUB_300001_SM_10006detail6reduce28DeviceReduceSingleTileKernelINS2_10policy_hubIN4cuda3std3__45tupleIJblEEEjN6thrust24THRUST_300001_SM_1000_NS8cuda_cub9__find_if7functorIS9_EEE10Policy1000EPS9_SI_iSF_S9_S9_NS7_10__identityEEEvT0_T1_T2_T3_T4_T6_E12temp_storage+120];
	ld.shared.u64 	%rd289, [_ZZN3cub18CUB_300001_SM_10006detail6reduce28DeviceReduceSingleTileKernelINS2_10policy_hubIN4cuda3std3__45tupleIJblEEEjN6thrust24THRUST_300001_SM_1000_NS8cuda_cub9__find_if7functorIS9_EEE10Policy1000EPS9_SI_iSF_S9_S9_NS7_10__identityEEEvT0_T1_T2_T3_T4_T6_E12temp_storage+128];
	and.b16  	%rs252, %rs311, 255;
	setp.eq.s16 	%p141, %rs252, 0;
	setp.eq.s16 	%p142, %rs251, 0;
	min.s64 	%rd290, %rd289, %rd329;
	selp.b16 	%rs253, %rs311, 1, %p142;
	selp.b16 	%rs311, %rs251, %rs253, %p141;
	selp.b64 	%rd291, %rd329, %rd290, %p142;
	selp.b64 	%rd329, %rd289, %rd291, %p141;
	bra.uni 	$L__BB3_110;
$L__BB3_74:
	mov.u32 	%r16, %tid.x;
	mul.wide.u32 	%rd124, %r16, 16;
	add.s64 	%rd109, %rd105, %rd124;
	// begin inline asm
	ld.global.nc.u64 %rd108, [%rd109];
	// end inline asm
	add.s64 	%rd111, %rd109, 8;
	// begin inline asm
	ld.global.nc.u64 %rd110, [%rd111];
	// end inline asm
	cvt.u16.u64 	%rs83, %rd108;
	and.b16  	%rs84, %rs83, 255;
	add.s64 	%rd113, %rd109, 4096;
	// begin inline asm
	ld.global.nc.u64 %rd112, [%rd113];
	// end inline asm
	add.s64 	%rd115, %rd109, 4104;
	// begin inline asm
	ld.global.nc.u64 %rd114, [%rd115];
	// end inline asm
	cvt.u16.u64 	%rs85, %rd112;
	and.b16  	%rs86, %rs85, 255;
	add.s64 	%rd117, %rd109, 8192;
	// begin inline asm
	ld.global.nc.u64 %rd116, [%rd117];
	// end inline asm
	add.s64 	%rd119, %rd109, 8200;
	// begin inline asm
	ld.global.nc.u64 %rd118, [%rd119];
	// end inline asm
	cvt.u16.u64 	%rs87, %rd116;
	and.b16  	%rs88, %rs87, 255;
	add.s64 	%rd121, %rd109, 12288;
	// begin inline asm
	ld.global.nc.u64 %rd120, [%rd121];
	// end inline asm
	add.s64 	%rd123, %rd109, 12296;
	// begin inline asm
	ld.global.nc.u64 %rd122, [%rd123];
	// end inline asm
	cvt.u16.u64 	%rs89, %rd120;
	and.b16  	%rs90, %rs89, 255;
	setp.eq.s16 	%p3, %rs84, 0;
	setp.eq.s16 	%p4, %rs86, 0;
	min.s64 	%rd125, %rd114, %rd110;
	selp.b16 	%rs91, %rs83, 1, %p4;
	selp.b64 	%rd126, %rd110, %rd125, %p4;
	selp.b16 	%rs92, %rs85, %rs91, %p3;
	and.b16  	%rs93, %rs92, 255;
	selp.b64 	%rd127, %rd114, %rd126, %p3;
	setp.eq.s16 	%p5, %rs93, 0;
	setp.eq.s16 	%p6, %rs88, 0;
	min.s64 	%rd128, %rd118, %rd127;
	selp.b16 	%rs94, %rs92, 1, %p6;
	selp.b64 	%rd129, %rd127, %rd128, %p6;
	selp.b16 	%rs95, %rs87, %rs94, %p5;
	and.b16  	%rs96, %rs95, 255;
	selp.b64 	%rd130, %rd118, %rd129, %p5;
	setp.eq.s16 	%p7, %rs96, 0;
	setp.eq.s16 	%p8, %rs90, 0;
	min.s64 	%rd131, %rd122, %rd130;
	selp.b16 	%rs97, %rs95, 1, %p8;
	selp.b64 	%rd132, %rd130, %rd131, %p8;
	selp.b16 	%rs311, %rs89, %rs97, %p7;
	selp.b64 	%rd329, %rd122, %rd132, %p7;
	setp.lt.u32 	%p9, %r38, 2048;
	mov.b32 	%r399, 1024;
	@%p9 bra 	$L__BB3_78;
	add.s32 	%r17, %r38, -1024;
	mov.b32 	%r399, 1024;
$L__BB3_76:
	mul.wide.s32 	%rd149, %r399, 16;
	add.s64 	%rd134, %rd109, %rd149;
	// begin inline asm
	ld.global.nc.u64 %rd133, [%rd134];
	// end inline asm
	add.s64 	%rd136, %rd134, 8;
	// begin inline asm
	ld.global.nc.u64 %rd135, [%rd136];
	// end inline asm
	cvt.u16.u64 	%rs98, %rd133;
	and.b16  	%rs99, %rs98, 255;
	add.s64 	%rd138, %rd134, 4096;
	// begin inline asm
	ld.global.nc.u64 %rd137, [%rd138];
	// end inline asm
	add.s64 	%rd140, %rd134, 4104;
	// begin inline asm
	ld.global.nc.u64 %rd139, [%rd140];
	// end inline asm
	cvt.u16.u64 	%rs100, %rd137;
	and.b16  	%rs101, %rs100, 255;
	add.s64 	%rd142, %rd134, 8192;
	// begin inline asm
	ld.global.nc.u64 %rd141, [%rd142];
	// end inline asm
	add.s64 	%rd144, %rd134, 8200;
	// begin inline asm
	ld.global.nc.u64 %rd143, [%rd144];
	// end inline asm
	cvt.u16.u64 	%rs102, %rd141;
	and.b16  	%rs103, %rs102, 255;
	add.s64 	%rd146, %rd134, 12288;
	// begin inline asm
	ld.global.nc.u64 %rd145, [%rd146];
	// end inline asm
	add.s64 	%rd148, %rd134, 12296;
	// begin inline asm
	ld.global.nc.u64 %rd147, [%rd148];
	// end inline asm
	cvt.u16.u64 	%rs104, %rd145;
	and.b16  	%rs105, %rs104, 255;
	and.b16  	%rs106, %rs311, 255;
	setp.eq.s16 	%p10, %rs106, 0;
	setp.eq.s16 	%p11, %rs99, 0;
	min.s64 	%rd150, %rd135, %rd329;
	selp.b16 	%rs107, %rs311, 1, %p11;
	selp.b64 	%rd151, %rd329, %rd150, %p11;
	selp.b16 	%rs108, %rs98, %rs107, %p10;
	and.b16  	%rs109, %rs108, 255;
	selp.b64 	%rd152, %rd135, %rd151, %p10;
	setp.eq.s16 	%p12, %rs109, 0;
	setp.eq.s16 	%p13, %rs101, 0;
	min.s64 	%rd153, %rd139, %rd152;
	selp.b16 	%rs110, %rs108, 1, %p13;
	selp.b64 	%rd154, %rd152, %rd153, %p13;
	selp.b16 	%rs111, %rs100, %rs110, %p12;
	and.b16  	%rs112, %rs111, 255;
	selp.b64 	%rd155, %rd139, %rd154, %p12;
	setp.eq.s16 	%p14, %rs112, 0;
	setp.eq.s16 	%p15, %rs103, 0;
	min.s64 	%rd156, %rd143, %rd155;
	selp.b16 	%rs113, %rs111, 1, %p15;
	selp.b64 	%rd157, %rd155, %rd156, %p15;
	selp.b16 	%rs114, %rs102, %rs113, %p14;
	and.b16  	%rs115, %rs114, 255;
	selp.b64 	%rd158, %rd143, %rd157, %p14;
	setp.eq.s16 	%p16, %rs115, 0;
	setp.eq.s16 	%p17, %rs105, 0;
	min.s64 	%rd159, %rd147, %rd158;
	selp.b16 	%rs116, %rs114, 1, %p17;
	selp.b64 	%rd160, %rd158, %rd159, %p17;
	selp.b16 	%rs311, %rs104, %rs116, %p16;
	selp.b64 	%rd329, %rd147, %rd160, %p16;
	sub.s32 	%r41, %r38, %r399;
	setp.lt.s32 	%p18, %r41, 1024;
	@%p18 bra 	$L__BB3_86;
	add.s32 	%r399, %r399, 1024;
	setp.le.s32 	%p19, %r399, %r17;
	@%p19 bra 	$L__BB3_76;
$L__BB3_78:
	setp.le.s32 	%p20, %r38, %r399;
	@%p20 bra 	$L__BB3_86;
	sub.s32 	%r21, %r38, %r399;
	setp.ge.s32 	%p21, %r16, %r21;
	@%p21 bra 	$L__BB3_86;
	not.b32 	%r42, %r16;
	add.s32 	%r43, %r38, %r42;
	sub.s32 	%r22, %r43, %r399;
	and.b32  	%r44, %r22, 768;
	setp.eq.s32 	%p22, %r44, 768;
	mov.u32 	%r403, %r16;
	@%p22 bra 	$L__BB3_83;
	add.s32 	%r401, %r16, %r399;
	shr.u32 	%r45, %r22, 8;
	add.s32 	%r46, %r45, 1;
	and.b32  	%r47, %r46, 3;
	neg.s32 	%r400, %r47;
	mov.u32 	%r403, %r16;
$L__BB3_82:
	.pragma "nounroll";
	mul.wide.u32 	%rd166, %r401, 16;
	add.s64 	%rd163, %rd105, %rd166;
	// begin inline asm
	ld.global.nc.u64 %rd162, [%rd163];
	// end inline asm
	add.s64 	%rd165, %rd163, 8;
	// begin inline asm
	ld.global.nc.u64 %rd164, [%rd165];
	// end inline asm
	cvt.u16.u64 	%rs118, %rd162;
	and.b16  	%rs119, %rs118, 255;
	and.b16  	%rs120, %rs311, 255;
	setp.eq.s16 	%p23, %rs120, 0;
	setp.eq.s16 	%p24, %rs119, 0;
	min.s64 	%rd167, %rd164, %rd329;
	selp.b16 	%rs121, %rs311, 1, %p24;
	selp.b16 	%rs311, %rs118, %rs121, %p23;
	selp.b64 	%rd168, %rd329, %rd167, %p24;
	selp.b64 	%rd329, %rd164, %rd168, %p23;
	add.s32 	%r403, %r403, 256;
	add.s32 	%r401, %r401, 256;
	add.s32 	%r400, %r400, 1;
	setp.ne.s32 	%p25, %r400, 0;
	@%p25 bra 	$L__BB3_82;
$L__BB3_83:
	setp.lt.u32 	%p26, %r22, 768;
	@%p26 bra 	$L__BB3_86;
	cvt.u64.u32 	%rd169, %r403;
	cvt.u64.u32 	%rd170, %r399;
	add.s64 	%rd171, %rd169, %rd170;
	shl.b64 	%rd172, %rd171, 4;
	add.s64 	%rd173, %rd172, %rd105;
	add.s64 	%rd350, %rd173, 12296;
	add.s32 	%r404, %r403, %r399;
$L__BB3_85:
	mul.wide.u32 	%rd190, %r404, 16;
	add.s64 	%rd175, %rd105, %rd190;
	// begin inline asm
	ld.global.nc.u64 %rd174, [%rd175];
	// end inline asm
	add.s64 	%rd177, %rd175, 8;
	// begin inline asm
	ld.global.nc.u64 %rd176, [%rd177];
	// end inline asm
	cvt.u16.u64 	%rs122, %rd174;
	and.b16  	%rs123, %rs122, 255;
	and.b16  	%rs124, %rs311, 255;
	setp.eq.s16 	%p27, %rs124, 0;
	setp.eq.s16 	%p28, %rs123, 0;
	min.s64 	%rd191, %rd176, %rd329;
	selp.b16 	%rs125, %rs311, 1, %p28;
	selp.b16 	%rs126, %rs122, %rs125, %p27;
	and.b16  	%rs127, %rs126, 255;
	selp.b64 	%rd192, %rd329, %rd191, %p28;
	selp.b64 	%rd193, %rd176, %rd192, %p27;
	add.s64 	%rd179, %rd350, -8200;
	// begin inline asm
	ld.global.nc.u64 %rd178, [%rd179];
	// end inline asm
	add.s64 	%rd181, %rd350, -8192;
	// begin inline asm
	ld.global.nc.u64 %rd180, [%rd181];
	// end inline asm
	cvt.u16.u64 	%rs128, %rd178;
	and.b16  	%rs129, %rs128, 255;
	setp.eq.s16 	%p29, %rs127, 0;
	setp.eq.s16 	%p30, %rs129, 0;
	min.s64 	%rd194, %rd180, %rd193;
	selp.b16 	%rs130, %rs126, 1, %p30;
	selp.b16 	%rs131, %rs128, %rs130, %p29;
	and.b16  	%rs132, %rs131, 255;
	selp.b64 	%rd195, %rd193, %rd194, %p30;
	selp.b64 	%rd196, %rd180, %rd195, %p29;
	add.s64 	%rd183, %rd350, -4104;
	// begin inline asm
	ld.global.nc.u64 %rd182, [%rd183];
	// end inline asm
	add.s64 	%rd185, %rd350, -4096;
	// begin inline asm
	ld.global.nc.u64 %rd184, [%rd185];
	// end inline asm
	cvt.u16.u64 	%rs133, %rd182;
	and.b16  	%rs134, %rs133, 255;
	setp.eq.s16 	%p31, %rs132, 0;
	setp.eq.s16 	%p32, %rs134, 0;
	min.s64 	%rd197, %rd184, %rd196;
	selp.b16 	%rs135, %rs131, 1, %p32;
	selp.b16 	%rs136, %rs133, %rs135, %p31;
	and.b16  	%rs137, %rs136, 255;
	selp.b64 	%rd198, %rd196, %rd197, %p32;
	selp.b64 	%rd199, %rd184, %rd198, %p31;
	add.s64 	%rd187, %rd350, -8;
	// begin inline asm
	ld.global.nc.u64 %rd186, [%rd187];
	// end inline asm
	// begin inline asm
	ld.global.nc.u64 %rd188, [%rd350];
	// end inline asm
	cvt.u16.u64 	%rs138, %rd186;
	and.b16  	%rs139, %rs138, 255;
	setp.eq.s16 	%p33, %rs137, 0;
	setp.eq.s16 	%p34, %rs139, 0;
	min.s64 	%rd200, %rd188, %rd199;
	selp.b16 	%rs140, %rs136, 1, %p34;
	selp.b16 	%rs311, %rs138, %rs140, %p33;
	selp.b64 	%rd201, %rd199, %rd200, %p34;
	selp.b64 	%rd329, %rd188, %rd201, %p33;
	add.s32 	%r403, %r403, 1024;
	add.s64 	%rd350, %rd350, 16384;
	add.s32 	%r404, %r404, 1024;
	setp.lt.s32 	%p35, %r403, %r21;
	@%p35 bra 	$L__BB3_85;
$L__BB3_86:
	// begin inline asm
	mov.u32 %r48, %laneid;
	// end inline asm
	cvt.u32.u16 	%r69, %rs311;
	and.b32  	%r50, %r69, 255;
	mov.b32 	%r66, 1;
	mov.b32 	%r67, 31;
	mov.b32 	%r68, -1;
	// begin inline asm
	shfl.sync.down.b32 %r49, %r50, %r66, %r67, %r68;
	// end inline asm
	// begin inline asm
	shfl.sync.down.b32 %r54, %r55, %r66, %r67, %r68;
	// end inline asm
	mov.b64 	{%r60, %r65}, %rd329;
	// begin inline asm
	shfl.sync.down.b32 %r59, %r60, %r66, %r67, %r68;
	// end inline asm
	// begin inline asm
	shfl.sync.down.b32 %r64, %r65, %r66, %r67, %r68;
	// end inline asm
	mov.b64 	%rd83, {%r59, %r64};
	cvt.u16.u32 	%rs65, %r49;
	setp.gt.s32 	%p36, %r48, 30;
	@%p36 bra 	$L__BB3_90;
	and.b16  	%rs141, %rs311, 255;
	setp.eq.s16 	%p37, %rs141, 0;
	and.b16  	%rs142, %rs65, 255;
	setp.eq.s16 	%p38, %rs142, 0;
	or.pred  	%p39, %p37, %p38;
	@%p39 bra 	$L__BB3_89;
	min.s64 	%rd329, %rd83, %rd329;
	mov.b16 	%rs311, 1;
	bra.uni 	$L__BB3_90;
$L__BB3_89:
	setp.eq.s16 	%p40, %rs141, 0;
	selp.b16 	%rs311, %rs65, %rs311, %p40;
	selp.b64 	%rd329, %rd83, %rd329, %p40;
$L__BB3_90:
	cvt.u32.u16 	%r90, %rs311;
	and.b32  	%r71, %r90, 255;
	mov.b32 	%r87, 2;
	mov.b32 	%r88, 31;
	mov.b32 	%r89, -1;
	// begin inline asm
	shfl.sync.down.b32 %r70, %r71, %r87, %r88, %r89;
	// end inline asm
	// begin inline asm
	shfl.sync.down.b32 %r75, %r76, %r87, %r88, %r89;
	// end inline asm
	mov.b64 	{%r81, %r86}, %rd329;
	// begin inline asm
	shfl.sync.down.b32 %r80, %r81, %r87, %r88, %r89;
	// end inline asm
	// begin inline asm
	shfl.sync.down.b32 %r85, %r86, %r87, %r88, %r89;
	// end inline asm
	mov.b64 	%rd87, {%r80, %r85};
	cvt.u16.u32 	%rs68, %r70;
	setp.gt.s32 	%p41, %r48, 29;
	@%p41 bra 	$L__BB3_94;
	and.b16  	%rs145, %rs311, 255;
	setp.eq.s16 	%p42, %rs145, 0;
	and.b16  	%rs146, %rs68, 255;
	setp.eq.s16 	%p43, %rs146, 0;
	or.pred  	%p44, %p42, %p43;
	@%p44 bra 	$L__BB3_93;
	min.s64 	%rd329, %rd87, %rd329;
	mov.b16 	%rs311, 1;
	bra.uni 	$L__BB3_94;
$L__BB3_93:
	setp.eq.s16 	%p45, %rs145, 0;
	selp.b16 	%rs311, %rs68, %rs311, %p45;
	selp.b64 	%rd329, %rd87, %rd329, %p45;
$L__BB3_94:
	cvt.u32.u16 	%r111, %rs311;
	and.b32  	%r92, %r111, 255;
	mov.b32 	%r108, 4;
	mov.b32 	%r109, 31;
	mov.b32 	%r110, -1;
	// begin inline asm
	shfl.sync.down.b32 %r91, %r92, %r108, %r109, %r110;
	// end inline asm
	// begin inline asm
	shfl.sync.down.b32 %r96, %r97, %r108, %r109, %r110;
	// end inline asm
	mov.b64 	{%r102, %r107}, %rd329;
	// begin inline asm
	shfl.sync.down.b32 %r101, %r102, %r108, %r109, %r110;
	// end inline asm
	// begin inline asm
	shfl.sync.down.b32 %r106, %r107, %r108, %r109, %r110;
	// end inline asm
	mov.b64 	%rd91, {%r101, %r106};
	cvt.u16.u32 	%rs71, %r91;
	setp.gt.s32 	%p46, %r48, 27;
	@%p46 bra 	$L__BB3_98;
	and.b16  	%rs149, %rs311, 255;
	setp.eq.s16 	%p47, %rs149, 0;
	and.b16  	%rs150, %rs71, 255;
	setp.eq.s16 	%p48, %rs150, 0;
	or.pred  	%p49, %p47, %p48;
	@%p49 bra 	$L__BB3_97;
	min.s64 	%rd329, %rd91, %rd329;
	mov.b16 	%rs311, 1;
	bra.uni 	$L__BB3_98;
$L__BB3_97:
	setp.eq.s16 	%p50, %rs149, 0;
	selp.b16 	%rs311, %rs71, %rs311, %p50;
	selp.b64 	%rd329, %rd91, %rd329, %p50;
$L__BB3_98:
	cvt.u32.u16 	%r132, %rs311;
	and.b32  	%r113, %r132, 255;
	mov.b32 	%r129, 8;
	mov.b32 	%r130, 31;
	mov.b32 	%r131, -1;
	// begin inline asm
	shfl.sync.down.b32 %r112, %r113, %r129, %r130, %r131;
	// end inline asm
	// begin inline asm
	shfl.sync.down.b32 %r117, %r118, %r129, %r130, %r131;
	// end inline asm
	mov.b64 	{%r123, %r128}, %rd329;
	// begin inline asm
	shfl.sync.down.b32 %r122, %r123, %r129, %r130, %r131;
	// end inline asm
	// begin inline asm
	shfl.sync.down.b32 %r127, %r128, %r129, %r130, %r131;
	// end inline asm
	mov.b64 	%rd95, {%r122, %r127};
	cvt.u16.u32 	%rs74, %r112;
	setp.gt.s32 	%p51, %r48, 23;
	@%p51 bra 	$L__BB3_102;
	and.b16  	%rs153, %rs311, 255;
	setp.eq.s16 	%p52, %rs153, 0;
	and.b16  	%rs154, %rs74, 255;
	setp.eq.s16 	%p53, %rs154, 0;
	or.pred  	%p54, %p52, %p53;
	@%p54 bra 	$L__BB3_101;
	min.s64 	%rd329, %rd95, %rd329;
	mov.b16 	%rs311, 1;
	bra.uni 	$L__BB3_102;
$L__BB3_101:
	setp.eq.s16 	%p55, %rs153, 0;
	selp.b16 	%rs311, %rs74, %rs311, %p55;
	selp.b64 	%rd329, %rd95, %rd329, %p55;
$L__BB3_102:
	cvt.u32.u16 	%r153, %rs311;
	and.b32  	%r134, %r153, 255;
	mov.b32 	%r150, 16;
	mov.b32 	%r151, 31;
	mov.b32 	%r152, -1;
	// begin inline asm
	shfl.sync.down.b32 %r133, %r134, %r150, %r151, %r152;
	// end inline asm
	// begin inline asm
	shfl.sync.down.b32 %r138, %r139, %r150, %r151, %r152;
	// end inline asm
	mov.b64 	{%r144, %r149}, %rd329;
	// begin inline asm
	shfl.sync.down.b32 %r143, %r144, %r150, %r151, %r152;
	// end inline asm
	// begin inline asm
	shfl.sync.down.b32 %r148, %r149, %r150, %r151, %r152;
	// end inline asm
	mov.b64 	%rd99, {%r143, %r148};
	cvt.u16.u32 	%rs77, %r133;
	setp.gt.s32 	%p56, %r48, 15;
	@%p56 bra 	$L__BB3_106;
	and.b16  	%rs157, %rs311, 255;
	setp.eq.s16 	%p57, %rs157, 0;
	and.b16  	%rs158, %rs77, 255;
	setp.eq.s16 	%p58, %rs158, 0;
	or.pred  	%p59, %p57, %p58;
	@%p59 bra 	$L__BB3_105;
	min.s64 	%rd329, %rd99, %rd329;
	mov.b16 	%rs311, 1;
	bra.uni 	$L__BB3_106;
$L__BB3_105:
	setp.eq.s16 	%p60, %rs157, 0;
	selp.b16 	%rs311, %rs77, %rs311, %p60;
	selp.b64 	%rd329, %rd99, %rd329, %p60;
$L__BB3_106:
	setp.ne.s32 	%p61, %r48, 0;
	@%p61 bra 	$L__BB3_108;
	shr.u32 	%r154, %r16, 1;
	and.b32  	%r155, %r154, 496;
	mov.u32 	%r156, _ZZN3cub18CUB_300001_SM_10006detail6reduce28DeviceReduceSingleTileKernelINS2_10policy_hubIN4cuda3std3__45tupleIJblEEEjN6thrust24THRUST_300001_SM_1000_NS8cuda_cub9__find_if7functorIS9_EEE10Policy1000EPS9_SI_iSF_S9_S9_NS7_10__identityEEEvT0_T1_T2_T3_T4_T6_E12temp_storage;
	add.s32 	%r157, %r156, %r155;
	st.shared.u8 	[%r157+8], %rs311;
	st.shared.u64 	[%r157+16], %rd329;
$L__BB3_108:
	bar.sync 	0;
	setp.ne.s32 	%p62, %r16, 0;
	@%p62 bra 	$L__BB3_110;
	ld.shared.u8 	%rs161, [_ZZN3cub18CUB_300001_SM_10006detail6reduce28DeviceReduceSingleTileKernelINS2_10policy_hubIN4cuda3std3__45tupleIJblEEEjN6thrust24THRUST_300001_SM_1000_NS8cuda_cub9__find_if7functorIS9_EEE10Policy1000EPS9_SI_iSF_S9_S9_NS7_10__identityEEEvT0_T1_T2_T3_T4_T6_E12temp_storage+24];
	ld.shared.u64 	%rd202, [_ZZN3cub18CUB_300001_SM_10006detail6reduce28DeviceReduceSingleTileKernelINS2_10policy_hubIN4cuda3std3__45tupleIJblEEEjN6thrust24THRUST_300001_SM_1000_NS8cuda_cub9__find_if7functorIS9_EEE10Policy1000EPS9_SI_iSF_S9_S9_NS7_10__identityEEEvT0_T1_T2_T3_T4_T6_E12temp_storage+32];
	and.b16  	%rs162, %rs311, 255;
	setp.eq.s16 	%p63, %rs162, 0;
	setp.eq.s16 	%p64, %rs161, 0;
	min.s64 	%rd203, %rd202, %rd329;
	selp.b16 	%rs163, %rs311, 1, %p64;
	selp.b16 	%rs164, %rs161, %rs163, %p63;
	and.b16  	%rs165, %rs164, 255;
	selp.b64 	%rd204, %rd329, %rd203, %p64;
	selp.b64 	%rd205, %rd202, %rd204, %p63;
	ld.shared.u8 	%rs166, [_ZZN3cub18CUB_300001_SM_10006detail6reduce28DeviceReduceSingleTileKernelINS2_10policy_hubIN4cuda3std3__45tupleIJblEEEjN6thrust24THRUST_300001_SM_1000_NS8cuda_cub9__find_if7functorIS9_EEE10Policy1000EPS9_SI_iSF_S9_S9_NS7_10__identityEEEvT0_T1_T2_T3_T4_T6_E12temp_storage+40];
	ld.shared.u64 	%rd206, [_ZZN3cub18CUB_300001_SM_10006detail6reduce28DeviceReduceSingleTileKernelINS2_10policy_hubIN4cuda3std3__45tupleIJblEEEjN6thrust24THRUST_300001_SM_1000_NS8cuda_cub9__find_if7functorIS9_EEE10Policy1000EPS9_SI_iSF_S9_S9_NS7_10__identityEEEvT0_T1_T2_T3_T4_T6_E12temp_storage+48];
	setp.eq.s16 	%p65, %rs165, 0;
	setp.eq.s16 	%p66, %rs166, 0;
	min.s64 	%rd207, %rd206, %rd205;
	selp.b16 	%rs167, %rs164, 1, %p66;
	selp.b16 	%rs168, %rs166, %rs167, %p65;
	and.b16  	%rs169, %rs168, 255;
	selp.b64 	%rd208, %rd205, %rd207, %p66;
	selp.b64 	%rd209, %rd206, %rd208, %p65;
	ld.shared.u8 	%rs170, [_ZZN3cub18CUB_300001_SM_10006detail6reduce28DeviceReduceSingleTileKernelINS2_10policy_hubIN4cuda3std3__45tupleIJblEEEjN6thrust24THRUST_300001_SM_1000_NS8cuda_cub9__find_if7functorIS9_EEE10Policy1000EPS9_SI_iSF_S9_S9_NS7_10__identityEEEvT0_T1_T2_T3_T4_T6_E12temp_storage+56];
	ld.shared.u64 	%rd210, [_ZZN3cub18CUB_300001_SM_10006detail6reduce28DeviceReduceSingleTileKernelINS2_10policy_hubIN4cuda3std3__45tupleIJblEEEjN6thrust24THRUST_300001_SM_1000_NS8cuda_cub9__find_if7functorIS9_EEE10Policy1000EPS9_SI_iSF_S9_S9_NS7_10__identityEEEvT0_T1_T2_T3_T4_T6_E12temp_storage+64];
	setp.eq.s16 	%p67, %rs169, 0;
	setp.eq.s16 	%p68, %rs170, 0;
	min.s64 	%rd211, %rd210, %rd209;
	selp.b16 	%rs171, %rs168, 1, %p68;
	selp.b16 	%rs172, %rs170, %rs171, %p67;
	and.b16  	%rs173, %rs172, 255;
	selp.b64 	%rd212, %rd209, %rd211, %p68;
	selp.b64 	%rd213, %rd210, %rd212, %p67;
	ld.shared.u8 	%rs174, [_ZZN3cub18CUB_300001_SM_10006detail6reduce28DeviceReduceSingleTileKernelINS2_10policy_hubIN4cuda3std3__45tupleIJblEEEjN6thrust24THRUST_300001_SM_1000_NS8cuda_cub9__find_if7functorIS9_EEE10Policy1000EPS9_SI_iSF_S9_S9_NS7_10__identityEEEvT0_T1_T2_T3_T4_T6_E12temp_storage+72];
	ld.shared.u64 	%rd214, [_ZZN3cub18CUB_300001_SM_10006detail6reduce28DeviceReduceSingleTileKernelINS2_10policy_hubIN4cuda3std3__45tupleIJblEEEjN6thrust24THRUST_300001_SM_1000_NS8cuda_cub9__find_if7functorIS9_EEE10Policy1000EPS9_SI_iSF_S9_S9_NS7_10__identityEEEvT0_T1_T2_T3_T4_T6_E12temp_storage+80];
	setp.eq.s16 	%p69, %rs173, 0;
	setp.eq.s16 	%p70, %rs174, 0;
	min.s64 	%rd215, %rd214, %rd213;
	selp.b16 	%rs175, %rs172, 1, %p70;
	selp.b16 	%rs176, %rs174, %rs175, %p69;
	and.b16  	%rs177, %rs176, 255;
	selp.b64 	%rd216, %rd213, %rd215, %p70;
	selp.b64 	%rd217, %rd214, %rd216, %p69;
	ld.shared.u8 	%rs178, [_ZZN3cub18CUB_300001_SM_10006detail6reduce28DeviceReduceSingleTileKernelINS2_10policy_hubIN4cuda3std3__45tupleIJblEEEjN6thrust24THRUST_300001_SM_1000_NS8cuda_cub9__find_if7functorIS9_EEE10Policy1000EPS9_SI_iSF_S9_S9_NS7_10__identityEEEvT0_T1_T2_T3_T4_T6_E12temp_storage+88];
	ld.shared.u64 	%rd218, [_ZZN3cub18CUB_300001_SM_10006detail6reduce28DeviceReduceSingleTileKernelINS2_10policy_hubIN4cuda3std3__45tupleIJblEEEjN6thrust24THRUST_300001_SM_1000_NS8cuda_cub9__find_if7functorIS9_EEE10Policy1000EPS9_SI_iSF_S9_S9_NS7_10__identityEEEvT0_T1_T2_T3_T4_T6_E12temp_storage+96];
	setp.eq.s16 	%p71, %rs177, 0;
	setp.eq.s16 	%p72, %rs178, 0;
	min.s64 	%rd219, %rd218, %rd217;
	selp.b16 	%rs179, %rs176, 1, %p72;
	selp.b16 	%rs180, %rs178, %rs179, %p71;
	and.b16  	%rs181, %rs180, 255;
	selp.b64 	%rd220, %rd217, %rd219, %p72;
	selp.b64 	%rd221, %rd218, %rd220, %p71;
	ld.shared.u8 	%rs182, [_ZZN3cub18CUB_300001_SM_10006detail6reduce28DeviceReduceSingleTileKernelINS2_10policy_hubIN4cuda3std3__45tupleIJblEEEjN6thrust24THRUST_300001_SM_1000_NS8cuda_cub9__find_if7functorIS9_EEE10Policy1000EPS9_SI_iSF_S9_S9_NS7_10__identityEEEvT0_T1_T2_T3_T4_T6_E12temp_storage+104];
	ld.shared.u64 	%rd222, [_ZZN3cub18CUB_300001_SM_10006detail6reduce28DeviceReduceSingleTileKernelINS2_10policy_hubIN4cuda3std3__45tupleIJblEEEjN6thrust24THRUST_300001_SM_1000_NS8cuda_cub9__find_if7functorIS9_EEE10Policy1000EPS9_SI_iSF_S9_S9_NS7_10__identityEEEvT0_T1_T2_T3_T4_T6_E12temp_storage+112];
	setp.eq.s16 	%p73, %rs181, 0;
	setp.eq.s16 	%p74, %rs182, 0;
	min.s64 	%rd223, %rd222, %rd221;
	selp.b16 	%rs183, %rs180, 1, %p74;
	selp.b16 	%rs184, %rs182, %rs183, %p73;
	and.b16  	%rs185, %rs184, 255;
	selp.b64 	%rd224, %rd221, %rd223, %p74;
	selp.b64 	%rd225, %rd222, %rd224, %p73;
	ld.shared.u8 	%rs186, [_ZZN3cub18CUB_300001_SM_10006detail6reduce28DeviceReduceSingleTileKernelINS2_10policy_hubIN4cuda3std3__45tupleIJblEEEjN6thrust24THRUST_300001_SM_1000_NS8cuda_cub9__find_if7functorIS9_EEE10Policy1000EPS9_SI_iSF_S9_S9_NS7_10__identityEEEvT0_T1_T2_T3_T4_T6_E12temp_storage+120];
	ld.shared.u64 	%rd226, [_ZZN3cub18CUB_300001_SM_10006detail6reduce28DeviceReduceSingleTileKernelINS2_10policy_hubIN4cuda3std3__45tupleIJblEEEjN6thrust24THRUST_300001_SM_1000_NS8cuda_cub9__find_if7functorIS9_EEE10Policy1000EPS9_SI_iSF_S9_S9_NS7_10__identityEEEvT0_T1_T2_T3_T4_T6_E12temp_storage+128];
	setp.eq.s16 	%p75, %rs185, 0;
	setp.eq.s16 	%p76, %rs186, 0;
	min.s64 	%rd227, %rd226, %rd225;
	selp.b16 	%rs187, %rs184, 1, %p76;
	selp.b16 	%rs311, %rs186, %rs187, %p75;
	selp.b64 	%rd228, %rd225, %rd227, %p76;
	selp.b64 	%rd329, %rd226, %rd228, %p75;
$L__BB3_110:
	mov.u32 	%r391, %tid.x;
	setp.ne.s32 	%p184, %r391, 0;
	@%p184 bra 	$L__BB3_112;
	setp.eq.s16 	%p185, %rs82, 0;
	and.b16  	%rs302, %rs311, 255;
	setp.eq.s16 	%p186, %rs302, 0;
	min.s64 	%rd319, %rd329, %rd106;
	selp.b16 	%rs303, %rs82, 1, %p186;
	selp.b16 	%rs304, %rs311, %rs303, %p185;
	selp.b64 	%rd320, %rd106, %rd319, %p186;
	selp.b64 	%rd321, %rd329, %rd320, %p185;
	st.global.u8 	[%rd1], %rs304;
	st.global.u64 	[%rd1+8], %rd321;
$L__BB3_112:
	ret;

}
	// .globl	_ZN3cub18CUB_300001_SM_10006detail6reduce28DeviceReduceSingleTileKernelINS2_10policy_hubIN4cuda3std3__45tupleIJblEEEyN6thrust24THRUST_300001_SM_1000_NS8cuda_cub9__find_if7functorIS9_EEE10Policy1000ENSB_12zip_iteratorINS8_IJNSD_26transform_input_iterator_tIbNSC_6detail35transform_pair_of_input_iterators_tIbNSB_6detail15normal_iteratorINSB_10device_ptrIiEEEESQ_NS7_8equal_toIiEEEENS7_10__not_fn_tINS7_10__identityEEEEENSB_17counting_iteratorIlNSB_11use_defaultESZ_SZ_EEEEEEEPS9_ySF_S9_S9_SV_EEvT0_T1_T2_T3_T4_T6_
.visible .entry _ZN3cub18CUB_300001_SM_10006detail6reduce28DeviceReduceSingleTileKernelINS2_10policy_hubIN4cuda3std3__45tupleIJblEEEyN6thrust24THRUST_300001_SM_1000_NS8cuda_cub9__find_if7functorIS9_EEE10Policy1000ENSB_12zip_iteratorINS8_IJNSD_26transform_input_iterator_tIbNSC_6detail35transform_pair_of_input_iterators_tIbNSB_6detail15normal_iteratorINSB_10device_ptrIiEEEESQ_NS7_8equal_toIiEEEENS7_10__not_fn_tINS7_10__identityEEEEENSB_17counting_iteratorIlNSB_11use_defaultESZ_SZ_EEEEEEEPS9_ySF_S9_S9_SV_EEvT0_T1_T2_T3_T4_T6_(
	.param .align 8 .b8 _ZN3cub18CUB_300001_SM_10006detail6reduce28DeviceReduceSingleTileKernelINS2_10policy_hubIN4cuda3std3__45tupleIJblEEEyN6thrust24THRUST_300001_SM_1000_NS8cuda_cub9__find_if7functorIS9_EEE10Policy1000ENSB_12zip_iteratorINS8_IJNSD_26transform_input_iterator_tIbNSC_6detail35transform_pair_of_input_iterators_tIbNSB_6detail15normal_iteratorINSB_10device_ptrIiEEEESQ_NS7_8equal_toIiEEEENS7_10__not_fn_tINS7_10__identityEEEEENSB_17counting_iteratorIlNSB_11use_defaultESZ_SZ_EEEEEEEPS9_ySF_S9_S9_SV_EEvT0_T1_T2_T3_T4_T6__param_0[40],
	.param .u64 .ptr .align 1 _ZN3cub18CUB_300001_SM_10006detail6reduce28DeviceReduceSingleTileKernelINS2_10policy_hubIN4cuda3std3__45tupleIJblEEEyN6thrust24THRUST_300001_SM_1000_NS8cuda_cub9__find_if7functorIS9_EEE10Policy1000ENSB_12zip_iteratorINS8_IJNSD_26transform_input_iterator_tIbNSC_6detail35transform_pair_of_input_iterators_tIbNSB_6detail15normal_iteratorINSB_10device_ptrIiEEEESQ_NS7_8equal_toIiEEEENS7_10__not_fn_tINS7_10__identityEEEEENSB_17counting_iteratorIlNSB_11use_defaultESZ_SZ_EEEEEEEPS9_ySF_S9_S9_SV_EEvT0_T1_T2_T3_T4_T6__param_1,
	.param .u64 _ZN3cub18CUB_300001_SM_10006detail6reduce28DeviceReduceSingleTileKernelINS2_10policy_hubIN4cuda3std3__45tupleIJblEEEyN6thrust24THRUST_300001_SM_1000_NS8cuda_cub9__find_if7functorIS9_EEE10Policy1000ENSB_12zip_iteratorINS8_IJNSD_26transform_input_iterator_tIbNSC_6detail35transform_pair_of_input_iterators_tIbNSB_6detail15normal_iteratorINSB_10device_ptrIiEEEESQ_NS7_8equal_toIiEEEENS7_10__not_fn_tINS7_10__identityEEEEENSB_17counting_iteratorIlNSB_11use_defaultESZ_SZ_EEEEEEEPS9_ySF_S9_S9_SV_EEvT0_T1_T2_T3_T4_T6__param_2,
	.param .align 1 .b8 _ZN3cub18CUB_300001_SM_10006detail6reduce28DeviceReduceSingleTileKernelINS2_10policy_hubIN4cuda3std3__45tupleIJblEEEyN6thrust24THRUST_300001_SM_1000_NS8cuda_cub9__find_if7functorIS9_EEE10Policy1000ENSB_12zip_iteratorINS8_IJNSD_26transform_input_iterator_tIbNSC_6detail35transform_pair_of_input_iterators_tIbNSB_6detail15normal_iteratorINSB_10device_ptrIiEEEESQ_NS7_8equal_toIiEEEENS7_10__not_fn_tINS7_10__identityEEEEENSB_17counting_iteratorIlNSB_11use_defaultESZ_SZ_EEEEEEEPS9_ySF_S9_S9_SV_EEvT0_T1_T2_T3_T4_T6__param_3[1],
	.param .align 8 .b8 _ZN3cub18CUB_300001_SM_10006detail6reduce28DeviceReduceSingleTileKernelINS2_10policy_hubIN4cuda3std3__45tupleIJblEEEyN6thrust24THRUST_300001_SM_1000_NS8cuda_cub9__find_if7functorIS9_EEE10Policy1000ENSB_12zip_iteratorINS8_IJNSD_26transform_input_iterator_tIbNSC_6detail35transform_pair_of_input_iterators_tIbNSB_6detail15normal_iteratorINSB_10device_ptrIiEEEESQ_NS7_8equal_toIiEEEENS7_10__not_fn_tINS7_10__identityEEEEENSB_17counting_iteratorIlNSB_11use_defaultESZ_SZ_EEEEEEEPS9_ySF_S9_S9_SV_EEvT0_T1_T2_T3_T4_T6__param_4[16],
	.param .align 1 .b8 _ZN3cub18CUB_300001_SM_10006detail6reduce28DeviceReduceSingleTileKernelINS2_10policy_hubIN4cuda3std3__45tupleIJblEEEyN6thrust24THRUST_300001_SM_1000_NS8cuda_cub9__find_if7functorIS9_EEE10Policy1000ENSB_12zip_iteratorINS8_IJNSD_26transform_input_iterator_tIbNSC_6detail35transform_pair_of_input_iterators_tIbNSB_6detail15normal_iteratorINSB_10device_ptrIiEEEESQ_NS7_8equal_toIiEEEENS7_10__not_fn_tINS7_10__identityEEEEENSB_17counting_iteratorIlNSB_11use_defaultESZ_SZ_EEEEEEEPS9_ySF_S9_S9_SV_EEvT0_T1_T2_T3_T4_T6__param_5[1]
)
.maxntid 256
.minnctapersm 1
{
	.reg .pred 	%p<329>;
	.reg .b16 	%rs<423>;
	.reg .b32 	%r<514>;
	.reg .b64 	%rd<450>;
	// demoted variable
	.shared .align 8 .b8 _ZZN3cub18CUB_300001_SM_10006detail6reduce28DeviceReduceSingleTileKernelINS2_10policy_hubIN4cuda3std3__45tupleIJblEEEyN6thrust24THRUST_300001_SM_1000_NS8cuda_cub9__find_if7functorIS9_EEE10Policy1000ENSB_12zip_iteratorINS8_IJNSD_26transform_input_iterator_tIbNSC_6detail35transform_pair_of_input_iterators_tIbNSB_6detail15normal_iteratorINSB_10device_ptrIiEEEESQ_NS7_8equal_toIiEEEENS7_10__not_fn_tINS7_10__identityEEEEENSB_17counting_iteratorIlNSB_11use_defaultESZ_SZ_EEEEEEEPS9_ySF_S9_S9_SV_EEvT0_T1_T2_T3_T4_T6_E12temp_storage[152];
	ld.param.u64 	%rd122, [_ZN3cub18CUB_300001_SM_10006detail6reduce28DeviceReduceSingleTileKernelINS2_10policy_hubIN4cuda3std3__45tupleIJblEEEyN6thrust24THRUST_300001_SM_1000_NS8cuda_cub9__find_if7functorIS9_EEE10Policy1000ENSB_12zip_iteratorINS8_IJNSD_26transform_input_iterator_tIbNSC_6detail35transform_pair_of_input_iterators_tIbNSB_6detail15normal_iteratorINSB_10device_ptrIiEEEESQ_NS7_8equal_toIiEEEENS7_10__not_fn_tINS7_10__identityEEEEENSB_17counting_iteratorIlNSB_11use_defaultESZ_SZ_EEEEEEEPS9_ySF_S9_S9_SV_EEvT0_T1_T2_T3_T4_T6__param_4+8];
	ld.param.u64 	%rd120, [_ZN3cub18CUB_300001_SM_10006detail6reduce28DeviceReduceSingleTileKernelINS2_10policy_hubIN4cuda3std3__45tupleIJblEEEyN6thrust24THRUST_300001_SM_1000_NS8cuda_cub9__find_if7functorIS9_EEE10Policy1000ENSB_12zip_iteratorINS8_IJNSD_26transform_input_iterator_tIbNSC_6detail35transform_pair_of_input_iterators_tIbNSB_6detail15normal_iteratorINSB_10device_ptrIiEEEESQ_NS7_8equal_toIiEEEENS7_10__not_fn_tINS7_10__identityEEEEENSB_17counting_iteratorIlNSB_11use_defaultESZ_SZ_EEEEEEEPS9_ySF_S9_S9_SV_EEvT0_T1_T2_T3_T4_T6__param_0+32];
	ld.param.u64 	%rd119, [_ZN3cub18CUB_300001_SM_10006detail6reduce28DeviceReduceSingleTileKernelINS2_10policy_hubIN4cuda3std3__45tupleIJblEEEyN6thrust24THRUST_300001_SM_1000_NS8cuda_cub9__find_if7functorIS9_EEE10Policy1000ENSB_12zip_iteratorINS8_IJNSD_26transform_input_iterator_tIbNSC_6detail35transform_pair_of_input_iterators_tIbNSB_6detail15normal_iteratorINSB_10device_ptrIiEEEESQ_NS7_8equal_toIiEEEENS7_10__not_fn_tINS7_10__identityEEEEENSB_17counting_iteratorIlNSB_11use_defaultESZ_SZ_EEEEEEEPS9_ySF_S9_S9_SV_EEvT0_T1_T2_T3_T4_T6__param_0+8];
	ld.param.u64 	%rd118, [_ZN3cub18CUB_300001_SM_10006detail6reduce28DeviceReduceSingleTileKernelINS2_10policy_hubIN4cuda3std3__45tupleIJblEEEyN6thrust24THRUST_300001_SM_1000_NS8cuda_cub9__find_if7functorIS9_EEE10Policy1000ENSB_12zip_iteratorINS8_IJNSD_26transform_input_iterator_tIbNSC_6detail35transform_pair_of_input_iterators_tIbNSB_6detail15normal_iteratorINSB_10device_ptrIiEEEESQ_NS7_8equal_toIiEEEENS7_10__not_fn_tINS7_10__identityEEEEENSB_17counting_iteratorIlNSB_11use_defaultESZ_SZ_EEEEEEEPS9_ySF_S9_S9_SV_EEvT0_T1_T2_T3_T4_T6__param_0];
	ld.param.u64 	%rd123, [_ZN3cub18CUB_300001_SM_10006detail6reduce28DeviceReduceSingleTileKernelINS2_10policy_hubIN4cuda3std3__45tupleIJblEEEyN6thrust24THRUST_300001_SM_1000_NS8cuda_cub9__find_if7functorIS9_EEE10Policy1000ENSB_12zip_iteratorINS8_IJNSD_26transform_input_iterator_tIbNSC_6detail35transform_pair_of_input_iterators_tIbNSB_6detail15normal_iteratorINSB_10device_ptrIiEEEESQ_NS7_8equal_toIiEEEENS7_10__not_fn_tINS7_10__identityEEEEENSB_17counting_iteratorIlNSB_11use_defaultESZ_SZ_EEEEEEEPS9_ySF_S9_S9_SV_EEvT0_T1_T2_T3_T4_T6__param_1];
	ld.param.u64 	%rd121, [_ZN3cub18CUB_300001_SM_10006detail6reduce28DeviceReduceSingleTileKernelINS2_10policy_hubIN4cuda3std3__45tupleIJblEEEyN6thrust24THRUST_300001_SM_1000_NS8cuda_cub9__find_if7functorIS9_EEE10Policy1000ENSB_12zip_iteratorINS8_IJNSD_26transform_input_iterator_tIbNSC_6detail35transform_pair_of_input_iterators_tIbNSB_6detail15normal_iteratorINSB_10device_ptrIiEEEESQ_NS7_8equal_toIiEEEENS7_10__not_fn_tINS7_10__identityEEEEENSB_17counting_iteratorIlNSB_11use_defaultESZ_SZ_EEEEEEEPS9_ySF_S9_S9_SV_EEvT0_T1_T2_T3_T4_T6__param_2];
	ld.param.u8 	%rs108, [_ZN3cub18CUB_300001_SM_10006detail6reduce28DeviceReduceSingleTileKernelINS2_10policy_hubIN4cuda3std3__45tupleIJblEEEyN6thrust24THRUST_300001_SM_1000_NS8cuda_cub9__find_if7functorIS9_EEE10Policy1000ENSB_12zip_iteratorINS8_IJNSD_26transform_input_iterator_tIbNSC_6detail35transform_pair_of_input_iterators_tIbNSB_6detail15normal_iteratorINSB_10device_ptrIiEEEESQ_NS7_8equal_toIiEEEENS7_10__not_fn_tINS7_10__identityEEEEENSB_17counting_iteratorIlNSB_11use_defaultESZ_SZ_EEEEEEEPS9_ySF_S9_S9_SV_EEvT0_T1_T2_T3_T4_T6__param_4];
	cvta.to.global.u64 	%rd1, %rd123;
	setp.ne.s64 	%p1, %rd121, 0;
	@%p1 bra 	$L__BB4_3;
	mov.u32 	%r502, %tid.x;
	setp.ne.s32 	%p328, %r502, 0;
	@%p328 bra 	$L__BB4_122;
	st.global.u8 	[%rd1], %rs108;
	st.global.u64 	[%rd1+8], %rd122;
	bra.uni 	$L__BB4_122;
$L__BB4_3:
	cvta.to.global.u64 	%rd2, %rd118;
	cvta.to.global.u64 	%rd3, %rd119;
	setp.gt.u64 	%p2, %rd121, 1023;
	@%p2 bra 	$L__BB4_80;
	cvt.u32.u64 	%r1, %rd121;
	mov.u32 	%r2, %tid.x;
	setp.ge.u32 	%p149, %r2, %r1;
	mov.b16 	%rs391, 0;
	mov.b64 	%rd416, 0;
	mov.u32 	%r506, %r2;
	@%p149 bra 	$L__BB4_6;
	cvt.u64.u32 	%rd273, %r2;
	mul.wide.u32 	%rd274, %r2, 4;
	add.s64 	%rd275, %rd2, %rd274;
	add.s64 	%rd276, %rd3, %rd274;
	add.s64 	%rd416, %rd120, %rd273;
	ld.global.u32 	%r232, [%rd275];
	ld.global.u32 	%r233, [%rd276];
	setp.ne.s32 	%p150, %r232, %r233;
	selp.u16 	%rs391, 1, 0, %p150;
	add.s32 	%r506, %r2, 256;
$L__BB4_6:
	setp.ge.u32 	%p151, %r506, %r1;
	@%p151 bra 	$L__BB4_18;
	not.b32 	%r234, %r506;
	add.s32 	%r5, %r234, %r1;
	shr.u32 	%r235, %r5, 8;
	add.s32 	%r6, %r235, 1;
	and.b32  	%r7, %r6, 7;
	setp.lt.u32 	%p152, %r5, 1792;
	@%p152 bra 	$L__BB4_10;
	and.b32  	%r236, %r6, 33554424;
	neg.s32 	%r504, %r236;
$L__BB4_9:
	.pragma "nounroll";
	cvt.u64.u32 	%rd278, %r506;
	mul.wide.u32 	%rd279, %r506, 4;
	add.s64 	%rd280, %rd2, %rd279;
	add.s64 	%rd281, %rd3, %rd279;
	add.s64 	%rd282, %rd120, %rd278;
	ld.global.u32 	%r237, [%rd280];
	ld.global.u32 	%r238, [%rd281];
	setp.ne.s32 	%p153, %r237, %r238;
	selp.u16 	%rs232, 1, 0, %p153;
	and.b16  	%rs233, %rs391, 255;
	setp.ne.s16 	%p155, %rs233, 0;
	and.pred  	%p156, %p155, %p153;
	min.s64 	%rd283, %rd282, %rd416;
	setp.eq.s16 	%p157, %rs233, 0;
	selp.b64 	%rd284, %rd282, %rd416, %p157;
	selp.b16 	%rs234, %rs232, %rs391, %p157;
	selp.b64 	%rd285, %rd283, %rd284, %p156;
	selp.b16 	%rs235, 1, %rs234, %p156;
	and.b16  	%rs236, %rs235, 255;
	add.s64 	%rd286, %rd282, 256;
	ld.global.u32 	%r239, [%rd280+1024];
	ld.global.u32 	%r240, [%rd281+1024];
	setp.ne.s32 	%p158, %r239, %r240;
	selp.u16 	%rs237, 1, 0, %p158;
	setp.ne.s16 	%p160, %rs236, 0;
	and.pred  	%p161, %p160, %p158;
	min.s64 	%rd287, %rd286, %rd285;
	setp.eq.s16 	%p162, %rs236, 0;
	selp.b64 	%rd288, %rd286, %rd285, %p162;
	selp.b16 	%rs238, %rs237, %rs235, %p162;
	selp.b64 	%rd289, %rd287, %rd288, %p161;
	selp.b16 	%rs239, 1, %rs238, %p161;
	and.b16  	%rs240, %rs239, 255;
	add.s64 	%rd290, %rd282, 512;
	ld.global.u32 	%r241, [%rd280+2048];
	ld.global.u32 	%r242, [%rd281+2048];
	setp.ne.s32 	%p163, %r241, %r242;
	selp.u16 	%rs241, 1, 0, %p163;
	setp.ne.s16 	%p165, %rs240, 0;
	and.pred  	%p166, %p165, %p163;
	min.s64 	%rd291, %rd290, %rd289;
	setp.eq.s16 	%p167, %rs240, 0;
	selp.b64 	%rd292, %rd290, %rd289, %p167;
	selp.b16 	%rs242, %rs241, %rs239, %p167;
	selp.b64 	%rd293, %rd291, %rd292, %p166;
	selp.b16 	%rs243, 1, %rs242, %p166;
	and.b16  	%rs244, %rs243, 255;
	add.s64 	%rd294, %rd282, 768;
	ld.global.u32 	%r243, [%rd280+3072];
	ld.global.u32 	%r244, [%rd281+3072];
	setp.ne.s32 	%p168, %r243, %r244;
	selp.u16 	%rs245, 1, 0, %p168;
	setp.ne.s16 	%p170, %rs244, 0;
	and.pred  	%p171, %p170, %p168;
	min.s64 	%rd295, %rd294, %rd293;
	setp.eq.s16 	%p172, %rs244, 0;
	selp.b64 	%rd296, %rd294, %rd293, %p172;
	selp.b16 	%rs246, %rs245, %rs243, %p172;
	selp.b64 	%rd297, %rd295, %rd296, %p171;
	selp.b16 	%rs247, 1, %rs246, %p171;
	and.b16  	%rs248, %rs247, 255;
	add.s64 	%rd298, %rd282, 1024;
	ld.global.u32 	%r245, [%rd280+4096];
	ld.global.u32 	%r246, [%rd281+4096];
	setp.ne.s32 	%p173, %r245, %r246;
	selp.u16 	%rs249, 1, 0, %p173;
	setp.ne.s16 	%p175, %rs248, 0;
	and.pred  	%p176, %p175, %p173;
	min.s64 	%rd299, %rd298, %rd297;
	setp.eq.s16 	%p177, %rs248, 0;
	selp.b64 	%rd300, %rd298, %rd297, %p177;
	selp.b16 	%rs250, %rs249, %rs247, %p177;
	selp.b64 	%rd301, %rd299, %rd300, %p176;
	selp.b16 	%rs251, 1, %rs250, %p176;
	and.b16  	%rs252, %rs251, 255;
	add.s64 	%rd302, %rd282, 1280;
	ld.global.u32 	%r247, [%rd280+5120];
	ld.global.u32 	%r248, [%rd281+5120];
	setp.ne.s32 	%p178, %r247, %r248;
	selp.u16 	%rs253, 1, 0, %p178;
	setp.ne.s16 	%p180, %rs252, 0;
	and.pred  	%p181, %p180, %p178;
	min.s64 	%rd303, %rd302, %rd301;
	setp.eq.s16 	%p182, %rs252, 0;
	selp.b64 	%rd304, %rd302, %rd301, %p182;
	selp.b16 	%rs254, %rs253, %rs251, %p182;
	selp.b64 	%rd305, %rd303, %rd304, %p181;
	selp.b16 	%rs255, 1, %rs254, %p181;
	and.b16  	%rs256, %rs255, 255;
	add.s64 	%rd306, %rd282, 1536;
	ld.global.u32 	%r249, [%rd280+6144];
	ld.global.u32 	%r250, [%rd281+6144];
	setp.ne.s32 	%p183, %r249, %r250;
	selp.u16 	%rs257, 1, 0, %p183;
	setp.ne.s16 	%p185, %rs256, 0;
	and.pred  	%p186, %p185, %p183;
	min.s64 	%rd307, %rd306, %rd305;
	setp.eq.s16 	%p187, %rs256, 0;
	selp.b64 	%rd308, %rd306, %rd305, %p187;
	selp.b16 	%rs258, %rs257, %rs255, %p187;
	selp.b64 	%rd309, %rd307, %rd308, %p186;
	selp.b16 	%rs259, 1, %rs258, %p186;
	and.b16  	%rs260, %rs259, 255;
	add.s64 	%rd310, %rd282, 1792;
	ld.global.u32 	%r251, [%rd280+7168];
	ld.global.u32 	%r252, [%rd281+7168];
	setp.ne.s32 	%p188, %r251, %r252;
	selp.u16 	%rs261, 1, 0, %p188;
	setp.ne.s16 	%p190, %rs260, 0;
	and.pred  	%p191, %p190, %p188;
	min.s64 	%rd311, %rd310, %rd309;
	setp.eq.s16 	%p192, %rs260, 0;
	selp.b64 	%rd312, %rd310, %rd309, %p192;
	selp.b16 	%rs262, %rs261, %rs259, %p192;
	selp.b64 	%rd416, %rd311, %rd312, %p191;
	selp.b16 	%rs391, 1, %rs262, %p191;
	add.s32 	%r506, %r506, 2048;
	add.s32 	%r504, %r504, 8;
	setp.ne.s32 	%p193, %r504, 0;
	@%p193 bra 	$L__BB4_9;
$L__BB4_10:
	setp.eq.s32 	%p194, %r7, 0;
	@%p194 bra 	$L__BB4_18;
	setp.lt.u32 	%p195, %r7, 4;
	@%p195 bra 	$L__BB4_13;
	cvt.u64.u32 	%rd314, %r506;
	mul.wide.u32 	%rd315, %r506, 4;
	add.s64 	%rd316, %rd2, %rd315;
	add.s64 	%rd317, %rd3, %rd315;
	add.s64 	%rd318, %rd120, %rd314;
	ld.global.u32 	%r253, [%rd316];
	ld.global.u32 	%r254, [%rd317];
	setp.ne.s32 	%p196, %r253, %r254;
	selp.u16 	%rs264, 1, 0, %p196;
	and.b16  	%rs265, %rs391, 255;
	setp.ne.s16 	%p198, %rs265, 0;
	and.pred  	%p199, %p198, %p196;
	min.s64 	%rd319, %rd318, %rd416;
	setp.eq.s16 	%p200, %rs265, 0;
	selp.b64 	%rd320, %rd318, %rd416, %p200;
	selp.b16 	%rs266, %rs264, %rs391, %p200;
	selp.b64 	%rd321, %rd319, %rd320, %p199;
	selp.b16 	%rs267, 1, %rs266, %p199;
	and.b16  	%rs268, %rs267, 255;
	add.s32 	%r255, %r506, 256;
	cvt.u64.u32 	%rd322, %r255;
	add.s64 	%rd323, %rd120, %rd322;
	ld.global.u32 	%r256, [%rd316+1024];
	ld.global.u32 	%r257, [%rd317+1024];
	setp.ne.s32 	%p201, %r256, %r257;
	selp.u16 	%rs269, 1, 0, %p201;
	setp.ne.s16 	%p203, %rs268, 0;
	and.pred  	%p204, %p203, %p201;
	min.s64 	%rd324, %rd323, %rd321;
	setp.eq.s16 	%p205, %rs268, 0;
	selp.b64 	%rd325, %rd323, %rd321, %p205;
	selp.b16 	%rs270, %rs269, %rs267, %p205;
	selp.b64 	%rd326, %rd324, %rd325, %p204;
	selp.b16 	%rs271, 1, %rs270, %p204;
	and.b16  	%rs272, %rs271, 255;
	add.s32 	%r258, %r506, 512;
	cvt.u64.u32 	%rd327, %r258;
	add.s64 	%rd328, %rd120, %rd327;
	ld.global.u32 	%r259, [%rd316+2048];
	ld.global.u32 	%r260, [%rd317+2048];
	setp.ne.s32 	%p206, %r259, %r260;
	selp.u16 	%rs273, 1, 0, %p206;
	setp.ne.s16 	%p208, %rs272, 0;
	and.pred  	%p209, %p208, %p206;
	min.s64 	%rd329, %rd328, %rd326;
	setp.eq.s16 	%p210, %rs272, 0;
	selp.b64 	%rd330, %rd328, %rd326, %p210;
	selp.b16 	%rs274, %rs273, %rs271, %p210;
	selp.b64 	%rd331, %rd329, %rd330, %p209;
	selp.b16 	%rs275, 1, %rs274, %p209;
	and.b16  	%rs276, %rs275, 255;
	add.s32 	%r261, %r506, 768;
	cvt.u64.u32 	%rd332, %r261;
	add.s64 	%rd333, %rd120, %rd332;
	ld.global.u32 	%r262, [%rd316+3072];
	ld.global.u32 	%r263, [%rd317+3072];
	setp.ne.s32 	%p211, %r262, %r263;
	selp.u16 	%rs277, 1, 0, %p211;
	setp.ne.s16 	%p213, %rs276, 0;
	and.pred  	%p214, %p213, %p211;
	min.s64 	%rd334, %rd333, %rd331;
	setp.eq.s16 	%p215, %rs276, 0;
	selp.b64 	%rd335, %rd333, %rd331, %p215;
	selp.b16 	%rs278, %rs277, %rs275, %p215;
	selp.b64 	%rd416, %rd334, %rd335, %p214;
	selp.b16 	%rs391, 1, %rs278, %p214;
	add.s32 	%r506, %r506, 1024;
$L__BB4_13:
	and.b32  	%r264, %r6, 3;
	setp.eq.s32 	%p216, %r264, 0;
	@%p216 bra 	$L__BB4_18;
	setp.eq.s32 	%p217, %r264, 1;
	@%p217 bra 	$L__BB4_16;
	cvt.u64.u32 	%rd337, %r506;
	mul.wide.u32 	%rd338, %r506, 4;
	add.s64 	%rd339, %rd2, %rd338;
	add.s64 	%rd340, %rd3, %rd338;
	add.s64 	%rd341, %rd120, %rd337;
	ld.global.u32 	%r265, [%rd339];
	ld.global.u32 	%r266, [%rd340];
	setp.ne.s32 	%p218, %r265, %r266;
	selp.u16 	%rs280, 1, 0, %p218;
	and.b16  	%rs281, %rs391, 255;
	setp.ne.s16 	%p220, %rs281, 0;
	and.pred  	%p221, %p220, %p218;
	min.s64 	%rd342, %rd341, %rd416;
	setp.eq.s16 	%p222, %rs281, 0;
	selp.b64 	%rd343, %rd341, %rd416, %p222;
	selp.b16 	%rs282, %rs280, %rs391, %p222;
	selp.b64 	%rd344, %rd342, %rd343, %p221;
	selp.b16 	%rs283, 1, %rs282, %p221;
	and.b16  	%rs284, %rs283, 255;
	add.s32 	%r267, %r506, 256;
	cvt.u64.u32 	%rd345, %r267;
	add.s64 	%rd346, %rd120, %rd345;
	ld.global.u32 	%r268, [%rd339+1024];
	ld.global.u32 	%r269, [%rd340+1024];
	setp.ne.s32 	%p223, %r268, %r269;
	selp.u16 	%rs285, 1, 0, %p223;
	setp.ne.s16 	%p225, %rs284, 0;
	and.pred  	%p226, %p225, %p223;
	min.s64 	%rd347, %rd346, %rd344;
	setp.eq.s16 	%p227, %rs284, 0;
	selp.b64 	%rd348, %rd346, %rd344, %p227;
	selp.b16 	%rs286, %rs285, %rs283, %p227;
	selp.b64 	%rd416, %rd347, %rd348, %p226;
	selp.b16 	%rs391, 1, %rs286, %p226;
	add.s32 	%r506, %r506, 512;
$L__BB4_16:
	and.b32  	%r270, %r5, 256;
	setp.ne.s32 	%p228, %r270, 0;
	@%p228 bra 	$L__BB4_18;
	cvt.u64.u32 	%rd349, %r506;
	mul.wide.u32 	%rd350, %r506, 4;
	add.s64 	%rd351, %rd2, %rd350;
	add.s64 	%rd352, %rd3, %rd350;
	add.s64 	%rd353, %rd120, %rd349;
	ld.global.u32 	%r271, [%rd351];
	ld.global.u32 	%r272, [%rd352];
	setp.ne.s32 	%p229, %r271, %r272;
	selp.u16 	%rs287, 1, 0, %p229;
	and.b16  	%rs288, %rs391, 255;
	setp.ne.s16 	%p231, %rs288, 0;
	and.pred  	%p232, %p231, %p229;
	min.s64 	%rd354, %rd353, %rd416;
	setp.eq.s16 	%p233, %rs288, 0;
	selp.b64 	%rd355, %rd353, %rd416, %p233;
	selp.b16 	%rs289, %rs287, %rs391, %p233;
	selp.b64 	%rd416, %rd354, %rd355, %p232;
	selp.b16 	%rs391, 1, %rs289, %p232;
$L__BB4_18:
	setp.lt.u64 	%p234, %rd121, 256;
	@%p234 bra 	$L__BB4_43;
	// begin inline asm
	mov.u32 %r391, %laneid;
	// end inline asm
	cvt.u32.u16 	%r412, %rs391;
	and.b32  	%r393, %r412, 255;
	mov.b32 	%r409, 1;
	mov.b32 	%r410, 31;
	mov.b32 	%r411, -1;
	// begin inline asm
	shfl.sync.down.b32 %r392, %r393, %r409, %r410, %r411;
	// end inline asm
	// begin inline asm
	shfl.sync.down.b32 %r397, %r398, %r409, %r410, %r411;
	// end inline asm
	mov.b64 	{%r403, %r408}, %rd416;
	// begin inline asm
	shfl.sync.down.b32 %r402, %r403, %r409, %r410, %r411;
	// end inline asm
	// begin inline asm
	shfl.sync.down.b32 %r407, %r408, %r409, %r410, %r411;
	// end inline asm
	mov.b64 	%rd19, {%r402, %r407};
	cvt.u16.u32 	%rs15, %r392;
	setp.gt.s32 	%p284, %r391, 30;
	@%p284 bra 	$L__BB4_23;
	and.b16  	%rs331, %rs391, 255;
	setp.eq.s16 	%p285, %rs331, 0;
	and.b16  	%rs332, %rs15, 255;
	setp.eq.s16 	%p286, %rs332, 0;
	or.pred  	%p287, %p285, %p286;
	@%p287 bra 	$L__BB4_22;
	min.s64 	%rd416, %rd19, %rd416;
	mov.b16 	%rs391, 1;
	bra.uni 	$L__BB4_23;
$L__BB4_22:
	setp.eq.s16 	%p288, %rs331, 0;
	selp.b64 	%rd416, %rd19, %rd416, %p288;
	selp.b16 	%rs391, %rs15, %rs391, %p288;
$L__BB4_23:
	cvt.u32.u16 	%r433, %rs391;
	and.b32  	%r414, %r433, 255;
	mov.b32 	%r430, 2;
	mov.b32 	%r431, 31;
	mov.b32 	%r432, -1;
	// begin inline asm
	shfl.sync.down.b32 %r413, %r414, %r430, %r431, %r432;
	// end inline asm
	// begin inline asm
	shfl.sync.down.b32 %r418, %r419, %r430, %r431, %r432;
	// end inline asm
	mov.b64 	{%r424, %r429}, %rd416;
	// begin inline asm
	shfl.sync.down.b32 %r423, %r424, %r430, %r431, %r432;
	// end inline asm
	// begin inline asm
	shfl.sync.down.b32 %r428, %r429, %r430, %r431, %r432;
	// end inline asm
	mov.b64 	%rd23, {%r423, %r428};
	cvt.u16.u32 	%rs18, %r413;
	setp.gt.s32 	%p289, %r391, 29;
	@%p289 bra 	$L__BB4_27;
	and.b16  	%rs335, %rs391, 255;
	setp.eq.s16 	%p290, %rs335, 0;
	and.b16  	%rs336, %rs18, 255;
	setp.eq.s16 	%p291, %rs336, 0;
	or.pred  	%p292, %p290, %p291;
	@%p292 bra 	$L__BB4_26;
	min.s64 	%rd416, %rd23, %rd416;
	mov.b16 	%rs391, 1;
	bra.uni 	$L__BB4_27;
$L__BB4_26:
	setp.eq.s16 	%p293, %rs335, 0;
	selp.b16 	%rs391, %rs18, %rs391, %p293;
	selp.b64 	%rd416, %rd23, %rd416, %p293;
$L__BB4_27:
	cvt.u32.u16 	%r454, %rs391;
	and.b32  	%r435, %r454, 255;
	mov.b32 	%r451, 4;
	mov.b32 	%r452, 31;
	mov.b32 	%r453, -1;
	// begin inline asm
	shfl.sync.down.b32 %r434, %r435, %r451, %r452, %r453;
	// end inline asm
	// begin inline asm
	shfl.sync.down.b32 %r439, %r440, %r451, %r452, %r453;
	// end inline asm
	mov.b64 	{%r445, %r450}, %rd416;
	// begin inline asm
	shfl.sync.down.b32 %r444, %r445, %r451, %r452, %r453;
	// end inline asm
	// begin inline asm
	shfl.sync.down.b32 %r449, %r450, %r451, %r452, %r453;
	// end inline asm
	mov.b64 	%rd27, {%r444, %r449};
	cvt.u16.u32 	%rs21, %r434;
	setp.gt.s32 	%p294, %r391, 27;
	@%p294 bra 	$L__BB4_31;
	and.b16  	%rs339, %rs391, 255;
	setp.eq.s16 	%p295, %rs339, 0;
	and.b16  	%rs340, %rs21, 255;
	setp.eq.s16 	%p296, %rs340, 0;
	or.pred  	%p297, %p295, %p296;
	@%p297 bra 	$L__BB4_30;
	min.s64 	%rd416, %rd27, %rd416;
	mov.b16 	%rs391, 1;
	bra.uni 	$L__BB4_31;
$L__BB4_30:
	setp.eq.s16 	%p298, %rs339, 0;
	selp.b16 	%rs391, %rs21, %rs391, %p298;
	selp.b64 	%rd416, %rd27, %rd416, %p298;
$L__BB4_31:
	cvt.u32.u16 	%r475, %rs391;
	and.b32  	%r456, %r475, 255;
	mov.b32 	%r472, 8;
	mov.b32 	%r473, 31;
	mov.b32 	%r474, -1;
	// begin inline asm
	shfl.sync.down.b32 %r455, %r456, %r472, %r473, %r474;
	// end inline asm
	// begin inline asm
	shfl.sync.down.b32 %r460, %r461, %r472, %r473, %r474;
	// end inline asm
	mov.b64 	{%r466, %r471}, %rd416;
	// begin inline asm
	shfl.sync.down.b32 %r465, %r466, %r472, %r473, %r474;
	// end inline asm
	// begin inline asm
	shfl.sync.down.b32 %r470, %r471, %r472, %r473, %r474;
	// end inline asm
	mov.b64 	%rd31, {%r465, %r470};
	cvt.u16.u32 	%rs24, %r455;
	setp.gt.s32 	%p299, %r391, 23;
	@%p299 bra 	$L__BB4_35;
	and.b16  	%rs343, %rs391, 255;
	setp.eq.s16 	%p300, %rs343, 0;
	and.b16  	%rs344, %rs24, 255;
	setp.eq.s16 	%p301, %rs344, 0;
	or.pred  	%p302, %p300, %p301;
	@%p302 bra 	$L__BB4_34;
	min.s64 	%rd416, %rd31, %rd416;
	mov.b16 	%rs391, 1;
	bra.uni 	$L__BB4_35;
$L__BB4_34:
	setp.eq.s16 	%p303, %rs343, 0;
	selp.b16 	%rs391, %rs24, %rs391, %p303;
	selp.b64 	%rd416, %rd31, %rd416, %p303;
$L__BB4_35:
	cvt.u32.u16 	%r496, %rs391;
	and.b32  	%r477, %r496, 255;
	mov.b32 	%r493, 16;
	mov.b32 	%r494, 31;
	mov.b32 	%r495, -1;
	// begin inline asm
	shfl.sync.down.b32 %r476, %r477, %r493, %r494, %r495;
	// end inline asm
	// begin inline asm
	shfl.sync.down.b32 %r481, %r482, %r493, %r494, %r495;
	// end inline asm
	mov.b64 	{%r487, %r492}, %rd416;
	// begin inline asm
	shfl.sync.down.b32 %r486, %r487, %r493, %r494, %r495;
	// end inline asm
	// begin inline asm
	shfl.sync.down.b32 %r491, %r492, %r493, %r494, %r495;
	// end inline asm
	mov.b64 	%rd35, {%r486, %r491};
	cvt.u16.u32 	%rs27, %r476;
	setp.gt.s32 	%p304, %r391, 15;
	@%p304 bra 	$L__BB4_39;
	and.b16  	%rs347, %rs391, 255;
	setp.eq.s16 	%p305, %rs347, 0;
	and.b16  	%rs348, %rs27, 255;
	setp.eq.s16 	%p306, %rs348, 0;
	or.pred  	%p307, %p305, %p306;
	@%p307 bra 	$L__BB4_38;
	min.s64 	%rd416, %rd35, %rd416;
	mov.b16 	%rs391, 1;
	bra.uni 	$L__BB4_39;
$L__BB4_38:
	setp.eq.s16 	%p308, %rs347, 0;
	selp.b16 	%rs391, %rs27, %rs391, %p308;
	selp.b64 	%rd416, %rd35, %rd416, %p308;
$L__BB4_39:
	setp.ne.s32 	%p309, %r391, 0;
	@%p309 bra 	$L__BB4_41;
	shr.u32 	%r497, %r2, 1;
	and.b32  	%r498, %r497, 496;
	mov.u32 	%r499, _ZZN3cub18CUB_300001_SM_10006detail6reduce28DeviceReduceSingleTileKernelINS2_10policy_hubIN4cuda3std3__45tupleIJblEEEyN6thrust24THRUST_300001_SM_1000_NS8cuda_cub9__find_if7functorIS9_EEE10Policy1000ENSB_12zip_iteratorINS8_IJNSD_26transform_input_iterator_tIbNSC_6detail35transform_pair_of_input_iterators_tIbNSB_6detail15normal_iteratorINSB_10device_ptrIiEEEESQ_NS7_8equal_toIiEEEENS7_10__not_fn_tINS7_10__identityEEEEENSB_17counting_iteratorIlNSB_11use_defaultESZ_SZ_EEEEEEEPS9_ySF_S9_S9_SV_EEvT0_T1_T2_T3_T4_T6_E12temp_storage;
	add.s32 	%r500, %r499, %r498;
	st.shared.u8 	[%r500+8], %rs391;
	st.shared.u64 	[%r500+16], %rd416;
$L__BB4_41:
	bar.sync 	0;
	setp.ne.s32 	%p310, %r2, 0;
	@%p310 bra 	$L__BB4_120;
	ld.shared.u8 	%rs351, [_ZZN3cub18CUB_300001_SM_10006detail6reduce28DeviceReduceSingleTileKernelINS2_10policy_hubIN4cuda3std3__45tupleIJblEEEyN6thrust24THRUST_300001_SM_1000_NS8cuda_cub9__find_if7functorIS9_EEE10Policy1000ENSB_12zip_iteratorINS8_IJNSD_26transform_input_iterator_tIbNSC_6detail35transform_pair_of_input_iterators_tIbNSB_6detail15normal_iteratorINSB_10device_ptrIiEEEESQ_NS7_8equal_toIiEEEENS7_10__not_fn_tINS7_10__identityEEEEENSB_17counting_iteratorIlNSB_11use_defaultESZ_SZ_EEEEEEEPS9_ySF_S9_S9_SV_EEvT0_T1_T2_T3_T4_T6_E12temp_storage+24];
	ld.shared.u64 	%rd377, [_ZZN3cub18CUB_300001_SM_10006detail6reduce28DeviceReduceSingleTileKernelINS2_10policy_hubIN4cuda3std3__45tupleIJblEEEyN6thrust24THRUST_300001_SM_1000_NS8cuda_cub9__find_if7functorIS9_EEE10Policy1000ENSB_12zip_iteratorINS8_IJNSD_26transform_input_iterator_tIbNSC_6detail35transform_pair_of_input_iterators_tIbNSB_6detail15normal_iteratorINSB_10device_ptrIiEEEESQ_NS7_8equal_toIiEEEENS7_10__not_fn_tINS7_10__identityEEEEENSB_17counting_iteratorIlNSB_11use_defaultESZ_SZ_EEEEEEEPS9_ySF_S9_S9_SV_EEvT0_T1_T2_T3_T4_T6_E12temp_storage+32];
	and.b16  	%rs352, %rs391, 255;
	setp.eq.s16 	%p311, %rs352, 0;
	setp.eq.s16 	%p312, %rs351, 0;
	min.s64 	%rd378, %rd377, %rd416;
	selp.b16 	%rs353, %rs391, 1, %p312;
	selp.b16 	%rs354, %rs351, %rs353, %p311;
	and.b16  	%rs355, %rs354, 255;
	selp.b64 	%rd379, %rd416, %rd378, %p312;
	selp.b64 	%rd380, %rd377, %rd379, %p311;
	ld.shared.u8 	%rs356, [_ZZN3cub18CUB_300001_SM_10006detail6reduce28DeviceReduceSingleTileKernelINS2_10policy_hubIN4cuda3std3__45tupleIJblEEEyN6thrust24THRUST_300001_SM_1000_NS8cuda_cub9__find_if7functorIS9_EEE10Policy1000ENSB_12zip_iteratorINS8_IJNSD_26transform_input_iterator_tIbNSC_6detail35transform_pair_of_input_iterators_tIbNSB_6detail15normal_iteratorINSB_10device_ptrIiEEEESQ_NS7_8equal_toIiEEEENS7_10__not_fn_tINS7_10__identityEEEEENSB_17counting_iteratorIlNSB_11use_defaultESZ_SZ_EEEEEEEPS9_ySF_S9_S9_SV_EEvT0_T1_T2_T3_T4_T6_E12temp_storage+40];
	ld.shared.u64 	%rd381, [_ZZN3cub18CUB_300001_SM_10006detail6reduce28DeviceReduceSingleTileKernelINS2_10policy_hubIN4cuda3std3__45tupleIJblEEEyN6thrust24THRUST_300001_SM_1000_NS8cuda_cub9__find_if7functorIS9_EEE10Policy1000ENSB_12zip_iteratorINS8_IJNSD_26transform_input_iterator_tIbNSC_6detail35transform_pair_of_input_iterators_tIbNSB_6detail15normal_iteratorINSB_10device_ptrIiEEEESQ_NS7_8equal_toIiEEEENS7_10__not_fn_tINS7_10__identityEEEEENSB_17counting_iteratorIlNSB_11use_defaultESZ_SZ_EEEEEEEPS9_ySF_S9_S9_SV_EEvT0_T1_T2_T3_T4_T6_E12temp_storage+48];
	setp.eq.s16 	%p313, %rs355, 0;
	setp.eq.s16 	%p314, %rs356, 0;
	min.s64 	%rd382, %rd381, %rd380;
	selp.b16 	%rs357, %rs354, 1, %p314;
	selp.b16 	%rs358, %rs356, %rs357, %p313;
	and.b16  	%rs359, %rs358, 255;
	selp.b64 	%rd383, %rd380, %rd382, %p314;
	selp.b64 	%rd384, %rd381, %rd383, %p313;
	ld.shared.u8 	%rs360, [_ZZN3cub18CUB_300001_SM_10006detail6reduce28DeviceReduceSingleTileKernelINS2_10policy_hubIN4cuda3std3__45tupleIJblEEEyN6thrust24THRUST_300001_SM_1000_NS8cuda_cub9__find_if7functorIS9_EEE10Policy1000ENSB_12zip_iteratorINS8_IJNSD_26transform_input_iterator_tIbNSC_6detail35transform_pair_of_input_iterators_tIbNSB_6detail15normal_iteratorINSB_10device_ptrIiEEEESQ_NS7_8equal_toIiEEEENS7_10__not_fn_tINS7_10__identityEEEEENSB_17counting_iteratorIlNSB_11use_defaultESZ_SZ_EEEEEEEPS9_ySF_S9_S9_SV_EEvT0_T1_T2_T3_T4_T6_E12temp_storage+56];
	ld.shared.u64 	%rd385, [_ZZN3cub18CUB_300001_SM_10006detail6reduce28DeviceReduceSingleTileKernelINS2_10policy_hubIN4cuda3std3__45tupleIJblEEEyN6thrust24THRUST_300001_SM_1000_NS8cuda_cub9__find_if7functorIS9_EEE10Policy1000ENSB_12zip_iteratorINS8_IJNSD_26transform_input_iterator_tIbNSC_6detail35transform_pair_of_input_iterators_tIbNSB_6detail15normal_iteratorINSB_10device_ptrIiEEEESQ_NS7_8equal_toIiEEEENS7_10__not_fn_tINS7_10__identityEEEEENSB_17counting_iteratorIlNSB_11use_defaultESZ_SZ_EEEEEEEPS9_ySF_S9_S9_SV_EEvT0_T1_T2_T3_T4_T6_E12temp_storage+64];
	setp.eq.s16 	%p315, %rs359, 0;
	setp.eq.s16 	%p316, %rs360, 0;
	min.s64 	%rd386, %rd385, %rd384;
	selp.b16 	%rs361, %rs358, 1, %p316;
	selp.b16 	%rs362, %rs360, %rs361, %p315;
	and.b16  	%rs363, %rs362, 255;
	selp.b64 	%rd387, %rd384, %rd386, %p316;
	selp.b64 	%rd388, %rd385, %rd387, %p315;
	ld.shared.u8 	%rs364, [_ZZN3cub18CUB_300001_SM_10006detail6reduce28DeviceReduceSingleTileKernelINS2_10policy_hubIN4cuda3std3__45tupleIJblEEEyN6thrust24THRUST_300001_SM_1000_NS8cuda_cub9__find_if7functorIS9_EEE10Policy1000ENSB_12zip_iteratorINS8_IJNSD_26transform_input_iterator_tIbNSC_6detail35transform_pair_of_input_iterators_tIbNSB_6detail15normal_iteratorINSB_10device_ptrIiEEEESQ_NS7_8equal_toIiEEEENS7_10__not_fn_tINS7_10__identityEEEEENSB_17counting_iteratorIlNSB_11use_defaultESZ_SZ_EEEEEEEPS9_ySF_S9_S9_SV_EEvT0_T1_T2_T3_T4_T6_E12temp_storage+72];
	ld.shared.u64 	%rd389, [_ZZN3cub18CUB_300001_SM_10006detail6reduce28DeviceReduceSingleTileKernelINS2_10policy_hubIN4cuda3std3__45tupleIJblEEEyN6thrust24THRUST_300001_SM_1000_NS8cuda_cub9__find_if7functorIS9_EEE10Policy1000ENSB_12zip_iteratorINS8_IJNSD_26transform_input_iterator_tIbNSC_6detail35transform_pair_of_input_iterators_tIbNSB_6detail15normal_iteratorINSB_10device_ptrIiEEEESQ_NS7_8equal_toIiEEEENS7_10__not_fn_tINS7_10__identityEEEEENSB_17counting_iteratorIlNSB_11use_defaultESZ_SZ_EEEEEEEPS9_ySF_S9_S9_SV_EEvT0_T1_T2_T3_T4_T6_E12temp_storage+80];
	setp.eq.s16 	%p317, %rs363, 0;
	setp.eq.s16 	%p318, %rs364, 0;
	min.s64 	%rd390, %rd389, %rd388;
	selp.b16 	%rs365, %rs362, 1, %p318;
	selp.b16 	%rs366, %rs364, %rs365, %p317;
	and.b16  	%rs367, %rs366, 255;
	selp.b64 	%rd391, %rd388, %rd390, %p318;
	selp.b64 	%rd392, %rd389, %rd391, %p317;
	ld.shared.u8 	%rs368, [_ZZN3cub18CUB_300001_SM_10006detail6reduce28DeviceReduceSingleTileKernelINS2_10policy_hubIN4cuda3std3__45tupleIJblEEEyN6thrust24THRUST_300001_SM_1000_NS8cuda_cub9__find_if7functorIS9_EEE10Policy1000ENSB_12zip_iteratorINS8_IJNSD_26transform_input_iterator_tIbNSC_6detail35transform_pair_of_input_iterators_tIbNSB_6detail15normal_iteratorINSB_10device_ptrIiEEEESQ_NS7_8equal_toIiEEEENS7_10__not_fn_tINS7_10__identityEEEEENSB_17counting_iteratorIlNSB_11use_defaultESZ_SZ_EEEEEEEPS9_ySF_S9_S9_SV_EEvT0_T1_T2_T3_T4_T6_E12temp_storage+88];
	ld.shared.u64 	%rd393, [_ZZN3cub18CUB_300001_SM_10006detail6reduce28DeviceReduceSingleTileKernelINS2_10policy_hubIN4cuda3std3__45tupleIJblEEEyN6thrust24THRUST_300001_SM_1000_NS8cuda_cub9__find_if7functorIS9_EEE10Policy1000ENSB_12zip_iteratorINS8_IJNSD_26transform_input_iterator_tIbNSC_6detail35transform_pair_of_input_iterators_tIbNSB_6detail15normal_iteratorINSB_10device_ptrIiEEEESQ_NS7_8equal_toIiEEEENS7_10__not_fn_tINS7_10__identityEEEEENSB_17counting_iteratorIlNSB_11use_defaultESZ_SZ_EEEEEEEPS9_ySF_S9_S9_SV_EEvT0_T1_T2_T3_T4_T6_E12temp_storage+96];
	setp.eq.s16 	%p319, %rs367, 0;
	setp.eq.s16 	%p320, %rs368, 0;
	min.s64 	%rd394, %rd393, %rd392;
	selp.b16 	%rs369, %rs366, 1, %p320;
	selp.b16 	%rs370, %rs368, %rs369, %p319;
	and.b16  	%rs371, %rs370, 255;
	selp.b64 	%rd395, %rd392, %rd394, %p320;
	selp.b64 	%rd396, %rd393, %rd395, %p319;
	ld.shared.u8 	%rs372, [_ZZN3cub18CUB_300001_SM_10006detail6reduce28DeviceReduceSingleTileKernelINS2_10policy_hubIN4cuda3std3__45tupleIJblEEEyN6thrust24THRUST_300001_SM_1000_NS8cuda_cub9__find_if7functorIS9_EEE10Policy1000ENSB_12zip_iteratorINS8_IJNSD_26transform_input_iterator_tIbNSC_6detail35transform_pair_of_input_iterators_tIbNSB_6detail15normal_iteratorINSB_10device_ptrIiEEEESQ_NS7_8equal_toIiEEEENS7_10__not_fn_tINS7_10__identityEEEEENSB_17counting_iteratorIlNSB_11use_defaultESZ_SZ_EEEEEEEPS9_ySF_S9_S9_SV_EEvT0_T1_T2_T3_T4_T6_E12temp_storage+104];
	ld.shared.u64 	%rd397, [_ZZN3cub18CUB_300001_SM_10006detail6reduce28DeviceReduceSingleTileKernelINS2_10policy_hubIN4cuda3std3__45tupleIJblEEEyN6thrust24THRUST_300001_SM_1000_NS8cuda_cub9__find_if7functorIS9_EEE10Policy1000ENSB_12zip_iteratorINS8_IJNSD_26transform_input_iterator_tIbNSC_6detail35transform_pair_of_input_iterators_tIbNSB_6detail15normal_iteratorINSB_10device_ptrIiEEEESQ_NS7_8equal_toIiEEEENS7_10__not_fn_tINS7_10__identityEEEEENSB_17counting_iteratorIlNSB_11use_defaultESZ_SZ_EEEEEEEPS9_ySF_S9_S9_SV_EEvT0_T1_T2_T3_T4_T6_E12temp_storage+112];
	setp.eq.s16 	%p321, %rs371, 0;
	setp.eq.s16 	%p322, %rs372, 0;
	min.s64 	%rd398, %rd397, %rd396;
	selp.b16 	%rs373, %rs370, 1, %p322;
	selp.b16 	%rs374, %rs372, %rs373, %p321;
	and.b16  	%rs375, %rs374, 255;
	selp.b64 	%rd399, %rd396, %rd398, %p322;
	selp.b64 	%rd400, %rd397, %rd399, %p321;
	ld.shared.u8 	%rs376, [_ZZN3cub18CUB_300001_SM_10006detail6reduce28DeviceReduceSingleTileKernelINS2_10policy_hubIN4cuda3std3__45tupleIJblEEEyN6thrust24THRUST_300001_SM_1000_NS8cuda_cub9__find_if7functorIS9_EEE10Policy1000ENSB_12zip_iteratorINS8_IJNSD_26transform_input_iterator_tIbNSC_6detail35transform_pair_of_input_iterators_tIbNSB_6detail15normal_iteratorINSB_10device_ptrIiEEEESQ_NS7_8equal_toIiEEEENS7_10__not_fn_tINS7_10__identityEEEEENSB_17counting_iteratorIlNSB_11use_defaultESZ_SZ_EEEEEEEPS9_ySF_S9_S9_SV_EEvT0_T1_T2_T3_T4_T6_E12temp_storage+120];
	ld.shared.u64 	%rd401, [_ZZN3cub18CUB_300001_SM_10006detail6reduce28DeviceReduceSingleTileKernelINS2_10policy_hubIN4cuda3std3__45tupleIJblEEEyN6thrust24THRUST_300001_SM_1000_NS8cuda_cub9__find_if7functorIS9_EEE10Policy1000ENSB_12zip_iteratorINS8_IJNSD_26transform_input_iterator_tIbNSC_6detail35transform_pair_of_input_iterators_tIbNSB_6detail15normal_iteratorINSB_10device_ptrIiEEEESQ_NS7_8equal_toIiEEEENS7_10__not_fn_tINS7_10__identityEEEEENSB_17counting_iteratorIlNSB_11use_defaultESZ_SZ_EEEEEEEPS9_ySF_S9_S9_SV_EEvT0_T1_T2_T3_T4_T6_E12temp_storage+128];
	setp.eq.s16 	%p323, %rs375, 0;
	setp.eq.s16 	%p324, %rs376, 0;
	min.s64 	%rd402, %rd401, %rd400;
	selp.b16 	%rs377, %rs374, 1, %p324;
	selp.b16 	%rs391, %rs376, %rs377, %p323;
	selp.b64 	%rd403, %rd400, %rd402, %p324;
	selp.b64 	%rd416, %rd401, %rd403, %p323;
	bra.uni 	$L__BB4_120;
$L__BB4_43:
	// begin inline asm
	mov.u32 %r273, %laneid;
	// end inline asm
	and.b32  	%r294, %r2, 992;
	add.s32 	%r295, %r294, 32;
	setp.gt.u32 	%p235, %r295, %r1;
	not.b32 	%r296, %r294;
	add.s32 	%r297, %r1, %r296;
	selp.b32 	%r292, %r297, 31, %p235;
	cvt.u32.u16 	%r298, %rs391;
	and.b32  	%r275, %r298, 255;
	mov.b32 	%r291, 1;
	mov.b32 	%r293, -1;
	// begin inline asm
	shfl.sync.down.b32 %r274, %r275, %r291, %r292, %r293;
	// end inline asm
	// begin inline asm
	shfl.sync.down.b32 %r279, %r280, %r291, %r292, %r293;
	// end inline asm
	mov.b64 	{%r285, %r290}, %rd416;
	// begin inline asm
	shfl.sync.down.b32 %r284, %r285, %r291, %r292, %r293;
	// end inline asm
	// begin inline asm
	shfl.sync.down.b32 %r289, %r290, %r291, %r292, %r293;
	// end inline asm
	mov.b64 	%rd40, {%r284, %r289};
	cvt.u16.u32 	%rs31, %r274;
	setp.ge.s32 	%p236, %r273, %r292;
	@%p236 bra 	$L__BB4_47;
	and.b16  	%rs290, %rs391, 255;
	setp.eq.s16 	%p237, %rs290, 0;
	and.b16  	%rs291, %rs31, 255;
	setp.eq.s16 	%p238, %rs291, 0;
	or.pred  	%p239, %p237, %p238;
	@%p239 bra 	$L__BB4_46;
	min.s64 	%rd416, %rd40, %rd416;
	mov.b16 	%rs391, 1;
	bra.uni 	$L__BB4_47;
$L__BB4_46:
	setp.eq.s16 	%p240, %rs290, 0;
	selp.b16 	%rs391, %rs31, %rs391, %p240;
	selp.b64 	%rd416, %rd40, %rd416, %p240;
$L__BB4_47:
	cvt.u32.u16 	%r319, %rs391;
	and.b32  	%r300, %r319, 255;
	mov.b32 	%r316, 2;
	mov.b32 	%r318, -1;
	// begin inline asm
	shfl.sync.down.b32 %r299, %r300, %r316, %r292, %r318;
	// end inline asm
	// begin inline asm
	shfl.sync.down.b32 %r304, %r305, %r316, %r292, %r318;
	// end inline asm
	mov.b64 	{%r310, %r315}, %rd416;
	// begin inline asm
	shfl.sync.down.b32 %r309, %r310, %r316, %r292, %r318;
	// end inline asm
	// begin inline asm
	shfl.sync.down.b32 %r314, %r315, %r316, %r292, %r318;
	// end inline asm
	mov.b64 	%rd44, {%r309, %r314};
	cvt.u16.u32 	%rs34, %r299;
	add.s32 	%r320, %r273, 2;
	setp.gt.s32 	%p241, %r320, %r292;
	@%p241 bra 	$L__BB4_51;
	and.b16  	%rs294, %rs391, 255;
	setp.eq.s16 	%p242, %rs294, 0;
	and.b16  	%rs295, %rs34, 255;
	setp.eq.s16 	%p243, %rs295, 0;
	or.pred  	%p244, %p242, %p243;
	@%p244 bra 	$L__BB4_50;
	min.s64 	%rd416, %rd44, %rd416;
	mov.b16 	%rs391, 1;
	bra.uni 	$L__BB4_51;
$L__BB4_50:
	setp.eq.s16 	%p245, %rs294, 0;
	selp.b16 	%rs391, %rs34, %rs391, %p245;
	selp.b64 	%rd416, %rd44, %rd416, %p245;
$L__BB4_51:
	cvt.u32.u16 	%r341, %rs391;
	and.b32  	%r322, %r341, 255;
	mov.b32 	%r338, 4;
	mov.b32 	%r340, -1;
	// begin inline asm
	shfl.sync.down.b32 %r321, %r322, %r338, %r292, %r340;
	// end inline asm
	// begin inline asm
	shfl.sync.down.b32 %r326, %r327, %r338, %r292, %r340;
	// end inline asm
	mov.b64 	{%r332, %r337}, %rd416;
	// begin inline asm
	shfl.sync.down.b32 %r331, %r332, %r338, %r292, %r340;
	// end inline asm
	// begin inline asm
	shfl.sync.down.b32 %r336, %r337, %r338, %r292, %r340;
	// end inline asm
	mov.b64 	%rd48, {%r331, %r336};
	cvt.u16.u32 	%rs37, %r321;
	add.s32 	%r342, %r273, 4;
	setp.gt.s32 	%p246, %r342, %r292;
	@%p246 bra 	$L__BB4_55;
	and.b16  	%rs298, %rs391, 255;
	setp.eq.s16 	%p247, %rs298, 0;
	and.b16  	%rs299, %rs37, 255;
	setp.eq.s16 	%p248, %rs299, 0;
	or.pred  	%p249, %p247, %p248;
	@%p249 bra 	$L__BB4_54;
	min.s64 	%rd416, %rd48, %rd416;
	mov.b16 	%rs391, 1;
	bra.uni 	$L__BB4_55;
$L__BB4_54:
	setp.eq.s16 	%p250, %rs298, 0;
	selp.b16 	%rs391, %rs37, %rs391, %p250;
	selp.b64 	%rd416, %rd48, %rd416, %p250;
$L__BB4_55:
	cvt.u32.u16 	%r363, %rs391;
	and.b32  	%r344, %r363, 255;
	mov.b32 	%r360, 8;
	mov.b32 	%r362, -1;
	// begin inline asm
	shfl.sync.down.b32 %r343, %r344, %r360, %r292, %r362;
	// end inline asm
	// begin inline asm
	shfl.sync.down.b32 %r348, %r349, %r360, %r292, %r362;
	// end inline asm
	mov.b64 	{%r354, %r359}, %rd416;
	// begin inline asm
	shfl.sync.down.b32 %r353, %r354, %r360, %r292, %r362;
	// end inline asm
	// begin inline asm
	shfl.sync.down.b32 %r358, %r359, %r360, %r292, %r362;
	// end inline asm
	mov.b64 	%rd52, {%r353, %r358};
	cvt.u16.u32 	%rs40, %r343;
	add.s32 	%r364, %r273, 8;
	setp.gt.s32 	%p251, %r364, %r292;
	@%p251 bra 	$L__BB4_59;
	and.b16  	%rs302, %rs391, 255;
	setp.eq.s16 	%p252, %rs302, 0;
	and.b16  	%rs303, %rs40, 255;
	setp.eq.s16 	%p253, %rs303, 0;
	or.pred  	%p254, %p252, %p253;
	@%p254 bra 	$L__BB4_58;
	min.s64 	%rd416, %rd52, %rd416;
	mov.b16 	%rs391, 1;
	bra.uni 	$L__BB4_59;
$L__BB4_58:
	setp.eq.s16 	%p255, %rs302, 0;
	selp.b16 	%rs391, %rs40, %rs391, %p255;
	selp.b64 	%rd416, %rd52, %rd416, %p255;
$L__BB4_59:
	cvt.u32.u16 	%r385, %rs391;
	and.b32  	%r366, %r385, 255;
	mov.b32 	%r382, 16;
	mov.b32 	%r384, -1;
	// begin inline asm
	shfl.sync.down.b32 %r365, %r366, %r382, %r292, %r384;
	// end inline asm
	// begin inline asm
	shfl.sync.down.b32 %r370, %r371, %r382, %r292, %r384;
	// end inline asm
	mov.b64 	{%r376, %r381}, %rd416;
	// begin inline asm
	shfl.sync.down.b32 %r375, %r376, %r382, %r292, %r384;
	// end inline asm
	// begin inline asm
	shfl.sync.down.b32 %r380, %r381, %r382, %r292, %r384;
	// end inline asm
	mov.b64 	%rd56, {%r375, %r380};
	cvt.u16.u32 	%rs43, %r365;
	add.s32 	%r386, %r273, 16;
	setp.gt.s32 	%p256, %r386, %r292;
	@%p256 bra 	$L__BB4_63;
	and.b16  	%rs306, %rs391, 255;
	setp.eq.s16 	%p257, %rs306, 0;
	and.b16  	%rs307, %rs43, 255;
	setp.eq.s16 	%p258, %rs307, 0;
	or.pred  	%p259, %p257, %p258;
	@%p259 bra 	$L__BB4_62;
	min.s64 	%rd416, %rd56, %rd416;
	mov.b16 	%rs391, 1;
	bra.uni 	$L__BB4_63;
$L__BB4_62:
	setp.eq.s16 	%p260, %rs306, 0;
	selp.b16 	%rs391, %rs43, %rs391, %p260;
	selp.b64 	%rd416, %rd56, %rd416, %p260;
$L__BB4_63:
	setp.ne.s32 	%p261, %r273, 0;
	@%p261 bra 	$L__BB4_65;
	shr.u32 	%r387, %r2, 1;
	and.b32  	%r388, %r387, 496;
	mov.u32 	%r389, _ZZN3cub18CUB_300001_SM_10006detail6reduce28DeviceReduceSingleTileKernelINS2_10policy_hubIN4cuda3std3__45tupleIJblEEEyN6thrust24THRUST_300001_SM_1000_NS8cuda_cub9__find_if7functorIS9_EEE10Policy1000ENSB_12zip_iteratorINS8_IJNSD_26transform_input_iterator_tIbNSC_6detail35transform_pair_of_input_iterators_tIbNSB_6detail15normal_iteratorINSB_10device_ptrIiEEEESQ_NS7_8equal_toIiEEEENS7_10__not_fn_tINS7_10__identityEEEEENSB_17counting_iteratorIlNSB_11use_defaultESZ_SZ_EEEEEEEPS9_ySF_S9_S9_SV_EEvT0_T1_T2_T3_T4_T6_E12temp_storage;
	add.s32 	%r390, %r389, %r388;
	st.shared.u8 	[%r390+8], %rs391;
	st.shared.u64 	[%r390+16], %rd416;
$L__BB4_65:
	bar.sync 	0;
	setp.ne.s32 	%p262, %r2, 0;
	@%p262 bra 	$L__BB4_120;
	setp.lt.u64 	%p263, %rd121, 33;
	@%p263 bra 	$L__BB4_68;
	ld.shared.u8 	%rs310, [_ZZN3cub18CUB_300001_SM_10006detail6reduce28DeviceReduceSingleTileKernelINS2_10policy_hubIN4cuda3std3__45tupleIJblEEEyN6thrust24THRUST_300001_SM_1000_NS8cuda_cub9__find_if7functorIS9_EEE10Policy1000ENSB_12zip_iteratorINS8_IJNSD_26transform_input_iterator_tIbNSC_6detail35transform_pair_of_input_iterators_tIbNSB_6detail15normal_iteratorINSB_10device_ptrIiEEEESQ_NS7_8equal_toIiEEEENS7_10__not_fn_tINS7_10__identityEEEEENSB_17counting_iteratorIlNSB_11use_defaultESZ_SZ_EEEEEEEPS9_ySF_S9_S9_SV_EEvT0_T1_T2_T3_T4_T6_E12temp_storage+24];
	ld.shared.u64 	%rd356, [_ZZN3cub18CUB_300001_SM_10006detail6reduce28DeviceReduceSingleTileKernelINS2_10policy_hubIN4cuda3std3__45tupleIJblEEEyN6thrust24THRUST_300001_SM_1000_NS8cuda_cub9__find_if7functorIS9_EEE10Policy1000ENSB_12zip_iteratorINS8_IJNSD_26transform_input_iterator_tIbNSC_6detail35transform_pair_of_input_iterators_tIbNSB_6detail15normal_iteratorINSB_10device_ptrIiEEEESQ_NS7_8equal_toIiEEEENS7_10__not_fn_tINS7_10__identityEEEEENSB_17counting_iteratorIlNSB_11use_defaultESZ_SZ_EEEEEEEPS9_ySF_S9_S9_SV_EEvT0_T1_T2_T3_T4_T6_E12temp_storage+32];
	and.b16  	%rs311, %rs391, 255;
	setp.eq.s16 	%p264, %rs311, 0;
	setp.eq.s16 	%p265, %rs310, 0;
	min.s64 	%rd357, %rd356, %rd416;
	selp.b16 	%rs312, %rs391, 1, %p265;
	selp.b16 	%rs391, %rs310, %rs312, %p264;
	selp.b64 	%rd358, %rd416, %rd357, %p265;
	selp.b64 	%rd416, %rd356, %rd358, %p264;
$L__BB4_68:
	setp.lt.u64 	%p266, %rd121, 65;
	@%p266 bra 	$L__BB4_70;
	ld.shared.u8 	%rs313, [_ZZN3cub18CUB_300001_SM_10006detail6reduce28DeviceReduceSingleTileKernelINS2_10policy_hubIN4cuda3std3__45tupleIJblEEEyN6thrust24THRUST_300001_SM_1000_NS8cuda_cub9__find_if7functorIS9_EEE10Policy1000ENSB_12zip_iteratorINS8_IJNSD_26transform_input_iterator_tIbNSC_6detail35transform_pair_of_input_iterators_tIbNSB_6detail15normal_iteratorINSB_10device_ptrIiEEEESQ_NS7_8equal_toIiEEEENS7_10__not_fn_tINS7_10__identityEEEEENSB_17counting_iteratorIlNSB_11use_defaultESZ_SZ_EEEEEEEPS9_ySF_S9_S9_SV_EEvT0_T1_T2_T3_T4_T6_E12temp_storage+40];
	ld.shared.u64 	%rd359, [_ZZN3cub18CUB_300001_SM_10006detail6reduce28DeviceReduceSingleTileKernelINS2_10policy_hubIN4cuda3std3__45tupleIJblEEEyN6thrust24THRUST_300001_SM_1000_NS8cuda_cub9__find_if7functorIS9_EEE10Policy1000ENSB_12zip_iteratorINS8_IJNSD_26transform_input_iterator_tIbNSC_6detail35transform_pair_of_input_iterators_tIbNSB_6detail15normal_iteratorINSB_10device_ptrIiEEEESQ_NS7_8equal_toIiEEEENS7_10__not_fn_tINS7_10__identityEEEEENSB_17counting_iteratorIlNSB_11use_defaultESZ_SZ_EEEEEEEPS9_ySF_S9_S9_SV_EEvT0_T1_T2_T3_T4_T6_E12temp_storage+48];
	and.b16  	%rs314, %rs391, 255;
	setp.eq.s16 	%p267, %rs314, 0;
	setp.eq.s16 	%p268, %rs313, 0;
	min.s64 	%rd360, %rd359, %rd416;
	selp.b16 	%rs315, %rs391, 1, %p268;
	selp.b16 	%rs391, %rs313, %rs315, %p267;
	selp.b64 	%rd361, %rd416, %rd360, %p268;
	selp.b64 	%rd416, %rd359, %rd361, %p267;
$L__BB4_70:
	setp.lt.u64 	%p269, %rd121, 97;
	@%p269 bra 	$L__BB4_72;
	ld.shared.u8 	%rs316, [_ZZN3cub18CUB_300001_SM_10006detail6reduce28DeviceReduceSingleTileKernelINS2_10policy_hubIN4cuda3std3__45tupleIJblEEEyN6thrust24THRUST_300001_SM_1000_NS8cuda_cub9__find_if7functorIS9_EEE10Policy1000ENSB_12zip_iteratorINS8_IJNSD_26transform_input_iterator_tIbNSC_6detail35transform_pair_of_input_iterators_tIbNSB_6detail15normal_iteratorINSB_10device_ptrIiEEEESQ_NS7_8equal_toIiEEEENS7_10__not_fn_tINS7_10__identityEEEEENSB_17counting_iteratorIlNSB_11use_defaultESZ_SZ_EEEEEEEPS9_ySF_S9_S9_SV_EEvT0_T1_T2_T3_T4_T6_E12temp_storage+56];
	ld.shared.u64 	%rd362, [_ZZN3cub18CUB_300001_SM_10006detail6reduce28DeviceReduceSingleTileKernelINS2_10policy_hubIN4cuda3std3__45tupleIJblEEEyN6thrust24THRUST_300001_SM_1000_NS8cuda_cub9__find_if7functorIS9_EEE10Policy1000ENSB_12zip_iteratorINS8_IJNSD_26transform_input_iterator_tIbNSC_6detail35transform_pair_of_input_iterators_tIbNSB_6detail15normal_iteratorINSB_10device_ptrIiEEEESQ_NS7_8equal_toIiEEEENS7_10__not_fn_tINS7_10__identityEEEEENSB_17counting_iteratorIlNSB_11use_defaultESZ_SZ_EEEEEEEPS9_ySF_S9_S9_SV_EEvT0_T1_T2_T3_T4_T6_E12temp_storage+64];
	and.b16  	%rs317, %rs391, 255;
	setp.eq.s16 	%p270, %rs317, 0;
	setp.eq.s16 	%p271, %rs316, 0;
	min.s64 	%rd363, %rd362, %rd416;
	selp.b16 	%rs318, %rs391, 1, %p271;
	selp.b16 	%rs391, %rs316, %rs318, %p270;
	selp.b64 	%rd364, %rd416, %rd363, %p271;
	selp.b64 	%rd416, %rd362, %rd364, %p270;
$L__BB4_72:
	setp.lt.u64 	%p272, %rd121, 129;
	@%p272 bra 	$L__BB4_74;
	ld.shared.u8 	%rs319, [_ZZN3cub18CUB_300001_SM_10006detail6reduce28DeviceReduceSingleTileKernelINS2_10policy_hubIN4cuda3std3__45tupleIJblEEEyN6thrust24THRUST_300001_SM_1000_NS8cuda_cub9__find_if7functorIS9_EEE10Policy1000ENSB_12zip_iteratorINS8_IJNSD_26transform_input_iterator_tIbNSC_6detail35transform_pair_of_input_iterators_tIbNSB_6detail15normal_iteratorINSB_10device_ptrIiEEEESQ_NS7_8equal_toIiEEEENS7_10__not_fn_tINS7_10__identityEEEEENSB_17counting_iteratorIlNSB_11use_defaultESZ_SZ_EEEEEEEPS9_ySF_S9_S9_SV_EEvT0_T1_T2_T3_T4_T6_E12temp_storage+72];
	ld.shared.u64 	%rd365, [_ZZN3cub18CUB_300001_SM_10006detail6reduce28DeviceReduceSingleTileKernelINS2_10policy_hubIN4cuda3std3__45tupleIJblEEEyN6thrust24THRUST_300001_SM_1000_NS8cuda_cub9__find_if7functorIS9_EEE10Policy1000ENSB_12zip_iteratorINS8_IJNSD_26transform_input_iterator_tIbNSC_6detail35transform_pair_of_input_iterators_tIbNSB_6detail15normal_iteratorINSB_10device_ptrIiEEEESQ_NS7_8equal_toIiEEEENS7_10__not_fn_tINS7_10__identityEEEEENSB_17counting_iteratorIlNSB_11use_defaultESZ_SZ_EEEEEEEPS9_ySF_S9_S9_SV_EEvT0_T1_T2_T3_T4_T6_E12temp_storage+80];
	and.b16  	%rs320, %rs391, 255;
	setp.eq.s16 	%p273, %rs320, 0;
	setp.eq.s16 	%p274, %rs319, 0;
	min.s64 	%rd366, %rd365, %rd416;
	selp.b16 	%rs321, %rs391, 1, %p274;
	selp.b16 	%rs391, %rs319, %rs321, %p273;
	selp.b64 	%rd367, %rd416, %rd366, %p274;
	selp.b64 	%rd416, %rd365, %rd367, %p273;
$L__BB4_74:
	setp.lt.u64 	%p275, %rd121, 161;
	@%p275 bra 	$L__BB4_76;
	ld.shared.u8 	%rs322, [_ZZN3cub18CUB_300001_SM_10006detail6reduce28DeviceReduceSingleTileKernelINS2_10policy_hubIN4cuda3std3__45tupleIJblEEEyN6thrust24THRUST_300001_SM_1000_NS8cuda_cub9__find_if7functorIS9_EEE10Policy1000ENSB_12zip_iteratorINS8_IJNSD_26transform_input_iterator_tIbNSC_6detail35transform_pair_of_input_iterators_tIbNSB_6detail15normal_iteratorINSB_10device_ptrIiEEEESQ_NS7_8equal_toIiEEEENS7_10__not_fn_tINS7_10__identityEEEEENSB_17counting_iteratorIlNSB_11use_defaultESZ_SZ_EEEEEEEPS9_ySF_S9_S9_SV_EEvT0_T1_T2_T3_T4_T6_E12temp_storage+88];
	ld.shared.u64 	%rd368, [_ZZN3cub18CUB_300001_SM_10006detail6reduce28DeviceReduceSingleTileKernelINS2_10policy_hubIN4cuda3std3__45tupleIJblEEEyN6thrust24THRUST_300001_SM_1000_NS8cuda_cub9__find_if7functorIS9_EEE10Policy1000ENSB_12zip_iteratorINS8_IJNSD_26transform_input_iterator_tIbNSC_6detail35transform_pair_of_input_iterators_tIbNSB_6detail15normal_iteratorINSB_10device_ptrIiEEEESQ_NS7_8equal_toIiEEEENS7_10__not_fn_tINS7_10__identityEEEEENSB_17counting_iteratorIlNSB_11use_defaultESZ_SZ_EEEEEEEPS9_ySF_S9_S9_SV_EEvT0_T1_T2_T3_T4_T6_E12temp_storage+96];
	and.b16  	%rs323, %rs391, 255;
	setp.eq.s16 	%p276, %rs323, 0;
	setp.eq.s16 	%p277, %rs322, 0;
	min.s64 	%rd369, %rd368, %rd416;
	selp.b16 	%rs324, %rs391, 1, %p277;
	selp.b16 	%rs391, %rs322, %rs324, %p276;
	selp.b64 	%rd370, %rd416, %rd369, %p277;
	selp.b64 	%rd416, %rd368, %rd370, %p276;
$L__BB4_76:
	setp.lt.u64 	%p278, %rd121, 193;
	@%p278 bra 	$L__BB4_78;
	ld.shared.u8 	%rs325, [_ZZN3cub18CUB_300001_SM_10006detail6reduce28DeviceReduceSingleTileKernelINS2_10policy_hubIN4cuda3std3__45tupleIJblEEEyN6thrust24THRUST_300001_SM_1000_NS8cuda_cub9__find_if7functorIS9_EEE10Policy1000ENSB_12zip_iteratorINS8_IJNSD_26transform_input_iterator_tIbNSC_6detail35transform_pair_of_input_iterators_tIbNSB_6detail15normal_iteratorINSB_10device_ptrIiEEEESQ_NS7_8equal_toIiEEEENS7_10__not_fn_tINS7_10__identityEEEEENSB_17counting_iteratorIlNSB_11use_defaultESZ_SZ_EEEEEEEPS9_ySF_S9_S9_SV_EEvT0_T1_T2_T3_T4_T6_E12temp_storage+104];
	ld.shared.u64 	%rd371, [_ZZN3cub18CUB_300001_SM_10006detail6reduce28DeviceReduceSingleTileKernelINS2_10policy_hubIN4cuda3std3__45tupleIJblEEEyN6thrust24THRUST_300001_SM_1000_NS8cuda_cub9__find_if7functorIS9_EEE10Policy1000ENSB_12zip_iteratorINS8_IJNSD_26transform_input_iterator_tIbNSC_6detail35transform_pair_of_input_iterators_tIbNSB_6detail15normal_iteratorINSB_10device_ptrIiEEEESQ_NS7_8equal_toIiEEEENS7_10__not_fn_tINS7_10__identityEEEEENSB_17counting_iteratorIlNSB_11use_defaultESZ_SZ_EEEEEEEPS9_ySF_S9_S9_SV_EEvT0_T1_T2_T3_T4_T6_E12temp_storage+112];
	and.b16  	%rs326, %rs391, 255;
	setp.eq.s16 	%p279, %rs326, 0;
	setp.eq.s16 	%p280, %rs325, 0;
	min.s64 	%rd372, %rd371, %rd416;
	selp.b16 	%rs327, %rs391, 1, %p280;
	selp.b16 	%rs391, %rs325, %rs327, %p279;
	selp.b64 	%rd373, %rd416, %rd372, %p280;
	selp.b64 	%rd416, %rd371, %rd373, %p279;
$L__BB4_78:
	setp.lt.u64 	%p281, %rd121, 225;
	@%p281 bra 	$L__BB4_120;
	ld.shared.u8 	%rs328, [_ZZN3cub18CUB_300001_SM_10006detail6reduce28DeviceReduceSingleTileKernelINS2_10policy_hubIN4cuda3std3__45tupleIJblEEEyN6thrust24THRUST_300001_SM_1000_NS8cuda_cub9__find_if7functorIS9_EEE10Policy1000ENSB_12zip_iteratorINS8_IJNSD_26transform_input_iterator_tIbNSC_6detail35transform_pair_of_input_iterators_tIbNSB_6detail15normal_iteratorINSB_10device_ptrIiEEEESQ_NS7_8equal_toIiEEEENS7_10__not_fn_tINS7_10__identityEEEEENSB_17counting_iteratorIlNSB_11use_defaultESZ_SZ_EEEEEEEPS9_ySF_S9_S9_SV_EEvT0_T1_T2_T3_T4_T6_E12temp_storage+120];
	ld.shared.u64 	%rd374, [_ZZN3cub18CUB_300001_SM_10006detail6reduce28DeviceReduceSingleTileKernelINS2_10policy_hubIN4cuda3std3__45tupleIJblEEEyN6thrust24THRUST_300001_SM_1000_NS8cuda_cub9__find_if7functorIS9_EEE10Policy1000ENSB_12zip_iteratorINS8_IJNSD_26transform_input_iterator_tIbNSC_6detail35transform_pair_of_input_iterators_tIbNSB_6detail15normal_iteratorINSB_10device_ptrIiEEEESQ_NS7_8equal_toIiEEEENS7_10__not_fn_tINS7_10__identityEEEEENSB_17counting_iteratorIlNSB_11use_defaultESZ_SZ_EEEEEEEPS9_ySF_S9_S9_SV_EEvT0_T1_T2_T3_T4_T6_E12temp_storage+128];
	and.b16  	%rs329, %rs391, 255;
	setp.eq.s16 	%p282, %rs329, 0;
	setp.eq.s16 	%p283, %rs328, 0;
	min.s64 	%rd375, %rd374, %rd416;
	selp.b16 	%rs330, %rs391, 1, %p283;
	selp.b16 	%rs391, %rs328, %rs330, %p282;
	selp.b64 	%rd376, %rd416, %rd375, %p283;
	selp.b64 	%rd416, %rd374, %rd376, %p282;
	bra.uni 	$L__BB4_120;
$L__BB4_80:
	mov.u32 	%r21, %tid.x;
	cvt.u64.u32 	%rd73, %r21;
	mul.wide.u32 	%rd125, %r21, 4;
	add.s64 	%rd74, %rd2, %rd125;
	add.s64 	%rd75, %rd3, %rd125;
	ld.global.u32 	%r56, [%rd74];
	ld.global.u32 	%r57, [%rd75];
	setp.ne.s32 	%p3, %r56, %r57;
	add.s32 	%r58, %r21, 256;
	cvt.u64.u32 	%rd126, %r58;
	ld.global.u32 	%r59, [%rd74+1024];
	ld.global.u32 	%r61, [%rd75+1024];
	setp.ne.s32 	%p4, %r59, %r61;
	add.s32 	%r63, %r21, 512;
	cvt.u64.u32 	%rd127, %r63;
	add.s64 	%rd128, %rd120, %rd127;
	ld.global.u32 	%r64, [%rd74+2048];
	ld.global.u32 	%r65, [%rd75+2048];
	setp.ne.s32 	%p5, %r64, %r65;
	add.s64 	%rd129, %rd128, 256;
	ld.global.u32 	%r66, [%rd74+3072];
	ld.global.u32 	%r67, [%rd75+3072];
	setp.ne.s32 	%p7, %r66, %r67;
	or.pred  	%p9, %p3, %p4;
	selp.b64 	%rd130, %rd73, %rd126, %p3;
	add.s64 	%rd131, %rd120, %rd130;
	min.s64 	%rd132, %rd128, %rd131;
	selp.b64 	%rd133, %rd132, %rd131, %p5;
	or.pred  	%p10, %p9, %p5;
	selp.b64 	%rd134, %rd133, %rd128, %p9;
	min.s64 	%rd135, %rd129, %rd134;
	selp.b64 	%rd136, %rd135, %rd134, %p7;
	or.pred  	%p11, %p10, %p7;
	selp.u16 	%rs391, 1, 0, %p11;
	selp.b64 	%rd416, %rd136, %rd129, %p10;
	add.s64 	%rd77, %rd121, -1024;
	setp.lt.u64 	%p12, %rd77, 1024;
	mov.b64 	%rd435, 1024;
	@%p12 bra 	$L__BB4_84;
	mov.b64 	%rd435, 1024;
$L__BB4_82:
	add.s64 	%rd138, %rd435, %rd73;
	shl.b64 	%rd139, %rd435, 2;
	add.s64 	%rd140, %rd74, %rd139;
	add.s64 	%rd141, %rd75, %rd139;
	add.s64 	%rd142, %rd138, %rd120;
	ld.global.u32 	%r68, [%rd140];
	ld.global.u32 	%r69, [%rd141];
	setp.ne.s32 	%p13, %r68, %r69;
	add.s64 	%rd143, %rd142, 256;
	ld.global.u32 	%r70, [%rd140+1024];
	ld.global.u32 	%r71, [%rd141+1024];
	setp.ne.s32 	%p14, %r70, %r71;
	selp.u16 	%rs109, 1, 0, %p14;
	add.s64 	%rd144, %rd142, 512;
	ld.global.u32 	%r72, [%rd140+2048];
	ld.global.u32 	%r73, [%rd141+2048];
	setp.ne.s32 	%p15, %r72, %r73;
	selp.u16 	%rs110, 1, 0, %p15;
	add.s64 	%rd145, %rd142, 768;
	ld.global.u32 	%r74, [%rd140+3072];
	ld.global.u32 	%r75, [%rd141+3072];
	setp.ne.s32 	%p16, %r74, %r75;
	selp.u16 	%rs111, 1, 0, %p16;
	and.b16  	%rs112, %rs391, 255;
	setp.eq.s16 	%p17, %rs112, 0;
	selp.u16 	%rs113, 1, 0, %p13;
	min.s64 	%rd146, %rd142, %rd416;
	selp.b16 	%rs114, 1, %rs391, %p13;
	selp.b64 	%rd147, %rd146, %rd416, %p13;
	selp.b16 	%rs115, %rs113, %rs114, %p17;
	and.b16  	%rs116, %rs115, 255;
	selp.b64 	%rd148, %rd142, %rd147, %p17;
	setp.eq.s16 	%p18, %rs116, 0;
	min.s64 	%rd149, %rd143, %rd148;
	selp.b16 	%rs117, 1, %rs115, %p14;
	selp.b64 	%rd150, %rd149, %rd148, %p14;
	selp.b16 	%rs118, %rs109, %rs117, %p18;
	and.b16  	%rs119, %rs118, 255;
	selp.b64 	%rd151, %rd143, %rd150, %p18;
	setp.eq.s16 	%p19, %rs119, 0;
	min.s64 	%rd152, %rd144, %rd151;
	selp.b16 	%rs120, 1, %rs118, %p15;
	selp.b64 	%rd153, %rd152, %rd151, %p15;
	selp.b16 	%rs121, %rs110, %rs120, %p19;
	and.b16  	%rs122, %rs121, 255;
	selp.b64 	%rd154, %rd144, %rd153, %p19;
	setp.eq.s16 	%p20, %rs122, 0;
	min.s64 	%rd155, %rd145, %rd154;
	selp.b16 	%rs123, 1, %rs121, %p16;
	selp.b64 	%rd156, %rd155, %rd154, %p16;
	selp.b16 	%rs391, %rs111, %rs123, %p20;
	selp.b64 	%rd416, %rd145, %rd156, %p20;
	sub.s64 	%rd157, %rd121, %rd435;
	setp.lt.u64 	%p21, %rd157, 1024;
	@%p21 bra 	$L__BB4_96;
	add.s64 	%rd435, %rd435, 1024;
	setp.le.u64 	%p22, %rd435, %rd77;
	@%p22 bra 	$L__BB4_82;
$L__BB4_84:
	setp.le.u64 	%p23, %rd121, %rd435;
	cvt.u32.u64 	%r76, %rd435;
	cvt.u32.u64 	%r77, %rd121;
	sub.s32 	%r78, %r77, %r76;
	setp.ge.s32 	%p24, %r21, %r78;
	or.pred  	%p25, %p23, %p24;
	@%p25 bra 	$L__BB4_96;
	not.b32 	%r81, %r21;
	add.s32 	%r82, %r81, %r77;
	sub.s32 	%r22, %r82, %r76;
	shr.u32 	%r84, %r22, 8;
	add.s32 	%r23, %r84, 1;
	and.b32  	%r24, %r23, 7;
	setp.lt.u32 	%p26, %r22, 1792;
	mov.u32 	%r511, %r21;
	@%p26 bra 	$L__BB4_88;
	and.b32  	%r85, %r23, 33554424;
	neg.s32 	%r509, %r85;
	mov.u32 	%r511, %r21;
$L__BB4_87:
	.pragma "nounroll";
	cvt.u64.u32 	%rd159, %r511;
	add.s64 	%rd160, %rd435, %rd159;
	shl.b64 	%rd161, %rd160, 2;
	add.s64 	%rd162, %rd2, %rd161;
	add.s64 	%rd163, %rd3, %rd161;
	add.s64 	%rd164, %rd160, %rd120;
	ld.global.u32 	%r86, [%rd162];
	ld.global.u32 	%r87, [%rd163];
	setp.ne.s32 	%p27, %r86, %r87;
	selp.u16 	%rs125, 1, 0, %p27;
	and.b16  	%rs126, %rs391, 255;
	setp.ne.s16 	%p29, %rs126, 0;
	and.pred  	%p30, %p29, %p27;
	min.s64 	%rd165, %rd164, %rd416;
	setp.eq.s16 	%p31, %rs126, 0;
	selp.b16 	%rs127, %rs125, %rs391, %p31;
	selp.b64 	%rd166, %rd164, %rd416, %p31;
	selp.b16 	%rs128, 1, %rs127, %p30;
	and.b16  	%rs129, %rs128, 255;
	selp.b64 	%rd167, %rd165, %rd166, %p30;
	add.s64 	%rd168, %rd164, 256;
	ld.global.u32 	%r88, [%rd162+1024];
	ld.global.u32 	%r89, [%rd163+1024];
	setp.ne.s32 	%p32, %r88, %r89;
	selp.u16 	%rs130, 1, 0, %p32;
	setp.ne.s16 	%p34, %rs129, 0;
	and.pred  	%p35, %p34, %p32;
	min.s64 	%rd169, %rd168, %rd167;
	setp.eq.s16 	%p36, %rs129, 0;
	selp.b16 	%rs131, %rs130, %rs128, %p36;
	selp.b64 	%rd170, %rd168, %rd167, %p36;
	selp.b16 	%rs132, 1, %rs131, %p35;
	and.b16  	%rs133, %rs132, 255;
	selp.b64 	%rd171, %rd169, %rd170, %p35;
	add.s64 	%rd172, %rd164, 512;
	ld.global.u32 	%r90, [%rd162+2048];
	ld.global.u32 	%r91, [%rd163+2048];
	setp.ne.s32 	%p37, %r90, %r91;
	selp.u16 	%rs134, 1, 0, %p37;
	setp.ne.s16 	%p39, %rs133, 0;
	and.pred  	%p40, %p39, %p37;
	min.s64 	%rd173, %rd172, %rd171;
	setp.eq.s16 	%p41, %rs133, 0;
	selp.b16 	%rs135, %rs134, %rs132, %p41;
	selp.b64 	%rd174, %rd172, %rd171, %p41;
	selp.b16 	%rs136, 1, %rs135, %p40;
	and.b16  	%rs137, %rs136, 255;
	selp.b64 	%rd175, %rd173, %rd174, %p40;
	add.s64 	%rd176, %rd164, 768;
	ld.global.u32 	%r92, [%rd162+3072];
	ld.global.u32 	%r93, [%rd163+3072];
	setp.ne.s32 	%p42, %r92, %r93;
	selp.u16 	%rs138, 1, 0, %p42;
	setp.ne.s16 	%p44, %rs137, 0;
	and.pred  	%p45, %p44, %p42;
	min.s64 	%rd177, %rd176, %rd175;
	setp.eq.s16 	%p46, %rs137, 0;
	selp.b16 	%rs139, %rs138, %rs136, %p46;
	selp.b64 	%rd178, %rd176, %rd175, %p46;
	selp.b16 	%rs140, 1, %rs139, %p45;
	and.b16  	%rs141, %rs140, 255;
	selp.b64 	%rd179, %rd177, %rd178, %p45;
	add.s64 	%rd180, %rd164, 1024;
	ld.global.u32 	%r94, [%rd162+4096];
	ld.global.u32 	%r95, [%rd163+4096];
	setp.ne.s32 	%p47, %r94, %r95;
	selp.u16 	%rs142, 1, 0, %p47;
	setp.ne.s16 	%p49, %rs141, 0;
	and.pred  	%p50, %p49, %p47;
	min.s64 	%rd181, %rd180, %rd179;
	setp.eq.s16 	%p51, %rs141, 0;
	selp.b16 	%rs143, %rs142, %rs140, %p51;
	selp.b64 	%rd182, %rd180, %rd179, %p51;
	selp.b16 	%rs144, 1, %rs143, %p50;
	and.b16  	%rs145, %rs144, 255;
	selp.b64 	%rd183, %rd181, %rd182, %p50;
	add.s64 	%rd184, %rd164, 1280;
	ld.global.u32 	%r96, [%rd162+5120];
	ld.global.u32 	%r97, [%rd163+5120];
	setp.ne.s32 	%p52, %r96, %r97;
	selp.u16 	%rs146, 1, 0, %p52;
	setp.ne.s16 	%p54, %rs145, 0;
	and.pred  	%p55, %p54, %p52;
	min.s64 	%rd185, %rd184, %rd183;
	setp.eq.s16 	%p56, %rs145, 0;
	selp.b16 	%rs147, %rs146, %rs144, %p56;
	selp.b64 	%rd186, %rd184, %rd183, %p56;
	selp.b16 	%rs148, 1, %rs147, %p55;
	and.b16  	%rs149, %rs148, 255;
	selp.b64 	%rd187, %rd185, %rd186, %p55;
	add.s64 	%rd188, %rd164, 1536;
	ld.global.u32 	%r98, [%rd162+6144];
	ld.global.u32 	%r99, [%rd163+6144];
	setp.ne.s32 	%p57, %r98, %r99;
	selp.u16 	%rs150, 1, 0, %p57;
	setp.ne.s16 	%p59, %rs149, 0;
	and.pred  	%p60, %p59, %p57;
	min.s64 	%rd189, %rd188, %rd187;
	setp.eq.s16 	%p61, %rs149, 0;
	selp.b16 	%rs151, %rs150, %rs148, %p61;
	selp.b64 	%rd190, %rd188, %rd187, %p61;
	selp.b16 	%rs152, 1, %rs151, %p60;
	and.b16  	%rs153, %rs152, 255;
	selp.b64 	%rd191, %rd189, %rd190, %p60;
	add.s64 	%rd192, %rd164, 1792;
	ld.global.u32 	%r100, [%rd162+7168];
	ld.global.u32 	%r101, [%rd163+7168];
	setp.ne.s32 	%p62, %r100, %r101;
	selp.u16 	%rs154, 1, 0, %p62;
	setp.ne.s16 	%p64, %rs153, 0;
	and.pred  	%p65, %p64, %p62;
	min.s64 	%rd193, %rd192, %rd191;
	setp.eq.s16 	%p66, %rs153, 0;
	selp.b16 	%rs155, %rs154, %rs152, %p66;
	selp.b64 	%rd194, %rd192, %rd191, %p66;
	selp.b16 	%rs391, 1, %rs155, %p65;
	selp.b64 	%rd416, %rd193, %rd194, %p65;
	add.s32 	%r511, %r511, 2048;
	add.s32 	%r509, %r509, 8;
	setp.ne.s32 	%p67, %r509, 0;
	@%p67 bra 	$L__BB4_87;
$L__BB4_88:
	setp.eq.s32 	%p68, %r24, 0;
	@%p68 bra 	$L__BB4_96;
	setp.lt.u32 	%p69, %r24, 4;
	@%p69 bra 	$L__BB4_91;
	cvt.u64.u32 	%rd196, %r511;
	add.s64 	%rd197, %rd435, %rd196;
	shl.b64 	%rd198, %rd197, 2;
	add.s64 	%rd199, %rd2, %rd198;
	add.s64 	%rd200, %rd3, %rd198;
	add.s64 	%rd201, %rd197, %rd120;
	ld.global.u32 	%r102, [%rd199];
	ld.global.u32 	%r103, [%rd200];
	setp.ne.s32 	%p70, %r102, %r103;
	selp.u16 	%rs157, 1, 0, %p70;
	and.b16  	%rs158, %rs391, 255;
	setp.ne.s16 	%p72, %rs158, 0;
	and.pred  	%p73, %p72, %p70;
	min.s64 	%rd202, %rd201, %rd416;
	setp.eq.s16 	%p74, %rs158, 0;
	selp.b16 	%rs159, %rs157, %rs391, %p74;
	selp.b64 	%rd203, %rd201, %rd416, %p74;
	selp.b16 	%rs160, 1, %rs159, %p73;
	and.b16  	%rs161, %rs160, 255;
	selp.b64 	%rd204, %rd202, %rd203, %p73;
	add.s32 	%r104, %r511, 256;
	cvt.u64.u32 	%rd205, %r104;
	add.s64 	%rd206, %rd435, %rd205;
	add.s64 	%rd207, %rd206, %rd120;
	ld.global.u32 	%r105, [%rd199+1024];
	ld.global.u32 	%r106, [%rd200+1024];
	setp.ne.s32 	%p75, %r105, %r106;
	selp.u16 	%rs162, 1, 0, %p75;
	setp.ne.s16 	%p77, %rs161, 0;
	and.pred  	%p78, %p77, %p75;
	min.s64 	%rd208, %rd207, %rd204;
	setp.eq.s16 	%p79, %rs161, 0;
	selp.b16 	%rs163, %rs162, %rs160, %p79;
	selp.b64 	%rd209, %rd207, %rd204, %p79;
	selp.b16 	%rs164, 1, %rs163, %p78;
	and.b16  	%rs165, %rs164, 255;
	selp.b64 	%rd210, %rd208, %rd209, %p78;
	add.s32 	%r107, %r511, 512;
	cvt.u64.u32 	%rd211, %r107;
	add.s64 	%rd212, %rd435, %rd211;
	add.s64 	%rd213, %rd212, %rd120;
	ld.global.u32 	%r108, [%rd199+2048];
	ld.global.u32 	%r109, [%rd200+2048];
	setp.ne.s32 	%p80, %r108, %r109;
	selp.u16 	%rs166, 1, 0, %p80;
	setp.ne.s16 	%p82, %rs165, 0;
	and.pred  	%p83, %p82, %p80;
	min.s64 	%rd214, %rd213, %rd210;
	setp.eq.s16 	%p84, %rs165, 0;
	selp.b16 	%rs167, %rs166, %rs164, %p84;
	selp.b64 	%rd215, %rd213, %rd210, %p84;
	selp.b16 	%rs168, 1, %rs167, %p83;
	and.b16  	%rs169, %rs168, 255;
	selp.b64 	%rd216, %rd214, %rd215, %p83;
	add.s32 	%r110, %r511, 768;
	cvt.u64.u32 	%rd217, %r110;
	add.s64 	%rd218, %rd435, %rd217;
	add.s64 	%rd219, %rd218, %rd120;
	ld.global.u32 	%r111, [%rd199+3072];
	ld.global.u32 	%r112, [%rd200+3072];
	setp.ne.s32 	%p85, %r111, %r112;
	selp.u16 	%rs170, 1, 0, %p85;
	setp.ne.s16 	%p87, %rs169, 0;
	and.pred  	%p88, %p87, %p85;
	min.s64 	%rd220, %rd219, %rd216;
	setp.eq.s16 	%p89, %rs169, 0;
	selp.b16 	%rs171, %rs170, %rs168, %p89;
	selp.b64 	%rd221, %rd219, %rd216, %p89;
	selp.b16 	%rs391, 1, %rs171, %p88;
	selp.b64 	%rd416, %rd220, %rd221, %p88;
	add.s32 	%r511, %r511, 1024;
$L__BB4_91:
	and.b32  	%r113, %r23, 3;
	setp.eq.s32 	%p90, %r113, 0;
	@%p90 bra 	$L__BB4_96;
	setp.eq.s32 	%p91, %r113, 1;
	@%p91 bra 	$L__BB4_94;
	cvt.u64.u32 	%rd223, %r511;
	add.s64 	%rd224, %rd435, %rd223;
	shl.b64 	%rd225, %rd224, 2;
	add.s64 	%rd226, %rd2, %rd225;
	add.s64 	%rd227, %rd3, %rd225;
	add.s64 	%rd228, %rd224, %rd120;
	ld.global.u32 	%r114, [%rd226];
	ld.global.u32 	%r115, [%rd227];
	setp.ne.s32 	%p92, %r114, %r115;
	selp.u16 	%rs173, 1, 0, %p92;
	and.b16  	%rs174, %rs391, 255;
	setp.ne.s16 	%p94, %rs174, 0;
	and.pred  	%p95, %p94, %p92;
	min.s64 	%rd229, %rd228, %rd416;
	setp.eq.s16 	%p96, %rs174, 0;
	selp.b16 	%rs175, %rs173, %rs391, %p96;
	selp.b64 	%rd230, %rd228, %rd416, %p96;
	selp.b16 	%rs176, 1, %rs175, %p95;
	and.b16  	%rs177, %rs176, 255;
	selp.b64 	%rd231, %rd229, %rd230, %p95;
	add.s32 	%r116, %r511, 256;
	cvt.u64.u32 	%rd232, %r116;
	add.s64 	%rd233, %rd435, %rd232;
	add.s64 	%rd234, %rd233, %rd120;
	ld.global.u32 	%r117, [%rd226+1024];
	ld.global.u32 	%r118, [%rd227+1024];
	setp.ne.s32 	%p97, %r117, %r118;
	selp.u16 	%rs178, 1, 0, %p97;
	setp.ne.s16 	%p99, %rs177, 0;
	and.pred  	%p100, %p99, %p97;
	min.s64 	%rd235, %rd234, %rd231;
	setp.eq.s16 	%p101, %rs177, 0;
	selp.b16 	%rs179, %rs178, %rs176, %p101;
	selp.b64 	%rd236, %rd234, %rd231, %p101;
	selp.b16 	%rs391, 1, %rs179, %p100;
	selp.b64 	%rd416, %rd235, %rd236, %p100;
	add.s32 	%r511, %r511, 512;
$L__BB4_94:
	and.b32  	%r119, %r22, 256;
	setp.ne.s32 	%p102, %r119, 0;
	@%p102 bra 	$L__BB4_96;
	cvt.u64.u32 	%rd237, %r511;
	add.s64 	%rd238, %rd435, %rd237;
	shl.b64 	%rd239, %rd238, 2;
	add.s64 	%rd240, %rd2, %rd239;
	add.s64 	%rd241, %rd3, %rd239;
	add.s64 	%rd242, %rd238, %rd120;
	ld.global.u32 	%r120, [%rd240];
	ld.global.u32 	%r121, [%rd241];
	setp.ne.s32 	%p103, %r120, %r121;
	selp.u16 	%rs180, 1, 0, %p103;
	and.b16  	%rs181, %rs391, 255;
	setp.ne.s16 	%p105, %rs181, 0;
	and.pred  	%p106, %p105, %p103;
	min.s64 	%rd243, %rd242, %rd416;
	setp.eq.s16 	%p107, %rs181, 0;
	selp.b16 	%rs182, %rs180, %rs391, %p107;
	selp.b64 	%rd244, %rd242, %rd416, %p107;
	selp.b16 	%rs391, 1, %rs182, %p106;
	selp.b64 	%rd416, %rd243, %rd244, %p106;
$L__BB4_96:
	// begin inline asm
	mov.u32 %r122, %laneid;
	// end inline asm
	cvt.u32.u16 	%r143, %rs391;
	and.b32  	%r124, %r143, 255;
	mov.b32 	%r140, 1;
	mov.b32 	%r141, 31;
	mov.b32 	%r142, -1;
	// begin inline asm
	shfl.sync.down.b32 %r123, %r124, %r140, %r141, %r142;
	// end inline asm
	// begin inline asm
	shfl.sync.down.b32 %r128, %r129, %r140, %r141, %r142;
	// end inline asm
	mov.b64 	{%r134, %r139}, %rd416;
	// begin inline asm
	shfl.sync.down.b32 %r133, %r134, %r140, %r141, %r142;
	// end inline asm
	// begin inline asm
	shfl.sync.down.b32 %r138, %r139, %r140, %r141, %r142;
	// end inline asm
	mov.b64 	%rd96, {%r133, %r138};
	cvt.u16.u32 	%rs75, %r123;
	setp.gt.s32 	%p108, %r122, 30;
	@%p108 bra 	$L__BB4_100;
	and.b16  	%rs183, %rs391, 255;
	setp.eq.s16 	%p109, %rs183, 0;
	and.b16  	%rs184, %rs75, 255;
	setp.eq.s16 	%p110, %rs184, 0;
	or.pred  	%p111, %p109, %p110;
	@%p111 bra 	$L__BB4_99;
	min.s64 	%rd416, %rd96, %rd416;
	mov.b16 	%rs391, 1;
	bra.uni 	$L__BB4_100;
$L__BB4_99:
	setp.eq.s16 	%p112, %rs183, 0;
	selp.b16 	%rs391, %rs75, %rs391, %p112;
	selp.b64 	%rd416, %rd96, %rd416, %p112;
$L__BB4_100:
	cvt.u32.u16 	%r164, %rs391;
	and.b32  	%r145, %r164, 255;
	mov.b32 	%r161, 2;
	mov.b32 	%r162, 31;
	mov.b32 	%r163, -1;
	// begin inline asm
	shfl.sync.down.b32 %r144, %r145, %r161, %r162, %r163;
	// end inline asm
	// begin inline asm
	shfl.sync.down.b32 %r149, %r150, %r161, %r162, %r163;
	// end inline asm
	mov.b64 	{%r155, %r160}, %rd416;
	// begin inline asm
	shfl.sync.down.b32 %r154, %r155, %r161, %r162, %r163;
	// end inline asm
	// begin inline asm
	shfl.sync.down.b32 %r159, %r160, %r161, %r162, %r163;
	// end inline asm
	mov.b64 	%rd100, {%r154, %r159};
	cvt.u16.u32 	%rs78, %r144;
	setp.gt.s32 	%p113, %r122, 29;
	@%p113 bra 	$L__BB4_104;
	and.b16  	%rs187, %rs391, 255;
	setp.eq.s16 	%p114, %rs187, 0;
	and.b16  	%rs188, %rs78, 255;
	setp.eq.s16 	%p115, %rs188, 0;
	or.pred  	%p116, %p114, %p115;
	@%p116 bra 	$L__BB4_103;
	min.s64 	%rd416, %rd100, %rd416;
	mov.b16 	%rs391, 1;
	bra.uni 	$L__BB4_104;
$L__BB4_103:
	setp.eq.s16 	%p117, %rs187, 0;
	selp.b16 	%rs391, %rs78, %rs391, %p117;
	selp.b64 	%rd416, %rd100, %rd416, %p117;
$L__BB4_104:
	cvt.u32.u16 	%r185, %rs391;
	and.b32  	%r166, %r185, 255;
	mov.b32 	%r182, 4;
	mov.b32 	%r183, 31;
	mov.b32 	%r184, -1;
	// begin inline asm
	shfl.sync.down.b32 %r165, %r166, %r182, %r183, %r184;
	// end inline asm
	// begin inline asm
	shfl.sync.down.b32 %r170, %r171, %r182, %r183, %r184;
	// end inline asm
	mov.b64 	{%r176, %r181}, %rd416;
	// begin inline asm
	shfl.sync.down.b32 %r175, %r176, %r182, %r183, %r184;
	// end inline asm
	// begin inline asm
	shfl.sync.down.b32 %r180, %r181, %r182, %r183, %r184;
	// end inline asm
	mov.b64 	%rd104, {%r175, %r180};
	cvt.u16.u32 	%rs81, %r165;
	setp.gt.s32 	%p118, %r122, 27;
	@%p118 bra 	$L__BB4_108;
	and.b16  	%rs191, %rs391, 255;
	setp.eq.s16 	%p119, %rs191, 0;
	and.b16  	%rs192, %rs81, 255;
	setp.eq.s16 	%p120, %rs192, 0;
	or.pred  	%p121, %p119, %p120;
	@%p121 bra 	$L__BB4_107;
	min.s64 	%rd416, %rd104, %rd416;
	mov.b16 	%rs391, 1;
	bra.uni 	$L__BB4_108;
$L__BB4_107:
	setp.eq.s16 	%p122, %rs191, 0;
	selp.b16 	%rs391, %rs81, %rs391, %p122;
	selp.b64 	%rd416, %rd104, %rd416, %p122;
$L__BB4_108:
	cvt.u32.u16 	%r206, %rs391;
	and.b32  	%r187, %r206, 255;
	mov.b32 	%r203, 8;
	mov.b32 	%r204, 31;
	mov.b32 	%r205, -1;
	// begin inline asm
	shfl.sync.down.b32 %r186, %r187, %r203, %r204, %r205;
	// end inline asm
	// begin inline asm
	shfl.sync.down.b32 %r191, %r192, %r203, %r204, %r205;
	// end inline asm
	mov.b64 	{%r197, %r202}, %rd416;
	// begin inline asm
	shfl.sync.down.b32 %r196, %r197, %r203, %r204, %r205;
	// end inline asm
	// begin inline asm
	shfl.sync.down.b32 %r201, %r202, %r203, %r204, %r205;
	// end inline asm
	mov.b64 	%rd108, {%r196, %r201};
	cvt.u16.u32 	%rs84, %r186;
	setp.gt.s32 	%p123, %r122, 23;
	@%p123 bra 	$L__BB4_112;
	and.b16  	%rs195, %rs391, 255;
	setp.eq.s16 	%p124, %rs195, 0;
	and.b16  	%rs196, %rs84, 255;
	setp.eq.s16 	%p125, %rs196, 0;
	or.pred  	%p126, %p124, %p125;
	@%p126 bra 	$L__BB4_111;
	min.s64 	%rd416, %rd108, %rd416;
	mov.b16 	%rs391, 1;
	bra.uni 	$L__BB4_112;
$L__BB4_111:
	setp.eq.s16 	%p127, %rs195, 0;
	selp.b16 	%rs391, %rs84, %rs391, %p127;
	selp.b64 	%rd416, %rd108, %rd416, %p127;
$L__BB4_112:
	cvt.u32.u16 	%r227, %rs391;
	and.b32  	%r208, %r227, 255;
	mov.b32 	%r224, 16;
	mov.b32 	%r225, 31;
	mov.b32 	%r226, -1;
	// begin inline asm
	shfl.sync.down.b32 %r207, %r208, %r224, %r225, %r226;
	// end inline asm
	// begin inline asm
	shfl.sync.down.b32 %r212, %r213, %r224, %r225, %r226;
	// end inline asm
	mov.b64 	{%r218, %r223}, %rd416;
	// begin inline asm
	shfl.sync.down.b32 %r217, %r218, %r224, %r225, %r226;
	// end inline asm
	// begin inline asm
	shfl.sync.down.b32 %r222, %r223, %r224, %r225, %r226;
	// end inline asm
	mov.b64 	%rd112, {%r217, %r222};
	cvt.u16.u32 	%rs87, %r207;
	setp.gt.s32 	%p128, %r122, 15;
	@%p128 bra 	$L__BB4_116;
	and.b16  	%rs199, %rs391, 255;
	setp.eq.s16 	%p129, %rs199, 0;
	and.b16  	%rs200, %rs87, 255;
	setp.eq.s16 	%p130, %rs200, 0;
	or.pred  	%p131, %p129, %p130;
	@%p131 bra 	$L__BB4_115;
	min.s64 	%rd416, %rd112, %rd416;
	mov.b16 	%rs391, 1;
	bra.uni 	$L__BB4_116;
$L__BB4_115:
	setp.eq.s16 	%p132, %rs199, 0;
	selp.b16 	%rs391, %rs87, %rs391, %p132;
	selp.b64 	%rd416, %rd112, %rd416, %p132;
$L__BB4_116:
	setp.ne.s32 	%p133, %r122, 0;
	@%p133 bra 	$L__BB4_118;
	shr.u32 	%r228, %r21, 1;
	and.b32  	%r229, %r228, 496;
	mov.u32 	%r230, _ZZN3cub18CUB_300001_SM_10006detail6reduce28DeviceReduceSingleTileKernelINS2_10policy_hubIN4cuda3std3__45tupleIJblEEEyN6thrust24THRUST_300001_SM_1000_NS8cuda_cub9__find_if7functorIS9_EEE10Policy1000ENSB_12zip_iteratorINS8_IJNSD_26transform_input_iterator_tIbNSC_6detail35transform_pair_of_input_iterators_tIbNSB_6detail15normal_iteratorINSB_10device_ptrIiEEEESQ_NS7_8equal_toIiEEEENS7_10__not_fn_tINS7_10__identityEEEEENSB_17counting_iteratorIlNSB_11use_defaultESZ_SZ_EEEEEEEPS9_ySF_S9_S9_SV_EEvT0_T1_T2_T3_T4_T6_E12temp_storage;
	add.s32 	%r231, %r230, %r229;
	st.shared.u8 	[%r231+8], %rs391;
	st.shared.u64 	[%r231+16], %rd416;
$L__BB4_118:
	bar.sync 	0;
	setp.ne.s32 	%p134, %r21, 0;
	@%p134 bra 	$L__BB4_120;
	ld.shared.u8 	%rs203, [_ZZN3cub18CUB_300001_SM_10006detail6reduce28DeviceReduceSingleTileKernelINS2_10policy_hubIN4cuda3std3__45tupleIJblEEEyN6thrust24THRUST_300001_SM_1000_NS8cuda_cub9__find_if7functorIS9_EEE10Policy1000ENSB_12zip_iteratorINS8_IJNSD_26transform_input_iterator_tIbNSC_6detail35transform_pair_of_input_iterators_tIbNSB_6detail15normal_iteratorINSB_10device_ptrIiEEEESQ_NS7_8equal_toIiEEEENS7_10__not_fn_tINS7_10__identityEEEEENSB_17counting_iteratorIlNSB_11use_defaultESZ_SZ_EEEEEEEPS9_ySF_S9_S9_SV_EEvT0_T1_T2_T3_T4_T6_E12temp_storage+24];
	ld.shared.u64 	%rd245, [_ZZN3cub18CUB_300001_SM_10006detail6reduce28DeviceReduceSingleTileKernelINS2_10policy_hubIN4cuda3std3__45tupleIJblEEEyN6thrust24THRUST_300001_SM_1000_NS8cuda_cub9__find_if7functorIS9_EEE10Policy1000ENSB_12zip_iteratorINS8_IJNSD_26transform_input_iterator_tIbNSC_6detail35transform_pair_of_input_iterators_tIbNSB_6detail15normal_iteratorINSB_10device_ptrIiEEEESQ_NS7_8equal_toIiEEEENS7_10__not_fn_tINS7_10__identityEEEEENSB_17counting_iteratorIlNSB_11use_defaultESZ_SZ_EEEEEEEPS9_ySF_S9_S9_SV_EEvT0_T1_T2_T3_T4_T6_E12temp_storage+32];
	and.b16  	%rs204, %rs391, 255;
	setp.eq.s16 	%p135, %rs204, 0;
	setp.eq.s16 	%p136, %rs203, 0;
	min.s64 	%rd246, %rd245, %rd416;
	selp.b16 	%rs205, %rs391, 1, %p136;
	selp.b16 	%rs206, %rs203, %rs205, %p135;
	and.b16  	%rs207, %rs206, 255;
	selp.b64 	%rd247, %rd416, %rd246, %p136;
	selp.b64 	%rd248, %rd245, %rd247, %p135;
	ld.shared.u8 	%rs208, [_ZZN3cub18CUB_300001_SM_10006detail6reduce28DeviceReduceSingleTileKernelINS2_10policy_hubIN4cuda3std3__45tupleIJblEEEyN6thrust24THRUST_300001_SM_1000_NS8cuda_cub9__find_if7functorIS9_EEE10Policy1000ENSB_12zip_iteratorINS8_IJNSD_26transform_input_iterator_tIbNSC_6detail35transform_pair_of_input_iterators_tIbNSB_6detail15normal_iteratorINSB_10device_ptrIiEEEESQ_NS7_8equal_toIiEEEENS7_10__not_fn_tINS7_10__identityEEEEENSB_17counting_iteratorIlNSB_11use_defaultESZ_SZ_EEEEEEEPS9_ySF_S9_S9_SV_EEvT0_T1_T2_T3_T4_T6_E12temp_storage+40];
	ld.shared.u64 	%rd249, [_ZZN3cub18CUB_300001_SM_10006detail6reduce28DeviceReduceSingleTileKernelINS2_10policy_hubIN4cuda3std3__45tupleIJblEEEyN6thrust24THRUST_300001_SM_1000_NS8cuda_cub9__find_if7functorIS9_EEE10Policy1000ENSB_12zip_iteratorINS8_IJNSD_26transform_input_iterator_tIbNSC_6detail35transform_pair_of_input_iterators_tIbNSB_6detail15normal_iteratorINSB_10device_ptrIiEEEESQ_NS7_8equal_toIiEEEENS7_10__not_fn_tINS7_10__identityEEEEENSB_17counting_iteratorIlNSB_11use_defaultESZ_SZ_EEEEEEEPS9_ySF_S9_S9_SV_EEvT0_T1_T2_T3_T4_T6_E12temp_storage+48];
	setp.eq.s16 	%p137, %rs207, 0;
	setp.eq.s16 	%p138, %rs208, 0;
	min.s64 	%rd250, %rd249, %rd248;
	selp.b16 	%rs209, %rs206, 1, %p138;
	selp.b16 	%rs210, %rs208, %rs209, %p137;
	and.b16  	%rs211, %rs210, 255;
	selp.b64 	%rd251, %rd248, %rd250, %p138;
	selp.b64 	%rd252, %rd249, %rd251, %p137;
	ld.shared.u8 	%rs212, [_ZZN3cub18CUB_300001_SM_10006detail6reduce28DeviceReduceSingleTileKernelINS2_10policy_hubIN4cuda3std3__45tupleIJblEEEyN6thrust24THRUST_300001_SM_1000_NS8cuda_cub9__find_if7functorIS9_EEE10Policy1000ENSB_12zip_iteratorINS8_IJNSD_26transform_input_iterator_tIbNSC_6detail35transform_pair_of_input_iterators_tIbNSB_6detail15normal_iteratorINSB_10device_ptrIiEEEESQ_NS7_8equal_toIiEEEENS7_10__not_fn_tINS7_10__identityEEEEENSB_17counting_iteratorIlNSB_11use_defaultESZ_SZ_EEEEEEEPS9_ySF_S9_S9_SV_EEvT0_T1_T2_T3_T4_T6_E12temp_storage+56];
	ld.shared.u64 	%rd253, [_ZZN3cub18CUB_300001_SM_10006detail6reduce28DeviceReduceSingleTileKernelINS2_10policy_hubIN4cuda3std3__45tupleIJblEEEyN6thrust24THRUST_300001_SM_1000_NS8cuda_cub9__find_if7functorIS9_EEE10Policy1000ENSB_12zip_iteratorINS8_IJNSD_26transform_input_iterator_tIbNSC_6detail35transform_pair_of_input_iterators_tIbNSB_6detail15normal_iteratorINSB_10device_ptrIiEEEESQ_NS7_8equal_toIiEEEENS7_10__not_fn_tINS7_10__identityEEEEENSB_17counting_iteratorIlNSB_11use_defaultESZ_SZ_EEEEEEEPS9_ySF_S9_S9_SV_EEvT0_T1_T2_T3_T4_T6_E12temp_storage+64];
	setp.eq.s16 	%p139, %rs211, 0;
	setp.eq.s16 	%p140, %rs212, 0;
	min.s64 	%rd254, %rd253, %rd252;
	selp.b16 	%rs213, %rs210, 1, %p140;
	selp.b16 	%rs214, %rs212, %rs213, %p139;
	and.b16  	%rs215, %rs214, 255;
	selp.b64 	%rd255, %rd252, %rd254, %p140;
	selp.b64 	%rd256, %rd253, %rd255, %p139;
	ld.shared.u8 	%rs216, [_ZZN3cub18CUB_300001_SM_10006detail6reduce28DeviceReduceSingleTileKernelINS2_10policy_hubIN4cuda3std3__45tupleIJblEEEyN6thrust24THRUST_300001_SM_1000_NS8cuda_cub9__find_if7functorIS9_EEE10Policy1000ENSB_12zip_iteratorINS8_IJNSD_26transform_input_iterator_tIbNSC_6detail35transform_pair_of_input_iterators_tIbNSB_6detail15normal_iteratorINSB_10device_ptrIiEEEESQ_NS7_8equal_toIiEEEENS7_10__not_fn_tINS7_10__identityEEEEENSB_17counting_iteratorIlNSB_11use_defaultESZ_SZ_EEEEEEEPS9_ySF_S9_S9_SV_EEvT0_T1_T2_T3_T4_T6_E12temp_storage+72];
	ld.shared.u64 	%rd257, [_ZZN3cub18CUB_300001_SM_10006detail6reduce28DeviceReduceSingleTileKernelINS2_10policy_hubIN4cuda3std3__45tupleIJblEEEyN6thrust24THRUST_300001_SM_1000_NS8cuda_cub9__find_if7functorIS9_EEE10Policy1000ENSB_12zip_iteratorINS8_IJNSD_26transform_input_iterator_tIbNSC_6detail35transform_pair_of_input_iterators_tIbNSB_6detail15normal_iteratorINSB_10device_ptrIiEEEESQ_NS7_8equal_toIiEEEENS7_10__not_fn_tINS7_10__identityEEEEENSB_17counting_iteratorIlNSB_11use_defaultESZ_SZ_EEEEEEEPS9_ySF_S9_S9_SV_EEvT0_T1_T2_T3_T4_T6_E12temp_storage+80];
	setp.eq.s16 	%p141, %rs215, 0;
	setp.eq.s16 	%p142, %rs216, 0;
	min.s64 	%rd258, %rd257, %rd256;
	selp.b16 	%rs217, %rs214, 1, %p142;
	selp.b16 	%rs218, %rs216, %rs217, %p141;
	and.b16  	%rs219, %rs218, 255;
	selp.b64 	%rd259, %rd256, %rd258, %p142;
	selp.b64 	%rd260, %rd257, %rd259, %p141;
	ld.shared.u8 	%rs220, [_ZZN3cub18CUB_300001_SM_10006detail6reduce28DeviceReduceSingleTileKernelINS2_10policy_hubIN4cuda3std3__45tupleIJblEEEyN6thrust24THRUST_300001_SM_1000_NS8cuda_cub9__find_if7functorIS9_EEE10Policy1000ENSB_12zip_iteratorINS8_IJNSD_26transform_input_iterator_tIbNSC_6detail35transform_pair_of_input_iterators_tIbNSB_6detail15normal_iteratorINSB_10device_ptrIiEEEESQ_NS7_8equal_toIiEEEENS7_10__not_fn_tINS7_10__identityEEEEENSB_17counting_iteratorIlNSB_11use_defaultESZ_SZ_EEEEEEEPS9_ySF_S9_S9_SV_EEvT0_T1_T2_T3_T4_T6_E12temp_storage+88];
	ld.shared.u64 	%rd261, [_ZZN3cub18CUB_300001_SM_10006detail6reduce28DeviceReduceSingleTileKernelINS2_10policy_hubIN4cuda3std3__45tupleIJblEEEyN6thrust24THRUST_300001_SM_1000_NS8cuda_cub9__find_if7functorIS9_EEE10Policy1000ENSB_12zip_iteratorINS8_IJNSD_26transform_input_iterator_tIbNSC_6detail35transform_pair_of_input_iterators_tIbNSB_6detail15normal_iteratorINSB_10device_ptrIiEEEESQ_NS7_8equal_toIiEEEENS7_10__not_fn_tINS7_10__identityEEEEENSB_17counting_iteratorIlNSB_11use_defaultESZ_SZ_EEEEEEEPS9_ySF_S9_S9_SV_EEvT0_T1_T2_T3_T4_T6_E12temp_storage+96];
	setp.eq.s16 	%p143, %rs219, 0;
	setp.eq.s16 	%p144, %rs220, 0;
	min.s64 	%rd262, %rd261, %rd260;
	selp.b16 	%rs221, %rs218, 1, %p144;
	selp.b16 	%rs222, %rs220, %rs221, %p143;
	and.b16  	%rs223, %rs222, 255;
	selp.b64 	%rd263, %rd260, %rd262, %p144;
	selp.b64 	%rd264, %rd261, %rd263, %p143;
	ld.shared.u8 	%rs224, [_ZZN3cub18CUB_300001_SM_10006detail6reduce28DeviceReduceSingleTileKernelINS2_10policy_hubIN4cuda3std3__45tupleIJblEEEyN6thrust24THRUST_300001_SM_1000_NS8cuda_cub9__find_if7functorIS9_EEE10Policy1000ENSB_12zip_iteratorINS8_IJNSD_26transform_input_iterator_tIbNSC_6detail35transform_pair_of_input_iterators_tIbNSB_6detail15normal_iteratorINSB_10device_ptrIiEEEESQ_NS7_8equal_toIiEEEENS7_10__not_fn_tINS7_10__identityEEEEENSB_17counting_iteratorIlNSB_11use_defaultESZ_SZ_EEEEEEEPS9_ySF_S9_S9_SV_EEvT0_T1_T2_T3_T4_T6_E12temp_storage+104];
	ld.shared.u64 	%rd265, [_ZZN3cub18CUB_300001_SM_10006detail6reduce28DeviceReduceSingleTileKernelINS2_10policy_hubIN4cuda3std3__45tupleIJblEEEyN6thrust24THRUST_300001_SM_1000_NS8cuda_cub9__find_if7functorIS9_EEE10Policy1000ENSB_12zip_iteratorINS8_IJNSD_26transform_input_iterator_tIbNSC_6detail35transform_pair_of_input_iterators_tIbNSB_6detail15normal_iteratorINSB_10device_ptrIiEEEESQ_NS7_8equal_toIiEEEENS7_10__not_fn_tINS7_10__identityEEEEENSB_17counting_iteratorIlNSB_11use_defaultESZ_SZ_EEEEEEEPS9_ySF_S9_S9_SV_EEvT0_T1_T2_T3_T4_T6_E12temp_storage+112];
	setp.eq.s16 	%p145, %rs223, 0;
	setp.eq.s16 	%p146, %rs224, 0;
	min.s64 	%rd266, %rd265, %rd264;
	selp.b16 	%rs225, %rs222, 1, %p146;
	selp.b16 	%rs226, %rs224, %rs225, %p145;
	and.b16  	%rs227, %rs226, 255;
	selp.b64 	%rd267, %rd264, %rd266, %p146;
	selp.b64 	%rd268, %rd265, %rd267, %p145;
	ld.shared.u8 	%rs228, [_ZZN3cub18CUB_300001_SM_10006detail6reduce28DeviceReduceSingleTileKernelINS2_10policy_hubIN4cuda3std3__45tupleIJblEEEyN6thrust24THRUST_300001_SM_1000_NS8cuda_cub9__find_if7functorIS9_EEE10Policy1000ENSB_12zip_iteratorINS8_IJNSD_26transform_input_iterator_tIbNSC_6detail35transform_pair_of_input_iterators_tIbNSB_6detail15normal_iteratorINSB_10device_ptrIiEEEESQ_NS7_8equal_toIiEEEENS7_10__not_fn_tINS7_10__identityEEEEENSB_17counting_iteratorIlNSB_11use_defaultESZ_SZ_EEEEEEEPS9_ySF_S9_S9_SV_EEvT0_T1_T2_T3_T4_T6_E12temp_storage+120];
	ld.shared.u64 	%rd269, [_ZZN3cub18CUB_300001_SM_10006detail6reduce28DeviceReduceSingleTileKernelINS2_10policy_hubIN4cuda3std3__45tupleIJblEEEyN6thrust24THRUST_300001_SM_1000_NS8cuda_cub9__find_if7functorIS9_EEE10Policy1000ENSB_12zip_iteratorINS8_IJNSD_26transform_input_iterator_tIbNSC_6detail35transform_pair_of_input_iterators_tIbNSB_6detail15normal_iteratorINSB_10device_ptrIiEEEESQ_NS7_8equal_toIiEEEENS7_10__not_fn_tINS7_10__identityEEEEENSB_17counting_iteratorIlNSB_11use_defaultESZ_SZ_EEEEEEEPS9_ySF_S9_S9_SV_EEvT0_T1_T2_T3_T4_T6_E12temp_storage+128];
	setp.eq.s16 	%p147, %rs227, 0;
	setp.eq.s16 	%p148, %rs228, 0;
	min.s64 	%rd270, %rd269, %rd268;
	selp.b16 	%rs229, %rs226, 1, %p148;
	selp.b16 	%rs391, %rs228, %rs229, %p147;
	selp.b64 	%rd271, %rd268, %rd270, %p148;
	selp.b64 	%rd416, %rd269, %rd271, %p147;
$L__BB4_120:
	mov.u32 	%r501, %tid.x;
	setp.ne.s32 	%p325, %r501, 0;
	@%p325 bra 	$L__BB4_122;
	setp.eq.s16 	%p326, %rs108, 0;
	and.b16  	%rs379, %rs391, 255;
	setp.eq.s16 	%p327, %rs379, 0;
	min.s64 	%rd404, %rd416, %rd122;
	selp.b16 	%rs380, %rs108, 1, %p327;
	selp.b16 	%rs381, %rs391, %rs380, %p326;
	selp.b64 	%rd405, %rd122, %rd404, %p327;
	selp.b64 	%rd406, %rd416, %rd405, %p326;
	st.global.u8 	[%rd1], %rs381;
	st.global.u64 	[%rd1+8], %rd406;
$L__BB4_122:
	ret;

}
	// .globl	_ZN3cub18CUB_300001_SM_10006detail6reduce18DeviceReduceKernelINS2_10policy_hubIN4cuda3std3__45tupleIJblEEEyN6thrust24THRUST_300001_SM_1000_NS8cuda_cub9__find_if7functorIS9_EEE10Policy1000ENSB_12zip_iteratorINS8_IJNSD_26transform_input_iterator_tIbNSC_6detail35transform_pair_of_input_iterators_tIbNSB_6detail15normal_iteratorINSB_10device_ptrIiEEEESQ_NS7_8equal_toIiEEEENS7_10__not_fn_tINS7_10__identityEEEEENSB_17counting_iteratorIlNSB_11use_defaultESZ_SZ_EEEEEEEySF_S9_SV_EEvT0_PT3_T1_NS0_13GridEvenShareIS16_EET2_T4_
.visible .entry _ZN3cub18CUB_300001_SM_10006detail6reduce18DeviceReduceKernelINS2_10policy_hubIN4cuda3std3__45tupleIJblEEEyN6thrust24THRUST_300001_SM_1000_NS8cuda_cub9__find_if7functorIS9_EEE10Policy1000ENSB_12zip_iteratorINS8_IJNSD_26transform_input_iterator_tIbNSC_6detail35transform_pair_of_input_iterators_tIbNSB_6detail15normal_iteratorINSB_10device_ptrIiEEEESQ_NS7_8equal_toIiEEEENS7_10__not_fn_tINS7_10__identityEEEEENSB_17counting_iteratorIlNSB_11use_defaultESZ_SZ_EEEEEEEySF_S9_SV_EEvT0_PT3_T1_NS0_13GridEvenShareIS16_EET2_T4_(
	.param .align 8 .b8 _ZN3cub18CUB_300001_SM_10006detail6reduce18DeviceReduceKernelINS2_10policy_hubIN4cuda3std3__45tupleIJblEEEyN6thrust24THRUST_300001_SM_1000_NS8cuda_cub9__find_if7functorIS9_EEE10Policy1000ENSB_12zip_iteratorINS8_IJNSD_26transform_input_iterator_tIbNSC_6detail35transform_pair_of_input_iterators_tIbNSB_6detail15normal_iteratorINSB_10device_ptrIiEEEESQ_NS7_8equal_toIiEEEENS7_10__not_fn_tINS7_10__identityEEEEENSB_17counting_iteratorIlNSB_11use_defaultESZ_SZ_EEEEEEEySF_S9_SV_EEvT0_PT3_T1_NS0_13GridEvenShareIS16_EET2_T4__param_0[40],
	.param .u64 .ptr .align 1 _ZN3cub18CUB_300001_SM_10006detail6reduce18DeviceReduceKernelINS2_10policy_hubIN4cuda3std3__45tupleIJblEEEyN6thrust24THRUST_300001_SM_1000_NS8cuda_cub9__find_if7functorIS9_EEE10Policy1000ENSB_12zip_iteratorINS8_IJNSD_26transform_input_iterator_tIbNSC_6detail35transform_pair_of_input_iterators_tIbNSB_6detail15normal_iteratorINSB_10device_ptrIiEEEESQ_NS7_8equal_toIiEEEENS7_10__not_fn_tINS7_10__identityEEEEENSB_17counting_iteratorIlNSB_11use_defaultESZ_SZ_EEEEEEEySF_S9_SV_EEvT0_PT3_T1_NS0_13GridEvenShareIS16_EET2_T4__param_1,
	.param .u64 _ZN3cub18CUB_300001_SM_10006detail6reduce18DeviceReduceKernelINS2_10policy_hubIN4cuda3std3__45tupleIJblEEEyN6thrust24THRUST_300001_SM_1000_NS8cuda_cub9__find_if7functorIS9_EEE10Policy1000ENSB_12zip_iteratorINS8_IJNSD_26transform_input_iterator_tIbNSC_6detail35transform_pair_of_input_iterators_tIbNSB_6detail15normal_iteratorINSB_10device_ptrIiEEEESQ_NS7_8equal_toIiEEEENS7_10__not_fn_tINS7_10__identityEEEEENSB_17counting_iteratorIlNSB_11use_defaultESZ_SZ_EEEEEEEySF_S9_SV_EEvT0_PT3_T1_NS0_13GridEvenShareIS16_EET2_T4__param_2,
	.param .align 8 .b8 _ZN3cub18CUB_300001_SM_10006detail6reduce18DeviceReduceKernelINS2_10policy_hubIN4cuda3std3__45tupleIJblEEEyN6thrust24THRUST_300001_SM_1000_NS8cuda_cub9__find_if7functorIS9_EEE10Policy1000ENSB_12zip_iteratorINS8_IJNSD_26transform_input_iterator_tIbNSC_6detail35transform_pair_of_input_iterators_tIbNSB_6detail15normal_iteratorINSB_10device_ptrIiEEEESQ_NS7_8equal_toIiEEEENS7_10__not_fn_tINS7_10__identityEEEEENSB_17counting_iteratorIlNSB_11use_defaultESZ_SZ_EEEEEEEySF_S9_SV_EEvT0_PT3_T1_NS0_13GridEvenShareIS16_EET2_T4__param_3[72],
	.param .align 1 .b8 _ZN3cub18CUB_300001_SM_10006detail6reduce18DeviceReduceKernelINS2_10policy_hubIN4cuda3std3__45tupleIJblEEEyN6thrust24THRUST_300001_SM_1000_NS8cuda_cub9__find_if7functorIS9_EEE10Policy1000ENSB_12zip_iteratorINS8_IJNSD_26transform_input_iterator_tIbNSC_6detail35transform_pair_of_input_iterators_tIbNSB_6detail15normal_iteratorINSB_10device_ptrIiEEEESQ_NS7_8equal_toIiEEEENS7_10__not_fn_tINS7_10__identityEEEEENSB_17counting_iteratorIlNSB_11use_defaultESZ_SZ_EEEEEEEySF_S9_SV_EEvT0_PT3_T1_NS0_13GridEvenShareIS16_EET2_T4__param_4[1],
	.param .align 1 .b8 _ZN3cub18CUB_300001_SM_10006detail6reduce18DeviceReduceKernelINS2_10policy_hubIN4cuda3std3__45tupleIJblEEEyN6thrust24THRUST_300001_SM_1000_NS8cuda_cub9__find_if7functorIS9_EEE10Policy1000ENSB_12zip_iteratorINS8_IJNSD_26transform_input_iterator_tIbNSC_6detail35transform_pair_of_input_iterators_tIbNSB_6detail15normal_iteratorINSB_10device_ptrIiEEEESQ_NS7_8equal_toIiEEEENS7_10__not_fn_tINS7_10__identityEEEEENSB_17counting_iteratorIlNSB_11use_defaultESZ_SZ_EEEEEEEySF_S9_SV_EEvT0_PT3_T1_NS0_13GridEvenShareIS16_EET2_T4__param_5[1]
)
.maxntid 256
{
	.reg .pred 	%p<325>;
	.reg .b16 	%rs<416>;
	.reg .b32 	%r<553>;
	.reg .b64 	%rd<471>;
	// demoted variable
	.shared .align 8 .b8 _ZZN3cub18CUB_300001_SM_10006detail6reduce18DeviceReduceKernelINS2_10policy_hubIN4cuda3std3__45tupleIJblEEEyN6thrust24THRUST_300001_SM_1000_NS8cuda_cub9__find_if7functorIS9_EEE10Policy1000ENSB_12zip_iteratorINS8_IJNSD_26transform_input_iterator_tIbNSC_6detail35transform_pair_of_input_iterators_tIbNSB_6detail15normal_iteratorINSB_10device_ptrIiEEEESQ_NS7_8equal_toIiEEEENS7_10__not_fn_tINS7_10__identityEEEEENSB_17counting_iteratorIlNSB_11use_defaultESZ_SZ_EEEEEEEySF_S9_SV_EEvT0_PT3_T1_NS0_13GridEvenShareIS16_EET2_T4_E12temp_storage[152];
	ld.param.u64 	%rd119, [_ZN3cub18CUB_300001_SM_10006detail6reduce18DeviceReduceKernelINS2_10policy_hubIN4cuda3std3__45tupleIJblEEEyN6thrust24THRUST_300001_SM_1000_NS8cuda_cub9__find_if7functorIS9_EEE10Policy1000ENSB_12zip_iteratorINS8_IJNSD_26transform_input_iterator_tIbNSC_6detail35transform_pair_of_input_iterators_tIbNSB_6detail15normal_iteratorINSB_10device_ptrIiEEEESQ_NS7_8equal_toIiEEEENS7_10__not_fn_tINS7_10__identityEEEEENSB_17counting_iteratorIlNSB_11use_defaultESZ_SZ_EEEEEEEySF_S9_SV_EEvT0_PT3_T1_NS0_13GridEvenShareIS16_EET2_T4__param_0+32];
	ld.param.u64 	%rd1, [_ZN3cub18CUB_300001_SM_10006detail6reduce18DeviceReduceKernelINS2_10policy_hubIN4cuda3std3__45tupleIJblEEEyN6thrust24THRUST_300001_SM_1000_NS8cuda_cub9__find_if7functorIS9_EEE10Policy1000ENSB_12zip_iteratorINS8_IJNSD_26transform_input_iterator_tIbNSC_6detail35transform_pair_of_input_iterators_tIbNSB_6detail15normal_iteratorINSB_10device_ptrIiEEEESQ_NS7_8equal_toIiEEEENS7_10__not_fn_tINS7_10__identityEEEEENSB_17counting_iteratorIlNSB_11use_defaultESZ_SZ_EEEEEEEySF_S9_SV_EEvT0_PT3_T1_NS0_13GridEvenShareIS16_EET2_T4__param_3+32];
	ld.param.u32 	%r1, [_ZN3cub18CUB_300001_SM_10006detail6reduce18DeviceReduceKernelINS2_10policy_hubIN4cuda3std3__45tupleIJblEEEyN6thrust24THRUST_300001_SM_1000_NS8cuda_cub9__find_if7functorIS9_EEE10Policy1000ENSB_12zip_iteratorINS8_IJNSD_26transform_input_iterator_tIbNSC_6detail35transform_pair_of_input_iterators_tIbNSB_6detail15normal_iteratorINSB_10device_ptrIiEEEESQ_NS7_8equal_toIiEEEENS7_10__not_fn_tINS7_10__identityEEEEENSB_17counting_iteratorIlNSB_11use_defaultESZ_SZ_EEEEEEEySF_S9_SV_EEvT0_PT3_T1_NS0_13GridEvenShareIS16_EET2_T4__param_3+40];
	ld.param.u64 	%rd118, [_ZN3cub18CUB_300001_SM_10006detail6reduce18DeviceReduceKernelINS2_10policy_hubIN4cuda3std3__45tupleIJblEEEyN6thrust24THRUST_300001_SM_1000_NS8cuda_cub9__find_if7functorIS9_EEE10Policy1000ENSB_12zip_iteratorINS8_IJNSD_26transform_input_iterator_tIbNSC_6detail35transform_pair_of_input_iterators_tIbNSB_6detail15normal_iteratorINSB_10device_ptrIiEEEESQ_NS7_8equal_toIiEEEENS7_10__not_fn_tINS7_10__identityEEEEENSB_17counting_iteratorIlNSB_11use_defaultESZ_SZ_EEEEEEEySF_S9_SV_EEvT0_PT3_T1_NS0_13GridEvenShareIS16_EET2_T4__param_0+8];
	ld.param.u64 	%rd117, [_ZN3cub18CUB_300001_SM_10006detail6reduce18DeviceReduceKernelINS2_10policy_hubIN4cuda3std3__45tupleIJblEEEyN6thrust24THRUST_300001_SM_1000_NS8cuda_cub9__find_if7functorIS9_EEE10Policy1000ENSB_12zip_iteratorINS8_IJNSD_26transform_input_iterator_tIbNSC_6detail35transform_pair_of_input_iterators_tIbNSB_6detail15normal_iteratorINSB_10device_ptrIiEEEESQ_NS7_8equal_toIiEEEENS7_10__not_fn_tINS7_10__identityEEEEENSB_17counting_iteratorIlNSB_11use_defaultESZ_SZ_EEEEEEEySF_S9_SV_EEvT0_PT3_T1_NS0_13GridEvenShareIS16_EET2_T4__param_0];
	cvta.to.global.u64 	%rd2, %rd117;
	cvta.to.global.u64 	%rd3, %rd118;
	mov.u32 	%r2, %ctaid.x;
	shl.b32 	%r67, %r1, 10;
	cvt.s64.s32 	%rd5, %r67;
	shl.b32 	%r68, %r2, 10;
	cvt.u64.u32 	%rd6, %r68;
	sub.s64 	%rd7, %rd1, %rd6;
	setp.gt.u64 	%p1, %rd7, 1023;
	@%p1 bra 	$L__BB5_78;
	cvt.u32.u64 	%r258, %rd6;
	cvt.u32.u64 	%r3, %rd1;
	sub.s32 	%r4, %r3, %r258;
	mov.u32 	%r5, %tid.x;
	setp.ge.s32 	%p148, %r5, %r4;
	mov.b16 	%rs385, 0;
	mov.b64 	%rd439, 0;
	mov.u32 	%r543, %r5;
	@%p148 bra 	$L__BB5_3;
	add.s32 	%r260, %r258, %r5;
	cvt.u64.u32 	%rd273, %r260;
	mul.wide.u32 	%rd274, %r260, 4;
	add.s64 	%rd275, %rd2, %rd274;
	add.s64 	%rd276, %rd3, %rd274;
	add.s64 	%rd439, %rd119, %rd273;
	ld.global.u32 	%r261, [%rd275];
	ld.global.u32 	%r262, [%rd276];
	setp.ne.s32 	%p149, %r261, %r262;
	selp.u16 	%rs385, 1, 0, %p149;
	add.s32 	%r543, %r5, 256;
$L__BB5_3:
	setp.ge.s32 	%p150, %r543, %r4;
	@%p150 bra 	$L__BB5_16;
	not.b32 	%r264, %r543;
	add.s32 	%r8, %r264, %r3;
	sub.s32 	%r265, %r8, %r258;
	shr.u32 	%r266, %r265, 8;
	add.s32 	%r9, %r266, 1;
	and.b32  	%r10, %r9, 7;
	setp.lt.u32 	%p151, %r265, 1792;
	@%p151 bra 	$L__BB5_8;
	add.s32 	%r542, %r543, 1024;
	and.b32  	%r267, %r9, 33554424;
	neg.s32 	%r541, %r267;
$L__BB5_6:
	.pragma "nounroll";
	add.s32 	%r268, %r542, -1024;
	cvt.s64.s32 	%rd278, %r268;
	add.s64 	%rd279, %rd278, %rd6;
	shl.b64 	%rd280, %rd279, 2;
	add.s64 	%rd281, %rd2, %rd280;
	add.s64 	%rd282, %rd3, %rd280;
	add.s64 	%rd283, %rd279, %rd119;
	ld.global.u32 	%r269, [%rd281];
	ld.global.u32 	%r270, [%rd282];
	setp.ne.s32 	%p152, %r269, %r270;
	selp.u16 	%rs230, 1, 0, %p152;
	and.b16  	%rs231, %rs385, 255;
	setp.ne.s16 	%p154, %rs231, 0;
	and.pred  	%p155, %p154, %p152;
	min.s64 	%rd284, %rd283, %rd439;
	setp.eq.s16 	%p156, %rs231, 0;
	selp.b64 	%rd285, %rd283, %rd439, %p156;
	selp.b16 	%rs232, %rs230, %rs385, %p156;
	selp.b64 	%rd286, %rd284, %rd285, %p155;
	selp.b16 	%rs233, 1, %rs232, %p155;
	and.b16  	%rs234, %rs233, 255;
	add.s32 	%r271, %r542, -768;
	cvt.s64.s32 	%rd287, %r271;
	add.s64 	%rd288, %rd287, %rd6;
	add.s64 	%rd289, %rd288, %rd119;
	ld.global.u32 	%r272, [%rd281+1024];
	ld.global.u32 	%r273, [%rd282+1024];
	setp.ne.s32 	%p157, %r272, %r273;
	selp.u16 	%rs235, 1, 0, %p157;
	setp.ne.s16 	%p159, %rs234, 0;
	and.pred  	%p160, %p159, %p157;
	min.s64 	%rd290, %rd289, %rd286;
	setp.eq.s16 	%p161, %rs234, 0;
	selp.b64 	%rd291, %rd289, %rd286, %p161;
	selp.b16 	%rs236, %rs235, %rs233, %p161;
	selp.b64 	%rd292, %rd290, %rd291, %p160;
	selp.b16 	%rs237, 1, %rs236, %p160;
	and.b16  	%rs238, %rs237, 255;
	add.s32 	%r274, %r542, -512;
	cvt.s64.s32 	%rd293, %r274;
	add.s64 	%rd294, %rd293, %rd6;
	add.s64 	%rd295, %rd294, %rd119;
	ld.global.u32 	%r275, [%rd281+2048];
	ld.global.u32 	%r276, [%rd282+2048];
	setp.ne.s32 	%p162, %r275, %r276;
	selp.u16 	%rs239, 1, 0, %p162;
	setp.ne.s16 	%p164, %rs238, 0;
	and.pred  	%p165, %p164, %p162;
	min.s64 	%rd296, %rd295, %rd292;
	setp.eq.s16 	%p166, %rs238, 0;
	selp.b64 	%rd297, %rd295, %rd292, %p166;
	selp.b16 	%rs240, %rs239, %rs237, %p166;
	selp.b64 	%rd298, %rd296, %rd297, %p165;
	selp.b16 	%rs241, 1, %rs240, %p165;
	and.b16  	%rs242, %rs241, 255;
	add.s32 	%r277, %r542, -256;
	cvt.s64.s32 	%rd299, %r277;
	add.s64 	%rd300, %rd299, %rd6;
	add.s64 	%rd301, %rd300, %rd119;
	ld.global.u32 	%r278, [%rd281+3072];
	ld.global.u32 	%r279, [%rd282+3072];
	setp.ne.s32 	%p167, %r278, %r279;
	selp.u16 	%rs243, 1, 0, %p167;
	setp.ne.s16 	%p169, %rs242, 0;
	and.pred  	%p170, %p169, %p167;
	min.s64 	%rd302, %rd301, %rd298;
	setp.eq.s16 	%p171, %rs242, 0;
	selp.b64 	%rd303, %rd301, %rd298, %p171;
	selp.b16 	%rs244, %rs243, %rs241, %p171;
	selp.b64 	%rd304, %rd302, %rd303, %p170;
	selp.b16 	%rs245, 1, %rs244, %p170;
	and.b16  	%rs246, %rs245, 255;
	add.s32 	%r280, %r542, 768;
	cvt.s64.s32 	%rd305, %r542;
	add.s64 	%rd306, %rd305, %rd6;
	add.s64 	%rd307, %rd306, %rd119;
	ld.global.u32 	%r281, [%rd281+4096];
	ld.global.u32 	%r282, [%rd282+4096];
	setp.ne.s32 	%p172, %r281, %r282;
	selp.u16 	%rs247, 1, 0, %p172;
	setp.ne.s16 	%p174, %rs246, 0;
	and.pred  	%p175, %p174, %p172;
	min.s64 	%rd308, %rd307, %rd304;
	setp.eq.s16 	%p176, %rs246, 0;
	selp.b64 	%rd309, %rd307, %rd304, %p176;
	selp.b16 	%rs248, %rs247, %rs245, %p176;
	selp.b64 	%rd310, %rd308, %rd309, %p175;
	selp.b16 	%rs249, 1, %rs248, %p175;
	and.b16  	%rs250, %rs249, 255;
	add.s32 	%r283, %r542, 256;
	cvt.s64.s32 	%rd311, %r283;
	add.s64 	%rd312, %rd311, %rd6;
	add.s64 	%rd313, %rd312, %rd119;
	ld.global.u32 	%r284, [%rd281+5120];
	ld.global.u32 	%r285, [%rd282+5120];
	setp.ne.s32 	%p177, %r284, %r285;
	selp.u16 	%rs251, 1, 0, %p177;
	setp.ne.s16 	%p179, %rs250, 0;
	and.pred  	%p180, %p179, %p177;
	min.s64 	%rd314, %rd313, %rd310;
	setp.eq.s16 	%p181, %rs250, 0;
	selp.b64 	%rd315, %rd313, %rd310, %p181;
	selp.b16 	%rs252, %rs251, %rs249, %p181;
	selp.b64 	%rd316, %rd314, %rd315, %p180;
	selp.b16 	%rs253, 1, %rs252, %p180;
	and.b16  	%rs254, %rs253, 255;
	add.s32 	%r286, %r542, 512;
	cvt.s64.s32 	%rd317, %r286;
	add.s64 	%rd318, %rd317, %rd6;
	add.s64 	%rd319, %rd318, %rd119;
	ld.global.u32 	%r287, [%rd281+6144];
	ld.global.u32 	%r288, [%rd282+6144];
	setp.ne.s32 	%p182, %r287, %r288;
	selp.u16 	%rs255, 1, 0, %p182;
	setp.ne.s16 	%p184, %rs254, 0;
	and.pred  	%p185, %p184, %p182;
	min.s64 	%rd320, %rd319, %rd316;
	setp.eq.s16 	%p186, %rs254, 0;
	selp.b64 	%rd321, %rd319, %rd316, %p186;
	selp.b16 	%rs256, %rs255, %rs253, %p186;
	selp.b64 	%rd322, %rd320, %rd321, %p185;
	selp.b16 	%rs257, 1, %rs256, %p185;
	and.b16  	%rs258, %rs257, 255;
	cvt.s64.s32 	%rd323, %r280;
	add.s64 	%rd324, %rd323, %rd6;
	add.s64 	%rd325, %rd324, %rd119;
	ld.global.u32 	%r289, [%rd281+7168];
	ld.global.u32 	%r290, [%rd282+7168];
	setp.ne.s32 	%p187, %r289, %r290;
	selp.u16 	%rs259, 1, 0, %p187;
	setp.ne.s16 	%p189, %rs258, 0;
	and.pred  	%p190, %p189, %p187;
	min.s64 	%rd326, %rd325, %rd322;
	setp.eq.s16 	%p191, %rs258, 0;
	selp.b64 	%rd327, %rd325, %rd322, %p191;
	selp.b16 	%rs260, %rs259, %rs257, %p191;
	selp.b64 	%rd439, %rd326, %rd327, %p190;
	selp.b16 	%rs385, 1, %rs260, %p190;
	add.s32 	%r542, %r542, 2048;
	add.s32 	%r541, %r541, 8;
	setp.ne.s32 	%p192, %r541, 0;
	@%p192 bra 	$L__BB5_6;
	add.s32 	%r543, %r542, -1024;
$L__BB5_8:
	setp.eq.s32 	%p193, %r10, 0;
	@%p193 bra 	$L__BB5_16;
	setp.lt.u32 	%p194, %r10, 4;
	@%p194 bra 	$L__BB5_11;
	cvt.s64.s32 	%rd329, %r543;
	add.s64 	%rd330, %rd329, %rd6;
	shl.b64 	%rd331, %rd330, 2;
	add.s64 	%rd332, %rd2, %rd331;
	add.s64 	%rd333, %rd3, %rd331;
	add.s64 	%rd334, %rd330, %rd119;
	ld.global.u32 	%r291, [%rd332];
	ld.global.u32 	%r292, [%rd333];
	setp.ne.s32 	%p195, %r291, %r292;
	selp.u16 	%rs262, 1, 0, %p195;
	and.b16  	%rs263, %rs385, 255;
	setp.ne.s16 	%p197, %rs263, 0;
	and.pred  	%p198, %p197, %p195;
	min.s64 	%rd335, %rd334, %rd439;
	setp.eq.s16 	%p199, %rs263, 0;
	selp.b64 	%rd336, %rd334, %rd439, %p199;
	selp.b16 	%rs264, %rs262, %rs385, %p199;
	selp.b64 	%rd337, %rd335, %rd336, %p198;
	selp.b16 	%rs265, 1, %rs264, %p198;
	and.b16  	%rs266, %rs265, 255;
	add.s32 	%r293, %r543, 256;
	cvt.s64.s32 	%rd338, %r293;
	add.s64 	%rd339, %rd338, %rd6;
	add.s64 	%rd340, %rd339, %rd119;
	ld.global.u32 	%r294, [%rd332+1024];
	ld.global.u32 	%r295, [%rd333+1024];
	setp.ne.s32 	%p200, %r294, %r295;
	selp.u16 	%rs267, 1, 0, %p200;
	setp.ne.s16 	%p202, %rs266, 0;
	and.pred  	%p203, %p202, %p200;
	min.s64 	%rd341, %rd340, %rd337;
	setp.eq.s16 	%p204, %rs266, 0;
	selp.b64 	%rd342, %rd340, %rd337, %p204;
	selp.b16 	%rs268, %rs267, %rs265, %p204;
	selp.b64 	%rd343, %rd341, %rd342, %p203;
	selp.b16 	%rs269, 1, %rs268, %p203;
	and.b16  	%rs270, %rs269, 255;
	add.s32 	%r296, %r543, 512;
	cvt.s64.s32 	%rd344, %r296;
	add.s64 	%rd345, %rd344, %rd6;
	add.s64 	%rd346, %rd345, %rd119;
	ld.global.u32 	%r297, [%rd332+2048];
	ld.global.u32 	%r298, [%rd333+2048];
	setp.ne.s32 	%p205, %r297, %r298;
	selp.u16 	%rs271, 1, 0, %p205;
	setp.ne.s16 	%p207, %rs270, 0;
	and.pred  	%p208, %p207, %p205;
	min.s64 	%rd347, %rd346, %rd343;
	setp.eq.s16 	%p209, %rs270, 0;
	selp.b64 	%rd348, %rd346, %rd343, %p209;
	selp.b16 	%rs272, %rs271, %rs269, %p209;
	selp.b64 	%rd349, %rd347, %rd348, %p208;
	selp.b16 	%rs273, 1, %rs272, %p208;
	and.b16  	%rs274, %rs273, 255;
	add.s32 	%r299, %r543, 768;
	cvt.s64.s32 	%rd350, %r299;
	add.s64 	%rd351, %rd350, %rd6;
	add.s64 	%rd352, %rd351, %rd119;
	ld.global.u32 	%r300, [%rd332+3072];
	ld.global.u32 	%r301, [%rd333+3072];
	setp.ne.s32 	%p210, %r300, %r301;
	selp.u16 	%rs275, 1, 0, %p210;
	setp.ne.s16 	%p212, %rs274, 0;
	and.pred  	%p213, %p212, %p210;
	min.s64 	%rd353, %rd352, %rd349;
	setp.eq.s16 	%p214, %rs274, 0;
	selp.b64 	%rd354, %rd352, %rd349, %p214;
	selp.b16 	%rs276, %rs275, %rs273, %p214;
	selp.b64 	%rd439, %rd353, %rd354, %p213;
	selp.b16 	%rs385, 1, %rs276, %p213;
	add.s32 	%r543, %r543, 1024;
$L__BB5_11:
	and.b32  	%r302, %r9, 3;
	setp.eq.s32 	%p215, %r302, 0;
	@%p215 bra 	$L__BB5_16;
	setp.eq.s32 	%p216, %r302, 1;
	@%p216 bra 	$L__BB5_14;
	cvt.s64.s32 	%rd356, %r543;
	add.s64 	%rd357, %rd356, %rd6;
	shl.b64 	%rd358, %rd357, 2;
	add.s64 	%rd359, %rd2, %rd358;
	add.s64 	%rd360, %rd3, %rd358;
	add.s64 	%rd361, %rd357, %rd119;
	ld.global.u32 	%r303, [%rd359];
	ld.global.u32 	%r304, [%rd360];
	setp.ne.s32 	%p217, %r303, %r304;
	selp.u16 	%rs278, 1, 0, %p217;
	and.b16  	%rs279, %rs385, 255;
	setp.ne.s16 	%p219, %rs279, 0;
	and.pred  	%p220, %p219, %p217;
	min.s64 	%rd362, %rd361, %rd439;
	setp.eq.s16 	%p221, %rs279, 0;
	selp.b64 	%rd363, %rd361, %rd439, %p221;
	selp.b16 	%rs280, %rs278, %rs385, %p221;
	selp.b64 	%rd364, %rd362, %rd363, %p220;
	selp.b16 	%rs281, 1, %rs280, %p220;
	and.b16  	%rs282, %rs281, 255;
	add.s32 	%r305, %r543, 256;
	cvt.s64.s32 	%rd365, %r305;
	add.s64 	%rd366, %rd365, %rd6;
	add.s64 	%rd367, %rd366, %rd119;
	ld.global.u32 	%r306, [%rd359+1024];
	ld.global.u32 	%r307, [%rd360+1024];
	setp.ne.s32 	%p222, %r306, %r307;
	selp.u16 	%rs283, 1, 0, %p222;
	setp.ne.s16 	%p224, %rs282, 0;
	and.pred  	%p225, %p224, %p222;
	min.s64 	%rd368, %rd367, %rd364;
	setp.eq.s16 	%p226, %rs282, 0;
	selp.b64 	%rd369, %rd367, %rd364, %p226;
	selp.b16 	%rs284, %rs283, %rs281, %p226;
	selp.b64 	%rd439, %rd368, %rd369, %p225;
	selp.b16 	%rs385, 1, %rs284, %p225;
	add.s32 	%r543, %r543, 512;
$L__BB5_14:
	and.b32  	%r308, %r8, 256;
	setp.ne.s32 	%p227, %r308, 0;
	@%p227 bra 	$L__BB5_16;
	cvt.s64.s32 	%rd370, %r543;
	add.s64 	%rd371, %rd370, %rd6;
	shl.b64 	%rd372, %rd371, 2;
	add.s64 	%rd373, %rd2, %rd372;
	add.s64 	%rd374, %rd3, %rd372;
	add.s64 	%rd375, %rd371, %rd119;
	ld.global.u32 	%r309, [%rd373];
	ld.global.u32 	%r310, [%rd374];
	setp.ne.s32 	%p228, %r309, %r310;
	selp.u16 	%rs285, 1, 0, %p228;
	and.b16  	%rs286, %rs385, 255;
	setp.ne.s16 	%p230, %rs286, 0;
	and.pred  	%p231, %p230, %p228;
	min.s64 	%rd376, %rd375, %rd439;
	setp.eq.s16 	%p232, %rs286, 0;
	selp.b64 	%rd377, %rd375, %rd439, %p232;
	selp.b16 	%rs287, %rs285, %rs385, %p232;
	selp.b64 	%rd439, %rd376, %rd377, %p231;
	selp.b16 	%rs385, 1, %rs287, %p231;
$L__BB5_16:
	setp.lt.s32 	%p233, %r4, 256;
	@%p233 bra 	$L__BB5_41;
	// begin inline asm
	mov.u32 %r429, %laneid;
	// end inline asm
	cvt.u32.u16 	%r450, %rs385;
	and.b32  	%r431, %r450, 255;
	mov.b32 	%r447, 1;
	mov.b32 	%r448, 31;
	mov.b32 	%r449, -1;
	// begin inline asm
	shfl.sync.down.b32 %r430, %r431, %r447, %r448, %r449;
	// end inline asm
	// begin inline asm
	shfl.sync.down.b32 %r435, %r436, %r447, %r448, %r449;
	// end inline asm
	mov.b64 	{%r441, %r446}, %rd439;
	// begin inline asm
	shfl.sync.down.b32 %r440, %r441, %r447, %r448, %r449;
	// end inline asm
	// begin inline asm
	shfl.sync.down.b32 %r445, %r446, %r447, %r448, %r449;
	// end inline asm
	mov.b64 	%rd22, {%r440, %r445};
	cvt.u16.u32 	%rs15, %r430;
	setp.gt.s32 	%p283, %r429, 30;
	@%p283 bra 	$L__BB5_21;
	and.b16  	%rs329, %rs385, 255;
	setp.eq.s16 	%p284, %rs329, 0;
	and.b16  	%rs330, %rs15, 255;
	setp.eq.s16 	%p285, %rs330, 0;
	or.pred  	%p286, %p284, %p285;
	@%p286 bra 	$L__BB5_20;
	min.s64 	%rd439, %rd22, %rd439;
	mov.b16 	%rs385, 1;
	bra.uni 	$L__BB5_21;
$L__BB5_20:
	setp.eq.s16 	%p287, %rs329, 0;
	selp.b64 	%rd439, %rd22, %rd439, %p287;
	selp.b16 	%rs385, %rs15, %rs385, %p287;
$L__BB5_21:
	cvt.u32.u16 	%r471, %rs385;
	and.b32  	%r452, %r471, 255;
	mov.b32 	%r468, 2;
	mov.b32 	%r469, 31;
	mov.b32 	%r470, -1;
	// begin inline asm
	shfl.sync.down.b32 %r451, %r452, %r468, %r469, %r470;
	// end inline asm
	// begin inline asm
	shfl.sync.down.b32 %r456, %r457, %r468, %r469, %r470;
	// end inline asm
	mov.b64 	{%r462, %r467}, %rd439;
	// begin inline asm
	shfl.sync.down.b32 %r461, %r462, %r468, %r469, %r470;
	// end inline asm
	// begin inline asm
	shfl.sync.down.b32 %r466, %r467, %r468, %r469, %r470;
	// end inline asm
	mov.b64 	%rd26, {%r461, %r466};
	cvt.u16.u32 	%rs18, %r451;
	setp.gt.s32 	%p288, %r429, 29;
	@%p288 bra 	$L__BB5_25;
	and.b16  	%rs333, %rs385, 255;
	setp.eq.s16 	%p289, %rs333, 0;
	and.b16  	%rs334, %rs18, 255;
	setp.eq.s16 	%p290, %rs334, 0;
	or.pred  	%p291, %p289, %p290;
	@%p291 bra 	$L__BB5_24;
	min.s64 	%rd439, %rd26, %rd439;
	mov.b16 	%rs385, 1;
	bra.uni 	$L__BB5_25;
$L__BB5_24:
	setp.eq.s16 	%p292, %rs333, 0;
	selp.b64 	%rd439, %rd26, %rd439, %p292;
	selp.b16 	%rs385, %rs18, %rs385, %p292;
$L__BB5_25:
	cvt.u32.u16 	%r492, %rs385;
	and.b32  	%r473, %r492, 255;
	mov.b32 	%r489, 4;
	mov.b32 	%r490, 31;
	mov.b32 	%r491, -1;
	// begin inline asm
	shfl.sync.down.b32 %r472, %r473, %r489, %r490, %r491;
	// end inline asm
	// begin inline asm
	shfl.sync.down.b32 %r477, %r478, %r489, %r490, %r491;
	// end inline asm
	mov.b64 	{%r483, %r488}, %rd439;
	// begin inline asm
	shfl.sync.down.b32 %r482, %r483, %r489, %r490, %r491;
	// end inline asm
	// begin inline asm
	shfl.sync.down.b32 %r487, %r488, %r489, %r490, %r491;
	// end inline asm
	mov.b64 	%rd30, {%r482, %r487};
	cvt.u16.u32 	%rs21, %r472;
	setp.gt.s32 	%p293, %r429, 27;
	@%p293 bra 	$L__BB5_29;
	and.b16  	%rs337, %rs385, 255;
	setp.eq.s16 	%p294, %rs337, 0;
	and.b16  	%rs338, %rs21, 255;
	setp.eq.s16 	%p295, %rs338, 0;
	or.pred  	%p296, %p294, %p295;
	@%p296 bra 	$L__BB5_28;
	min.s64 	%rd439, %rd30, %rd439;
	mov.b16 	%rs385, 1;
	bra.uni 	$L__BB5_29;
$L__BB5_28:
	setp.eq.s16 	%p297, %rs337, 0;
	selp.b16 	%rs385, %rs21, %rs385, %p297;
	selp.b64 	%rd439, %rd30, %rd439, %p297;
$L__BB5_29:
	cvt.u32.u16 	%r513, %rs385;
	and.b32  	%r494, %r513, 255;
	mov.b32 	%r510, 8;
	mov.b32 	%r511, 31;
	mov.b32 	%r512, -1;
	// begin inline asm
	shfl.sync.down.b32 %r493, %r494, %r510, %r511, %r512;
	// end inline asm
	// begin inline asm
	shfl.sync.down.b32 %r498, %r499, %r510, %r511, %r512;
	// end inline asm
	mov.b64 	{%r504, %r509}, %rd439;
	// begin inline asm
	shfl.sync.down.b32 %r503, %r504, %r510, %r511, %r512;
	// end inline asm
	// begin inline asm
	shfl.sync.down.b32 %r508, %r509, %r510, %r511, %r512;
	// end inline asm
	mov.b64 	%rd34, {%r503, %r508};
	cvt.u16.u32 	%rs24, %r493;
	setp.gt.s32 	%p298, %r429, 23;
	@%p298 bra 	$L__BB5_33;
	and.b16  	%rs341, %rs385, 255;
	setp.eq.s16 	%p299, %rs341, 0;
	and.b16  	%rs342, %rs24, 255;
	setp.eq.s16 	%p300, %rs342, 0;
	or.pred  	%p301, %p299, %p300;
	@%p301 bra 	$L__BB5_32;
	min.s64 	%rd439, %rd34, %rd439;
	mov.b16 	%rs385, 1;
	bra.uni 	$L__BB5_33;
$L__BB5_32:
	setp.eq.s16 	%p302, %rs341, 0;
	selp.b16 	%rs385, %rs24, %rs385, %p302;
	selp.b64 	%rd439, %rd34, %rd439, %p302;
$L__BB5_33:
	cvt.u32.u16 	%r534, %rs385;
	and.b32  	%r515, %r534, 255;
	mov.b32 	%r531, 16;
	mov.b32 	%r532, 31;
	mov.b32 	%r533, -1;
	// begin inline asm
	shfl.sync.down.b32 %r514, %r515, %r531, %r532, %r533;
	// end inline asm
	// begin inline asm
	shfl.sync.down.b32 %r519, %r520, %r531, %r532, %r533;
	// end inline asm
	mov.b64 	{%r525, %r530}, %rd439;
	// begin inline asm
	shfl.sync.down.b32 %r524, %r525, %r531, %r532, %r533;
	// end inline asm
	// begin inline asm
	shfl.sync.down.b32 %r529, %r530, %r531, %r532, %r533;
	// end inline asm
	mov.b64 	%rd38, {%r524, %r529};
	cvt.u16.u32 	%rs27, %r514;
	setp.gt.s32 	%p303, %r429, 15;
	@%p303 bra 	$L__BB5_37;
	and.b16  	%rs345, %rs385, 255;
	setp.eq.s16 	%p304, %rs345, 0;
	and.b16  	%rs346, %rs27, 255;
	setp.eq.s16 	%p305, %rs346, 0;
	or.pred  	%p306, %p304, %p305;
	@%p306 bra 	$L__BB5_36;
	min.s64 	%rd439, %rd38, %rd439;
	mov.b16 	%rs385, 1;
	bra.uni 	$L__BB5_37;
$L__BB5_36:
	setp.eq.s16 	%p307, %rs345, 0;
	selp.b16 	%rs385, %rs27, %rs385, %p307;
	selp.b64 	%rd439, %rd38, %rd439, %p307;
$L__BB5_37:
	setp.ne.s32 	%p308, %r429, 0;
	@%p308 bra 	$L__BB5_39;
	shr.u32 	%r535, %r5, 1;
	and.b32  	%r536, %r535, 496;
	mov.u32 	%r537, _ZZN3cub18CUB_300001_SM_10006detail6reduce18DeviceReduceKernelINS2_10policy_hubIN4cuda3std3__45tupleIJblEEEyN6thrust24THRUST_300001_SM_1000_NS8cuda_cub9__find_if7functorIS9_EEE10Policy1000ENSB_12zip_iteratorINS8_IJNSD_26transform_input_iterator_tIbNSC_6detail35transform_pair_of_input_iterators_tIbNSB_6detail15normal_iteratorINSB_10device_ptrIiEEEESQ_NS7_8equal_toIiEEEENS7_10__not_fn_tINS7_10__identityEEEEENSB_17counting_iteratorIlNSB_11use_defaultESZ_SZ_EEEEEEEySF_S9_SV_EEvT0_PT3_T1_NS0_13GridEvenShareIS16_EET2_T4_E12temp_storage;
	add.s32 	%r538, %r537, %r536;
	st.shared.u8 	[%r538+8], %rs385;
	st.shared.u64 	[%r538+16], %rd439;
$L__BB5_39:
	bar.sync 	0;
	setp.ne.s32 	%p309, %r5, 0;
	@%p309 bra 	$L__BB5_118;
	ld.shared.u8 	%rs349, [_ZZN3cub18CUB_300001_SM_10006detail6reduce18DeviceReduceKernelINS2_10policy_hubIN4cuda3std3__45tupleIJblEEEyN6thrust24THRUST_300001_SM_1000_NS8cuda_cub9__find_if7functorIS9_EEE10Policy1000ENSB_12zip_iteratorINS8_IJNSD_26transform_input_iterator_tIbNSC_6detail35transform_pair_of_input_iterators_tIbNSB_6detail15normal_iteratorINSB_10device_ptrIiEEEESQ_NS7_8equal_toIiEEEENS7_10__not_fn_tINS7_10__identityEEEEENSB_17counting_iteratorIlNSB_11use_defaultESZ_SZ_EEEEEEEySF_S9_SV_EEvT0_PT3_T1_NS0_13GridEvenShareIS16_EET2_T4_E12temp_storage+24];
	ld.shared.u64 	%rd399, [_ZZN3cub18CUB_300001_SM_10006detail6reduce18DeviceReduceKernelINS2_10policy_hubIN4cuda3std3__45tupleIJblEEEyN6thrust24THRUST_300001_SM_1000_NS8cuda_cub9__find_if7functorIS9_EEE10Policy1000ENSB_12zip_iteratorINS8_IJNSD_26transform_input_iterator_tIbNSC_6detail35transform_pair_of_input_iterators_tIbNSB_6detail15normal_iteratorINSB_10device_ptrIiEEEESQ_NS7_8equal_toIiEEEENS7_10__not_fn_tINS7_10__identityEEEEENSB_17counting_iteratorIlNSB_11use_defaultESZ_SZ_EEEEEEEySF_S9_SV_EEvT0_PT3_T1_NS0_13GridEvenShareIS16_EET2_T4_E12temp_storage+32];
	and.b16  	%rs350, %rs385, 255;
	setp.eq.s16 	%p310, %rs350, 0;
	setp.eq.s16 	%p311, %rs349, 0;
	min.s64 	%rd400, %rd399, %rd439;
	selp.b16 	%rs351, %rs385, 1, %p311;
	selp.b16 	%rs352, %rs349, %rs351, %p310;
	and.b16  	%rs353, %rs352, 255;
	selp.b64 	%rd401, %rd439, %rd400, %p311;
	selp.b64 	%rd402, %rd399, %rd401, %p310;
	ld.shared.u8 	%rs354, [_ZZN3cub18CUB_300001_SM_10006detail6reduce18DeviceReduceKernelINS2_10policy_hubIN4cuda3std3__45tupleIJblEEEyN6thrust24THRUST_300001_SM_1000_NS8cuda_cub9__find_if7functorIS9_EEE10Policy1000ENSB_12zip_iteratorINS8_IJNSD_26transform_input_iterator_tIbNSC_6detail35transform_pair_of_input_iterators_tIbNSB_6detail15normal_iteratorINSB_10device_ptrIiEEEESQ_NS7_8equal_toIiEEEENS7_10__not_fn_tINS7_10__identityEEEEENSB_17counting_iteratorIlNSB_11use_defaultESZ_SZ_EEEEEEEySF_S9_SV_EEvT0_PT3_T1_NS0_13GridEvenShareIS16_EET2_T4_E12temp_storage+40];
	ld.shared.u64 	%rd403, [_ZZN3cub18CUB_300001_SM_10006detail6reduce18DeviceReduceKernelINS2_10policy_hubIN4cuda3std3__45tupleIJblEEEyN6thrust24THRUST_300001_SM_1000_NS8cuda_cub9__find_if7functorIS9_EEE10Policy1000ENSB_12zip_iteratorINS8_IJNSD_26transform_input_iterator_tIbNSC_6detail35transform_pair_of_input_iterators_tIbNSB_6detail15normal_iteratorINSB_10device_ptrIiEEEESQ_NS7_8equal_toIiEEEENS7_10__not_fn_tINS7_10__identityEEEEENSB_17counting_iteratorIlNSB_11use_defaultESZ_SZ_EEEEEEEySF_S9_SV_EEvT0_PT3_T1_NS0_13GridEvenShareIS16_EET2_T4_E12temp_storage+48];
	setp.eq.s16 	%p312, %rs353, 0;
	setp.eq.s16 	%p313, %rs354, 0;
	min.s64 	%rd404, %rd403, %rd402;
	selp.b16 	%rs355, %rs352, 1, %p313;
	selp.b16 	%rs356, %rs354, %rs355, %p312;
	and.b16  	%rs357, %rs356, 255;
	selp.b64 	%rd405, %rd402, %rd404, %p313;
	selp.b64 	%rd406, %rd403, %rd405, %p312;
	ld.shared.u8 	%rs358, [_ZZN3cub18CUB_300001_SM_10006detail6reduce18DeviceReduceKernelINS2_10policy_hubIN4cuda3std3__45tupleIJblEEEyN6thrust24THRUST_300001_SM_1000_NS8cuda_cub9__find_if7functorIS9_EEE10Policy1000ENSB_12zip_iteratorINS8_IJNSD_26transform_input_iterator_tIbNSC_6detail35transform_pair_of_input_iterators_tIbNSB_6detail15normal_iteratorINSB_10device_ptrIiEEEESQ_NS7_8equal_toIiEEEENS7_10__not_fn_tINS7_10__identityEEEEENSB_17counting_iteratorIlNSB_11use_defaultESZ_SZ_EEEEEEEySF_S9_SV_EEvT0_PT3_T1_NS0_13GridEvenShareIS16_EET2_T4_E12temp_storage+56];
	ld.shared.u64 	%rd407, [_ZZN3cub18CUB_300001_SM_10006detail6reduce18DeviceReduceKernelINS2_10policy_hubIN4cuda3std3__45tupleIJblEEEyN6thrust24THRUST_300001_SM_1000_NS8cuda_cub9__find_if7functorIS9_EEE10Policy1000ENSB_12zip_iteratorINS8_IJNSD_26transform_input_iterator_tIbNSC_6detail35transform_pair_of_input_iterators_tIbNSB_6detail15normal_iteratorINSB_10device_ptrIiEEEESQ_NS7_8equal_toIiEEEENS7_10__not_fn_tINS7_10__identityEEEEENSB_17counting_iteratorIlNSB_11use_defaultESZ_SZ_EEEEEEEySF_S9_SV_EEvT0_PT3_T1_NS0_13GridEvenShareIS16_EET2_T4_E12temp_storage+64];
	setp.eq.s16 	%p314, %rs357, 0;
	setp.eq.s16 	%p315, %rs358, 0;
	min.s64 	%rd408, %rd407, %rd406;
	selp.b16 	%rs359, %rs356, 1, %p315;
	selp.b16 	%rs360, %rs358, %rs359, %p314;
	and.b16  	%rs361, %rs360, 255;
	selp.b64 	%rd409, %rd406, %rd408, %p315;
	selp.b64 	%rd410, %rd407, %rd409, %p314;
	ld.shared.u8 	%rs362, [_ZZN3cub18CUB_300001_SM_10006detail6reduce18DeviceReduceKernelINS2_10policy_hubIN4cuda3std3__45tupleIJblEEEyN6thrust24THRUST_300001_SM_1000_NS8cuda_cub9__find_if7functorIS9_EEE10Policy1000ENSB_12zip_iteratorINS8_IJNSD_26transform_input_iterator_tIbNSC_6detail35transform_pair_of_input_iterators_tIbNSB_6detail15normal_iteratorINSB_10device_ptrIiEEEESQ_NS7_8equal_toIiEEEENS7_10__not_fn_tINS7_10__identityEEEEENSB_17counting_iteratorIlNSB_11use_defaultESZ_SZ_EEEEEEEySF_S9_SV_EEvT0_PT3_T1_NS0_13GridEvenShareIS16_EET2_T4_E12temp_storage+72];
	ld.shared.u64 	%rd411, [_ZZN3cub18CUB_300001_SM_10006detail6reduce18DeviceReduceKernelINS2_10policy_hubIN4cuda3std3__45tupleIJblEEEyN6thrust24THRUST_300001_SM_1000_NS8cuda_cub9__find_if7functorIS9_EEE10Policy1000ENSB_12zip_iteratorINS8_IJNSD_26transform_input_iterator_tIbNSC_6detail35transform_pair_of_input_iterators_tIbNSB_6detail15normal_iteratorINSB_10device_ptrIiEEEESQ_NS7_8equal_toIiEEEENS7_10__not_fn_tINS7_10__identityEEEEENSB_17counting_iteratorIlNSB_11use_defaultESZ_SZ_EEEEEEEySF_S9_SV_EEvT0_PT3_T1_NS0_13GridEvenShareIS16_EET2_T4_E12temp_storage+80];
	setp.eq.s16 	%p316, %rs361, 0;
	setp.eq.s16 	%p317, %rs362, 0;
	min.s64 	%rd412, %rd411, %rd410;
	selp.b16 	%rs363, %rs360, 1, %p317;
	selp.b16 	%rs364, %rs362, %rs363, %p316;
	and.b16  	%rs365, %rs364, 255;
	selp.b64 	%rd413, %rd410, %rd412, %p317;
	selp.b64 	%rd414, %rd411, %rd413, %p316;
	ld.shared.u8 	%rs366, [_ZZN3cub18CUB_300001_SM_10006detail6reduce18DeviceReduceKernelINS2_10policy_hubIN4cuda3std3__45tupleIJblEEEyN6thrust24THRUST_300001_SM_1000_NS8cuda_cub9__find_if7functorIS9_EEE10Policy1000ENSB_12zip_iteratorINS8_IJNSD_26transform_input_iterator_tIbNSC_6detail35transform_pair_of_input_iterators_tIbNSB_6detail15normal_iteratorINSB_10device_ptrIiEEEESQ_NS7_8equal_toIiEEEENS7_10__not_fn_tINS7_10__identityEEEEENSB_17counting_iteratorIlNSB_11use_defaultESZ_SZ_EEEEEEEySF_S9_SV_EEvT0_PT3_T1_NS0_13GridEvenShareIS16_EET2_T4_E12temp_storage+88];
	ld.shared.u64 	%rd415, [_ZZN3cub18CUB_300001_SM_10006detail6reduce18DeviceReduceKernelINS2_10policy_hubIN4cuda3std3__45tupleIJblEEEyN6thrust24THRUST_300001_SM_1000_NS8cuda_cub9__find_if7functorIS9_EEE10Policy1000ENSB_12zip_iteratorINS8_IJNSD_26transform_input_iterator_tIbNSC_6detail35transform_pair_of_input_iterators_tIbNSB_6detail15normal_iteratorINSB_10device_ptrIiEEEESQ_NS7_8equal_toIiEEEENS7_10__not_fn_tINS7_10__identityEEEEENSB_17counting_iteratorIlNSB_11use_defaultESZ_SZ_EEEEEEEySF_S9_SV_EEvT0_PT3_T1_NS0_13GridEvenShareIS16_EET2_T4_E12temp_storage+96];
	setp.eq.s16 	%p318, %rs365, 0;
	setp.eq.s16 	%p319, %rs366, 0;
	min.s64 	%rd416, %rd415, %rd414;
	selp.b16 	%rs367, %rs364, 1, %p319;
	selp.b16 	%rs368, %rs366, %rs367, %p318;
	and.b16  	%rs369, %rs368, 255;
	selp.b64 	%rd417, %rd414, %rd416, %p319;
	selp.b64 	%rd418, %rd415, %rd417, %p318;
	ld.shared.u8 	%rs370, [_ZZN3cub18CUB_300001_SM_10006detail6reduce18DeviceReduceKernelINS2_10policy_hubIN4cuda3std3__45tupleIJblEEEyN6thrust24THRUST_300001_SM_1000_NS8cuda_cub9__find_if7functorIS9_EEE10Policy1000ENSB_12zip_iteratorINS8_IJNSD_26transform_input_iterator_tIbNSC_6detail35transform_pair_of_input_iterators_tIbNSB_6detail15normal_iteratorINSB_10device_ptrIiEEEESQ_NS7_8equal_toIiEEEENS7_10__not_fn_tINS7_10__identityEEEEENSB_17counting_iteratorIlNSB_11use_defaultESZ_SZ_EEEEEEEySF_S9_SV_EEvT0_PT3_T1_NS0_13GridEvenShareIS16_EET2_T4_E12temp_storage+104];
	ld.shared.u64 	%rd419, [_ZZN3cub18CUB_300001_SM_10006detail6reduce18DeviceReduceKernelINS2_10policy_hubIN4cuda3std3__45tupleIJblEEEyN6thrust24THRUST_300001_SM_1000_NS8cuda_cub9__find_if7functorIS9_EEE10Policy1000ENSB_12zip_iteratorINS8_IJNSD_26transform_input_iterator_tIbNSC_6detail35transform_pair_of_input_iterators_tIbNSB_6detail15normal_iteratorINSB_10device_ptrIiEEEESQ_NS7_8equal_toIiEEEENS7_10__not_fn_tINS7_10__identityEEEEENSB_17counting_iteratorIlNSB_11use_defaultESZ_SZ_EEEEEEEySF_S9_SV_EEvT0_PT3_T1_NS0_13GridEvenShareIS16_EET2_T4_E12temp_storage+112];
	setp.eq.s16 	%p320, %rs369, 0;
	setp.eq.s16 	%p321, %rs370, 0;
	min.s64 	%rd420, %rd419, %rd418;
	selp.b16 	%rs371, %rs368, 1, %p321;
	selp.b16 	%rs372, %rs370, %rs371, %p320;
	and.b16  	%rs373, %rs372, 255;
	selp.b64 	%rd421, %rd418, %rd420, %p321;
	selp.b64 	%rd422, %rd419, %rd421, %p320;
	ld.shared.u8 	%rs374, [_ZZN3cub18CUB_300001_SM_10006detail6reduce18DeviceReduceKernelINS2_10policy_hubIN4cuda3std3__45tupleIJblEEEyN6thrust24THRUST_300001_SM_1000_NS8cuda_cub9__find_if7functorIS9_EEE10Policy1000ENSB_12zip_iteratorINS8_IJNSD_26transform_input_iterator_tIbNSC_6detail35transform_pair_of_input_iterators_tIbNSB_6detail15normal_iteratorINSB_10device_ptrIiEEEESQ_NS7_8equal_toIiEEEENS7_10__not_fn_tINS7_10__identityEEEEENSB_17counting_iteratorIlNSB_11use_defaultESZ_SZ_EEEEEEEySF_S9_SV_EEvT0_PT3_T1_NS0_13GridEvenShareIS16_EET2_T4_E12temp_storage+120];
	ld.shared.u64 	%rd423, [_ZZN3cub18CUB_300001_SM_10006detail6reduce18DeviceReduceKernelINS2_10policy_hubIN4cuda3std3__45tupleIJblEEEyN6thrust24THRUST_300001_SM_1000_NS8cuda_cub9__find_if7functorIS9_EEE10Policy1000ENSB_12zip_iteratorINS8_IJNSD_26transform_input_iterator_tIbNSC_6detail35transform_pair_of_input_iterators_tIbNSB_6detail15normal_iteratorINSB_10device_ptrIiEEEESQ_NS7_8equal_toIiEEEENS7_10__not_fn_tINS7_10__identityEEEEENSB_17counting_iteratorIlNSB_11use_defaultESZ_SZ_EEEEEEEySF_S9_SV_EEvT0_PT3_T1_NS0_13GridEvenShareIS16_EET2_T4_E12temp_storage+128];
	setp.eq.s16 	%p322, %rs373, 0;
	setp.eq.s16 	%p323, %rs374, 0;
	min.s64 	%rd424, %rd423, %rd422;
	selp.b16 	%rs375, %rs372, 1, %p323;
	selp.b16 	%rs385, %rs374, %rs375, %p322;
	selp.b64 	%rd425, %rd422, %rd424, %p323;
	selp.b64 	%rd439, %rd423, %rd425, %p322;
	bra.uni 	$L__BB5_118;
$L__BB5_41:
	// begin inline asm
	mov.u32 %r311, %laneid;
	// end inline asm
	and.b32  	%r332, %r5, 992;
	add.s32 	%r333, %r332, 32;
	setp.gt.s32 	%p234, %r333, %r4;
	not.b32 	%r334, %r332;
	add.s32 	%r335, %r4, %r334;
	selp.b32 	%r330, %r335, 31, %p234;
	cvt.u32.u16 	%r336, %rs385;
	and.b32  	%r313, %r336, 255;
	mov.b32 	%r329, 1;
	mov.b32 	%r331, -1;
	// begin inline asm
	shfl.sync.down.b32 %r312, %r313, %r329, %r330, %r331;
	// end inline asm
	// begin inline asm
	shfl.sync.down.b32 %r317, %r318, %r329, %r330, %r331;
	// end inline asm
	mov.b64 	{%r323, %r328}, %rd439;
	// begin inline asm
	shfl.sync.down.b32 %r322, %r323, %r329, %r330, %r331;
	// end inline asm
	// begin inline asm
	shfl.sync.down.b32 %r327, %r328, %r329, %r330, %r331;
	// end inline asm
	mov.b64 	%rd43, {%r322, %r327};
	cvt.u16.u32 	%rs31, %r312;
	setp.ge.s32 	%p235, %r311, %r330;
	@%p235 bra 	$L__BB5_45;
	and.b16  	%rs288, %rs385, 255;
	setp.eq.s16 	%p236, %rs288, 0;
	and.b16  	%rs289, %rs31, 255;
	setp.eq.s16 	%p237, %rs289, 0;
	or.pred  	%p238, %p236, %p237;
	@%p238 bra 	$L__BB5_44;
	min.s64 	%rd439, %rd43, %rd439;
	mov.b16 	%rs385, 1;
	bra.uni 	$L__BB5_45;
$L__BB5_44:
	setp.eq.s16 	%p239, %rs288, 0;
	selp.b16 	%rs385, %rs31, %rs385, %p239;
	selp.b64 	%rd439, %rd43, %rd439, %p239;
$L__BB5_45:
	cvt.u32.u16 	%r357, %rs385;
	and.b32  	%r338, %r357, 255;
	mov.b32 	%r354, 2;
	mov.b32 	%r356, -1;
	// begin inline asm
	shfl.sync.down.b32 %r337, %r338, %r354, %r330, %r356;
	// end inline asm
	// begin inline asm
	shfl.sync.down.b32 %r342, %r343, %r354, %r330, %r356;
	// end inline asm
	mov.b64 	{%r348, %r353}, %rd439;
	// begin inline asm
	shfl.sync.down.b32 %r347, %r348, %r354, %r330, %r356;
	// end inline asm
	// begin inline asm
	shfl.sync.down.b32 %r352, %r353, %r354, %r330, %r356;
	// end inline asm
	mov.b64 	%rd47, {%r347, %r352};
	cvt.u16.u32 	%rs34, %r337;
	add.s32 	%r358, %r311, 2;
	setp.gt.s32 	%p240, %r358, %r330;
	@%p240 bra 	$L__BB5_49;
	and.b16  	%rs292, %rs385, 255;
	setp.eq.s16 	%p241, %rs292, 0;
	and.b16  	%rs293, %rs34, 255;
	setp.eq.s16 	%p242, %rs293, 0;
	or.pred  	%p243, %p241, %p242;
	@%p243 bra 	$L__BB5_48;
	min.s64 	%rd439, %rd47, %rd439;
	mov.b16 	%rs385, 1;
	bra.uni 	$L__BB5_49;
$L__BB5_48:
	setp.eq.s16 	%p244, %rs292, 0;
	selp.b16 	%rs385, %rs34, %rs385, %p244;
	selp.b64 	%rd439, %rd47, %rd439, %p244;
$L__BB5_49:
	cvt.u32.u16 	%r379, %rs385;
	and.b32  	%r360, %r379, 255;
	mov.b32 	%r376, 4;
	mov.b32 	%r378, -1;
	// begin inline asm
	shfl.sync.down.b32 %r359, %r360, %r376, %r330, %r378;
	// end inline asm
	// begin inline asm
	shfl.sync.down.b32 %r364, %r365, %r376, %r330, %r378;
	// end inline asm
	mov.b64 	{%r370, %r375}, %rd439;
	// begin inline asm
	shfl.sync.down.b32 %r369, %r370, %r376, %r330, %r378;
	// end inline asm
	// begin inline asm
	shfl.sync.down.b32 %r374, %r375, %r376, %r330, %r378;
	// end inline asm
	mov.b64 	%rd51, {%r369, %r374};
	cvt.u16.u32 	%rs37, %r359;
	add.s32 	%r380, %r311, 4;
	setp.gt.s32 	%p245, %r380, %r330;
	@%p245 bra 	$L__BB5_53;
	and.b16  	%rs296, %rs385, 255;
	setp.eq.s16 	%p246, %rs296, 0;
	and.b16  	%rs297, %rs37, 255;
	setp.eq.s16 	%p247, %rs297, 0;
	or.pred  	%p248, %p246, %p247;
	@%p248 bra 	$L__BB5_52;
	min.s64 	%rd439, %rd51, %rd439;
	mov.b16 	%rs385, 1;
	bra.uni 	$L__BB5_53;
$L__BB5_52:
	setp.eq.s16 	%p249, %rs296, 0;
	selp.b16 	%rs385, %rs37, %rs385, %p249;
	selp.b64 	%rd439, %rd51, %rd439, %p249;
$L__BB5_53:
	cvt.u32.u16 	%r401, %rs385;
	and.b32  	%r382, %r401, 255;
	mov.b32 	%r398, 8;
	mov.b32 	%r400, -1;
	// begin inline asm
	shfl.sync.down.b32 %r381, %r382, %r398, %r330, %r400;
	// end inline asm
	// begin inline asm
	shfl.sync.down.b32 %r386, %r387, %r398, %r330, %r400;
	// end inline asm
	mov.b64 	{%r392, %r397}, %rd439;
	// begin inline asm
	shfl.sync.down.b32 %r391, %r392, %r398, %r330, %r400;
	// end inline asm
	// begin inline asm
	shfl.sync.down.b32 %r396, %r397, %r398, %r330, %r400;
	// end inline asm
	mov.b64 	%rd55, {%r391, %r396};
	cvt.u16.u32 	%rs40, %r381;
	add.s32 	%r402, %r311, 8;
	setp.gt.s32 	%p250, %r402, %r330;
	@%p250 bra 	$L__BB5_57;
	and.b16  	%rs300, %rs385, 255;
	setp.eq.s16 	%p251, %rs300, 0;
	and.b16  	%rs301, %rs40, 255;
	setp.eq.s16 	%p252, %rs301, 0;
	or.pred  	%p253, %p251, %p252;
	@%p253 bra 	$L__BB5_56;
	min.s64 	%rd439, %rd55, %rd439;
	mov.b16 	%rs385, 1;
	bra.uni 	$L__BB5_57;
$L__BB5_56:
	setp.eq.s16 	%p254, %rs300, 0;
	selp.b16 	%rs385, %rs40, %rs385, %p254;
	selp.b64 	%rd439, %rd55, %rd439, %p254;
$L__BB5_57:
	cvt.u32.u16 	%r423, %rs385;
	and.b32  	%r404, %r423, 255;
	mov.b32 	%r420, 16;
	mov.b32 	%r422, -1;
	// begin inline asm
	shfl.sync.down.b32 %r403, %r404, %r420, %r330, %r422;
	// end inline asm
	// begin inline asm
	shfl.sync.down.b32 %r408, %r409, %r420, %r330, %r422;
	// end inline asm
	mov.b64 	{%r414, %r419}, %rd439;
	// begin inline asm
	shfl.sync.down.b32 %r413, %r414, %r420, %r330, %r422;
	// end inline asm
	// begin inline asm
	shfl.sync.down.b32 %r418, %r419, %r420, %r330, %r422;
	// end inline asm
	mov.b64 	%rd59, {%r413, %r418};
	cvt.u16.u32 	%rs43, %r403;
	add.s32 	%r424, %r311, 16;
	setp.gt.s32 	%p255, %r424, %r330;
	@%p255 bra 	$L__BB5_61;
	and.b16  	%rs304, %rs385, 255;
	setp.eq.s16 	%p256, %rs304, 0;
	and.b16  	%rs305, %rs43, 255;
	setp.eq.s16 	%p257, %rs305, 0;
	or.pred  	%p258, %p256, %p257;
	@%p258 bra 	$L__BB5_60;
	min.s64 	%rd439, %rd59, %rd439;
	mov.b16 	%rs385, 1;
	bra.uni 	$L__BB5_61;
$L__BB5_60:
	setp.eq.s16 	%p259, %rs304, 0;
	selp.b16 	%rs385, %rs43, %rs385, %p259;
	selp.b64 	%rd439, %rd59, %rd439, %p259;
$L__BB5_61:
	setp.ne.s32 	%p260, %r311, 0;
	@%p260 bra 	$L__BB5_63;
	shr.u32 	%r425, %r5, 1;
	and.b32  	%r426, %r425, 496;
	mov.u32 	%r427, _ZZN3cub18CUB_300001_SM_10006detail6reduce18DeviceReduceKernelINS2_10policy_hubIN4cuda3std3__45tupleIJblEEEyN6thrust24THRUST_300001_SM_1000_NS8cuda_cub9__find_if7functorIS9_EEE10Policy1000ENSB_12zip_iteratorINS8_IJNSD_26transform_input_iterator_tIbNSC_6detail35transform_pair_of_input_iterators_tIbNSB_6detail15normal_iteratorINSB_10device_ptrIiEEEESQ_NS7_8equal_toIiEEEENS7_10__not_fn_tINS7_10__identityEEEEENSB_17counting_iteratorIlNSB_11use_defaultESZ_SZ_EEEEEEEySF_S9_SV_EEvT0_PT3_T1_NS0_13GridEvenShareIS16_EET2_T4_E12temp_storage;
	add.s32 	%r428, %r427, %r426;
	st.shared.u8 	[%r428+8], %rs385;
	st.shared.u64 	[%r428+16], %rd439;
$L__BB5_63:
	bar.sync 	0;
	setp.ne.s32 	%p261, %r5, 0;
	@%p261 bra 	$L__BB5_118;
	setp.lt.s32 	%p262, %r4, 33;
	@%p262 bra 	$L__BB5_66;
	ld.shared.u8 	%rs308, [_ZZN3cub18CUB_300001_SM_10006detail6reduce18DeviceReduceKernelINS2_10policy_hubIN4cuda3std3__45tupleIJblEEEyN6thrust24THRUST_300001_SM_1000_NS8cuda_cub9__find_if7functorIS9_EEE10Policy1000ENSB_12zip_iteratorINS8_IJNSD_26transform_input_iterator_tIbNSC_6detail35transform_pair_of_input_iterators_tIbNSB_6detail15normal_iteratorINSB_10device_ptrIiEEEESQ_NS7_8equal_toIiEEEENS7_10__not_fn_tINS7_10__identityEEEEENSB_17counting_iteratorIlNSB_11use_defaultESZ_SZ_EEEEEEEySF_S9_SV_EEvT0_PT3_T1_NS0_13GridEvenShareIS16_EET2_T4_E12temp_storage+24];
	ld.shared.u64 	%rd378, [_ZZN3cub18CUB_300001_SM_10006detail6reduce18DeviceReduceKernelINS2_10policy_hubIN4cuda3std3__45tupleIJblEEEyN6thrust24THRUST_300001_SM_1000_NS8cuda_cub9__find_if7functorIS9_EEE10Policy1000ENSB_12zip_iteratorINS8_IJNSD_26transform_input_iterator_tIbNSC_6detail35transform_pair_of_input_iterators_tIbNSB_6detail15normal_iteratorINSB_10device_ptrIiEEEESQ_NS7_8equal_toIiEEEENS7_10__not_fn_tINS7_10__identityEEEEENSB_17counting_iteratorIlNSB_11use_defaultESZ_SZ_EEEEEEEySF_S9_SV_EEvT0_PT3_T1_NS0_13GridEvenShareIS16_EET2_T4_E12temp_storage+32];
	and.b16  	%rs309, %rs385, 255;
	setp.eq.s16 	%p263, %rs309, 0;
	setp.eq.s16 	%p264, %rs308, 0;
	min.s64 	%rd379, %rd378, %rd439;
	selp.b16 	%rs310, %rs385, 1, %p264;
	selp.b16 	%rs385, %rs308, %rs310, %p263;
	selp.b64 	%rd380, %rd439, %rd379, %p264;
	selp.b64 	%rd439, %rd378, %rd380, %p263;
$L__BB5_66:
	setp.lt.s32 	%p265, %r4, 65;
	@%p265 bra 	$L__BB5_68;
	ld.shared.u8 	%rs311, [_ZZN3cub18CUB_300001_SM_10006detail6reduce18DeviceReduceKernelINS2_10policy_hubIN4cuda3std3__45tupleIJblEEEyN6thrust24THRUST_300001_SM_1000_NS8cuda_cub9__find_if7functorIS9_EEE10Policy1000ENSB_12zip_iteratorINS8_IJNSD_26transform_input_iterator_tIbNSC_6detail35transform_pair_of_input_iterators_tIbNSB_6detail15normal_iteratorINSB_10device_ptrIiEEEESQ_NS7_8equal_toIiEEEENS7_10__not_fn_tINS7_10__identityEEEEENSB_17counting_iteratorIlNSB_11use_defaultESZ_SZ_EEEEEEEySF_S9_SV_EEvT0_PT3_T1_NS0_13GridEvenShareIS16_EET2_T4_E12temp_storage+40];
	ld.shared.u64 	%rd381, [_ZZN3cub18CUB_300001_SM_10006detail6reduce18DeviceReduceKernelINS2_10policy_hubIN4cuda3std3__45tupleIJblEEEyN6thrust24THRUST_300001_SM_1000_NS8cuda_cub9__find_if7functorIS9_EEE10Policy1000ENSB_12zip_iteratorINS8_IJNSD_26transform_input_iterator_tIbNSC_6detail35transform_pair_of_input_iterators_tIbNSB_6detail15normal_iteratorINSB_10device_ptrIiEEEESQ_NS7_8equal_toIiEEEENS7_10__not_fn_tINS7_10__identityEEEEENSB_17counting_iteratorIlNSB_11use_defaultESZ_SZ_EEEEEEEySF_S9_SV_EEvT0_PT3_T1_NS0_13GridEvenShareIS16_EET2_T4_E12temp_storage+48];
	and.b16  	%rs312, %rs385, 255;
	setp.eq.s16 	%p266, %rs312, 0;
	setp.eq.s16 	%p267, %rs311, 0;
	min.s64 	%rd382, %rd381, %rd439;
	selp.b16 	%rs313, %rs385, 1, %p267;
	selp.b16 	%rs385, %rs311, %rs313, %p266;
	selp.b64 	%rd383, %rd439, %rd382, %p267;
	selp.b64 	%rd439, %rd381, %rd383, %p266;
$L__BB5_68:
	setp.lt.s32 	%p268, %r4, 97;
	@%p268 bra 	$L__BB5_70;
	ld.shared.u8 	%rs314, [_ZZN3cub18CUB_300001_SM_10006detail6reduce18DeviceReduceKernelINS2_10policy_hubIN4cuda3std3__45tupleIJblEEEyN6thrust24THRUST_300001_SM_1000_NS8cuda_cub9__find_if7functorIS9_EEE10Policy1000ENSB_12zip_iteratorINS8_IJNSD_26transform_input_iterator_tIbNSC_6detail35transform_pair_of_input_iterators_tIbNSB_6detail15normal_iteratorINSB_10device_ptrIiEEEESQ_NS7_8equal_toIiEEEENS7_10__not_fn_tINS7_10__identityEEEEENSB_17counting_iteratorIlNSB_11use_defaultESZ_SZ_EEEEEEEySF_S9_SV_EEvT0_PT3_T1_NS0_13GridEvenShareIS16_EET2_T4_E12temp_storage+56];
	ld.shared.u64 	%rd384, [_ZZN3cub18CUB_300001_SM_10006detail6reduce18DeviceReduceKernelINS2_10policy_hubIN4cuda3std3__45tupleIJblEEEyN6thrust24THRUST_300001_SM_1000_NS8cuda_cub9__find_if7functorIS9_EEE10Policy1000ENSB_12zip_iteratorINS8_IJNSD_26transform_input_iterator_tIbNSC_6detail35transform_pair_of_input_iterators_tIbNSB_6detail15normal_iteratorINSB_10device_ptrIiEEEESQ_NS7_8equal_toIiEEEENS7_10__not_fn_tINS7_10__identityEEEEENSB_17counting_iteratorIlNSB_11use_defaultESZ_SZ_EEEEEEEySF_S9_SV_EEvT0_PT3_T1_NS0_13GridEvenShareIS16_EET2_T4_E12temp_storage+64];
	and.b16  	%rs315, %rs385, 255;
	setp.eq.s16 	%p269, %rs315, 0;
	setp.eq.s16 	%p270, %rs314, 0;
	min.s64 	%rd385, %rd384, %rd439;
	selp.b16 	%rs316, %rs385, 1, %p270;
	selp.b16 	%rs385, %rs314, %rs316, %p269;
	selp.b64 	%rd386, %rd439, %rd385, %p270;
	selp.b64 	%rd439, %rd384, %rd386, %p269;
$L__BB5_70:
	setp.lt.s32 	%p271, %r4, 129;
	@%p271 bra 	$L__BB5_72;
	ld.shared.u8 	%rs317, [_ZZN3cub18CUB_300001_SM_10006detail6reduce18DeviceReduceKernelINS2_10policy_hubIN4cuda3std3__45tupleIJblEEEyN6thrust24THRUST_300001_SM_1000_NS8cuda_cub9__find_if7functorIS9_EEE10Policy1000ENSB_12zip_iteratorINS8_IJNSD_26transform_input_iterator_tIbNSC_6detail35transform_pair_of_input_iterators_tIbNSB_6detail15normal_iteratorINSB_10device_ptrIiEEEESQ_NS7_8equal_toIiEEEENS7_10__not_fn_tINS7_10__identityEEEEENSB_17counting_iteratorIlNSB_11use_defaultESZ_SZ_EEEEEEEySF_S9_SV_EEvT0_PT3_T1_NS0_13GridEvenShareIS16_EET2_T4_E12temp_storage+72];
	ld.shared.u64 	%rd387, [_ZZN3cub18CUB_300001_SM_10006detail6reduce18DeviceReduceKernelINS2_10policy_hubIN4cuda3std3__45tupleIJblEEEyN6thrust24THRUST_300001_SM_1000_NS8cuda_cub9__find_if7functorIS9_EEE10Policy1000ENSB_12zip_iteratorINS8_IJNSD_26transform_input_iterator_tIbNSC_6detail35transform_pair_of_input_iterators_tIbNSB_6detail15normal_iteratorINSB_10device_ptrIiEEEESQ_NS7_8equal_toIiEEEENS7_10__not_fn_tINS7_10__identityEEEEENSB_17counting_iteratorIlNSB_11use_defaultESZ_SZ_EEEEEEEySF_S9_SV_EEvT0_PT3_T1_NS0_13GridEvenShareIS16_EET2_T4_E12temp_storage+80];
	and.b16  	%rs318, %rs385, 255;
	setp.eq.s16 	%p272, %rs318, 0;
	setp.eq.s16 	%p273, %rs317, 0;
	min.s64 	%rd388, %rd387, %rd439;
	selp.b16 	%rs319, %rs385, 1, %p273;
	selp.b16 	%rs385, %rs317, %rs319, %p272;
	selp.b64 	%rd389, %rd439, %rd388, %p273;
	selp.b64 	%rd439, %rd387, %rd389, %p272;
$L__BB5_72:
	setp.lt.s32 	%p274, %r4, 161;
	@%p274 bra 	$L__BB5_74;
	ld.shared.u8 	%rs320, [_ZZN3cub18CUB_300001_SM_10006detail6reduce18DeviceReduceKernelINS2_10policy_hubIN4cuda3std3__45tupleIJblEEEyN6thrust24THRUST_300001_SM_1000_NS8cuda_cub9__find_if7functorIS9_EEE10Policy1000ENSB_12zip_iteratorINS8_IJNSD_26transform_input_iterator_tIbNSC_6detail35transform_pair_of_input_iterators_tIbNSB_6detail15normal_iteratorINSB_10device_ptrIiEEEESQ_NS7_8equal_toIiEEEENS7_10__not_fn_tINS7_10__identityEEEEENSB_17counting_iteratorIlNSB_11use_defaultESZ_SZ_EEEEEEEySF_S9_SV_EEvT0_PT3_T1_NS0_13GridEvenShareIS16_EET2_T4_E12temp_storage+88];
	ld.shared.u64 	%rd390, [_ZZN3cub18CUB_300001_SM_10006detail6reduce18DeviceReduceKernelINS2_10policy_hubIN4cuda3std3__45tupleIJblEEEyN6thrust24THRUST_300001_SM_1000_NS8cuda_cub9__find_if7functorIS9_EEE10Policy1000ENSB_12zip_iteratorINS8_IJNSD_26transform_input_iterator_tIbNSC_6detail35transform_pair_of_input_iterators_tIbNSB_6detail15normal_iteratorINSB_10device_ptrIiEEEESQ_NS7_8equal_toIiEEEENS7_10__not_fn_tINS7_10__identityEEEEENSB_17counting_iteratorIlNSB_11use_defaultESZ_SZ_EEEEEEEySF_S9_SV_EEvT0_PT3_T1_NS0_13GridEvenShareIS16_EET2_T4_E12temp_storage+96];
	and.b16  	%rs321, %rs385, 255;
	setp.eq.s16 	%p275, %rs321, 0;
	setp.eq.s16 	%p276, %rs320, 0;
	min.s64 	%rd391, %rd390, %rd439;
	selp.b16 	%rs322, %rs385, 1, %p276;
	selp.b16 	%rs385, %rs320, %rs322, %p275;
	selp.b64 	%rd392, %rd439, %rd391, %p276;
	selp.b64 	%rd439, %rd390, %rd392, %p275;
$L__BB5_74:
	setp.lt.s32 	%p277, %r4, 193;
	@%p277 bra 	$L__BB5_76;
	ld.shared.u8 	%rs323, [_ZZN3cub18CUB_300001_SM_10006detail6reduce18DeviceReduceKernelINS2_10policy_hubIN4cuda3std3__45tupleIJblEEEyN6thrust24THRUST_300001_SM_1000_NS8cuda_cub9__find_if7functorIS9_EEE10Policy1000ENSB_12zip_iteratorINS8_IJNSD_26transform_input_iterator_tIbNSC_6detail35transform_pair_of_input_iterators_tIbNSB_6detail15normal_iteratorINSB_10device_ptrIiEEEESQ_NS7_8equal_toIiEEEENS7_10__not_fn_tINS7_10__identityEEEEENSB_17counting_iteratorIlNSB_11use_defaultESZ_SZ_EEEEEEEySF_S9_SV_EEvT0_PT3_T1_NS0_13GridEvenShareIS16_EET2_T4_E12temp_storage+104];
	ld.shared.u64 	%rd393, [_ZZN3cub18CUB_300001_SM_10006detail6reduce18DeviceReduceKernelINS2_10policy_hubIN4cuda3std3__45tupleIJblEEEyN6thrust24THRUST_300001_SM_1000_NS8cuda_cub9__find_if7functorIS9_EEE10Policy1000ENSB_12zip_iteratorINS8_IJNSD_26transform_input_iterator_tIbNSC_6detail35transform_pair_of_input_iterators_tIbNSB_6detail15normal_iteratorINSB_10device_ptrIiEEEESQ_NS7_8equal_toIiEEEENS7_10__not_fn_tINS7_10__identityEEEEENSB_17counting_iteratorIlNSB_11use_defaultESZ_SZ_EEEEEEEySF_S9_SV_EEvT0_PT3_T1_NS0_13GridEvenShareIS16_EET2_T4_E12temp_storage+112];
	and.b16  	%rs324, %rs385, 255;
	setp.eq.s16 	%p278, %rs324, 0;
	setp.eq.s16 	%p279, %rs323, 0;
	min.s64 	%rd394, %rd393, %rd439;
	selp.b16 	%rs325, %rs385, 1, %p279;
	selp.b16 	%rs385, %rs323, %rs325, %p278;
	selp.b64 	%rd395, %rd439, %rd394, %p279;
	selp.b64 	%rd439, %rd393, %rd395, %p278;
$L__BB5_76:
	setp.lt.s32 	%p280, %r4, 225;
	@%p280 bra 	$L__BB5_118;
	ld.shared.u8 	%rs326, [_ZZN3cub18CUB_300001_SM_10006detail6reduce18DeviceReduceKernelINS2_10policy_hubIN4cuda3std3__45tupleIJblEEEyN6thrust24THRUST_300001_SM_1000_NS8cuda_cub9__find_if7functorIS9_EEE10Policy1000ENSB_12zip_iteratorINS8_IJNSD_26transform_input_iterator_tIbNSC_6detail35transform_pair_of_input_iterators_tIbNSB_6detail15normal_iteratorINSB_10device_ptrIiEEEESQ_NS7_8equal_toIiEEEENS7_10__not_fn_tINS7_10__identityEEEEENSB_17counting_iteratorIlNSB_11use_defaultESZ_SZ_EEEEEEEySF_S9_SV_EEvT0_PT3_T1_NS0_13GridEvenShareIS16_EET2_T4_E12temp_storage+120];
	ld.shared.u64 	%rd396, [_ZZN3cub18CUB_300001_SM_10006detail6reduce18DeviceReduceKernelINS2_10policy_hubIN4cuda3std3__45tupleIJblEEEyN6thrust24THRUST_300001_SM_1000_NS8cuda_cub9__find_if7functorIS9_EEE10Policy1000ENSB_12zip_iteratorINS8_IJNSD_26transform_input_iterator_tIbNSC_6detail35transform_pair_of_input_iterators_tIbNSB_6detail15normal_iteratorINSB_10device_ptrIiEEEESQ_NS7_8equal_toIiEEEENS7_10__not_fn_tINS7_10__identityEEEEENSB_17counting_iteratorIlNSB_11use_defaultESZ_SZ_EEEEEEEySF_S9_SV_EEvT0_PT3_T1_NS0_13GridEvenShareIS16_EET2_T4_E12temp_storage+128];
	and.b16  	%rs327, %rs385, 255;
	setp.eq.s16 	%p281, %rs327, 0;
	setp.eq.s16 	%p282, %rs326, 0;
	min.s64 	%rd397, %rd396, %rd439;
	selp.b16 	%rs328, %rs385, 1, %p282;
	selp.b16 	%rs385, %rs326, %rs328, %p281;
	selp.b64 	%rd398, %rd439, %rd397, %p282;
	selp.b64 	%rd439, %rd396, %rd398, %p281;
	bra.uni 	$L__BB5_118;
$L__BB5_78:
	mov.u32 	%r26, %tid.x;
	add.s64 	%rd121, %rd119, %rd6;
	cvt.u64.u32 	%rd76, %r26;
	add.s64 	%rd122, %rd76, %rd6;
	shl.b64 	%rd123, %rd122, 2;
	add.s64 	%rd124, %rd2, %rd123;
	add.s64 	%rd125, %rd3, %rd123;
	ld.global.u32 	%r69, [%rd124];
	ld.global.u32 	%r70, [%rd125];
	setp.ne.s32 	%p2, %r69, %r70;
	add.s32 	%r71, %r26, 256;
	cvt.u64.u32 	%rd126, %r71;
	ld.global.u32 	%r72, [%rd124+1024];
	ld.global.u32 	%r74, [%rd125+1024];
	setp.ne.s32 	%p3, %r72, %r74;
	add.s32 	%r76, %r26, 512;
	cvt.u64.u32 	%rd127, %r76;
	add.s64 	%rd128, %rd121, %rd127;
	ld.global.u32 	%r77, [%rd124+2048];
	ld.global.u32 	%r78, [%rd125+2048];
	setp.ne.s32 	%p4, %r77, %r78;
	add.s64 	%rd129, %rd128, 256;
	ld.global.u32 	%r79, [%rd124+3072];
	ld.global.u32 	%r80, [%rd125+3072];
	setp.ne.s32 	%p6, %r79, %r80;
	or.pred  	%p8, %p2, %p3;
	selp.b64 	%rd130, %rd76, %rd126, %p2;
	add.s64 	%rd131, %rd121, %rd130;
	min.s64 	%rd132, %rd128, %rd131;
	selp.b64 	%rd133, %rd132, %rd131, %p4;
	or.pred  	%p9, %p8, %p4;
	selp.b64 	%rd134, %rd133, %rd128, %p8;
	min.s64 	%rd135, %rd129, %rd134;
	selp.b64 	%rd136, %rd135, %rd134, %p6;
	or.pred  	%p10, %p9, %p6;
	selp.u16 	%rs385, 1, 0, %p10;
	selp.b64 	%rd439, %rd136, %rd129, %p9;
	setp.lt.u64 	%p11, %rd7, %rd5;
	@%p11 bra 	$L__BB5_94;
	cvt.u32.u64 	%r82, %rd5;
	cvt.u32.u64 	%r83, %rd6;
	cvt.u32.u64 	%r27, %rd1;
	not.b32 	%r84, %r26;
	add.s32 	%r85, %r84, %r27;
	sub.s32 	%r86, %r85, %r82;
	sub.s32 	%r546, %r86, %r83;
	mov.b32 	%r547, 0;
	mov.u64 	%rd456, %rd6;
$L__BB5_80:
	add.s64 	%rd456, %rd456, %rd5;
	add.s64 	%rd137, %rd1, -1024;
	setp.gt.u64 	%p12, %rd456, %rd137;
	@%p12 bra 	$L__BB5_82;
	cvt.u32.u64 	%r87, %rd5;
	add.s64 	%rd138, %rd456, %rd76;
	shl.b64 	%rd139, %rd138, 2;
	add.s64 	%rd140, %rd2, %rd139;
	add.s64 	%rd141, %rd3, %rd139;
	add.s64 	%rd142, %rd138, %rd119;
	ld.global.u32 	%r88, [%rd140];
	ld.global.u32 	%r89, [%rd141];
	setp.ne.s32 	%p13, %r88, %r89;
	add.s64 	%rd143, %rd142, 256;
	ld.global.u32 	%r90, [%rd140+1024];
	ld.global.u32 	%r91, [%rd141+1024];
	setp.ne.s32 	%p14, %r90, %r91;
	selp.u16 	%rs107, 1, 0, %p14;
	add.s64 	%rd144, %rd142, 512;
	ld.global.u32 	%r92, [%rd140+2048];
	ld.global.u32 	%r93, [%rd141+2048];
	setp.ne.s32 	%p15, %r92, %r93;
	selp.u16 	%rs108, 1, 0, %p15;
	add.s64 	%rd145, %rd142, 768;
	ld.global.u32 	%r94, [%rd140+3072];
	ld.global.u32 	%r95, [%rd141+3072];
	setp.ne.s32 	%p16, %r94, %r95;
	selp.u16 	%rs109, 1, 0, %p16;
	and.b16  	%rs110, %rs385, 255;
	setp.eq.s16 	%p17, %rs110, 0;
	selp.u16 	%rs111, 1, 0, %p13;
	min.s64 	%rd146, %rd142, %rd439;
	selp.b16 	%rs112, 1, %rs385, %p13;
	selp.b64 	%rd147, %rd146, %rd439, %p13;
	selp.b16 	%rs113, %rs111, %rs112, %p17;
	and.b16  	%rs114, %rs113, 255;
	selp.b64 	%rd148, %rd142, %rd147, %p17;
	setp.eq.s16 	%p18, %rs114, 0;
	min.s64 	%rd149, %rd143, %rd148;
	selp.b16 	%rs115, 1, %rs113, %p14;
	selp.b64 	%rd150, %rd149, %rd148, %p14;
	selp.b16 	%rs116, %rs107, %rs115, %p18;
	and.b16  	%rs117, %rs116, 255;
	selp.b64 	%rd151, %rd143, %rd150, %p18;
	setp.eq.s16 	%p19, %rs117, 0;
	min.s64 	%rd152, %rd144, %rd151;
	selp.b16 	%rs118, 1, %rs116, %p15;
	selp.b64 	%rd153, %rd152, %rd151, %p15;
	selp.b16 	%rs119, %rs108, %rs118, %p19;
	and.b16  	%rs120, %rs119, 255;
	selp.b64 	%rd154, %rd144, %rd153, %p19;
	setp.eq.s16 	%p20, %rs120, 0;
	min.s64 	%rd155, %rd145, %rd154;
	selp.b16 	%rs121, 1, %rs119, %p16;
	selp.b64 	%rd156, %rd155, %rd154, %p16;
	selp.b16 	%rs385, %rs109, %rs121, %p20;
	selp.b64 	%rd439, %rd145, %rd156, %p20;
	sub.s64 	%rd157, %rd1, %rd456;
	setp.lt.u64 	%p21, %rd157, %rd5;
	add.s32 	%r547, %r547, 1;
	sub.s32 	%r546, %r546, %r87;
	@%p21 bra 	$L__BB5_94;
	bra.uni 	$L__BB5_80;
$L__BB5_82:
	setp.le.u64 	%p22, %rd1, %rd456;
	cvt.u32.u64 	%r96, %rd456;
	cvt.u32.u64 	%r97, %rd1;
	sub.s32 	%r98, %r97, %r96;
	setp.ge.s32 	%p23, %r26, %r98;
	or.pred  	%p24, %p22, %p23;
	@%p24 bra 	$L__BB5_94;
	cvt.u32.u64 	%r100, %rd5;
	cvt.u32.u64 	%r101, %rd6;
	not.b32 	%r102, %r26;
	add.s32 	%r33, %r102, %r27;
	add.s32 	%r103, %r100, %r101;
	sub.s32 	%r104, %r33, %r103;
	mul.lo.s32 	%r105, %r1, %r547;
	shl.b32 	%r106, %r105, 10;
	sub.s32 	%r107, %r104, %r106;
	shr.u32 	%r108, %r107, 8;
	add.s32 	%r34, %r108, 1;
	and.b32  	%r35, %r34, 7;
	setp.lt.u32 	%p25, %r107, 1792;
	mov.u32 	%r550, %r26;
	@%p25 bra 	$L__BB5_86;
	shr.u32 	%r109, %r546, 8;
	add.s32 	%r110, %r109, 1;
	and.b32  	%r111, %r110, 33554424;
	neg.s32 	%r548, %r111;
	mov.u32 	%r550, %r26;
$L__BB5_85:
	.pragma "nounroll";
	cvt.u64.u32 	%rd159, %r550;
	add.s64 	%rd160, %rd456, %rd159;
	shl.b64 	%rd161, %rd160, 2;
	add.s64 	%rd162, %rd2, %rd161;
	add.s64 	%rd163, %rd3, %rd161;
	add.s64 	%rd164, %rd160, %rd119;
	ld.global.u32 	%r112, [%rd162];
	ld.global.u32 	%r113, [%rd163];
	setp.ne.s32 	%p26, %r112, %r113;
	selp.u16 	%rs123, 1, 0, %p26;
	and.b16  	%rs124, %rs385, 255;
	setp.ne.s16 	%p28, %rs124, 0;
	and.pred  	%p29, %p28, %p26;
	min.s64 	%rd165, %rd164, %rd439;
	setp.eq.s16 	%p30, %rs124, 0;
	selp.b16 	%rs125, %rs123, %rs385, %p30;
	selp.b64 	%rd166, %rd164, %rd439, %p30;
	selp.b16 	%rs126, 1, %rs125, %p29;
	and.b16  	%rs127, %rs126, 255;
	selp.b64 	%rd167, %rd165, %rd166, %p29;
	add.s64 	%rd168, %rd164, 256;
	ld.global.u32 	%r114, [%rd162+1024];
	ld.global.u32 	%r115, [%rd163+1024];
	setp.ne.s32 	%p31, %r114, %r115;
	selp.u16 	%rs128, 1, 0, %p31;
	setp.ne.s16 	%p33, %rs127, 0;
	and.pred  	%p34, %p33, %p31;
	min.s64 	%rd169, %rd168, %rd167;
	setp.eq.s16 	%p35, %rs127, 0;
	selp.b16 	%rs129, %rs128, %rs126, %p35;
	selp.b64 	%rd170, %rd168, %rd167, %p35;
	selp.b16 	%rs130, 1, %rs129, %p34;
	and.b16  	%rs131, %rs130, 255;
	selp.b64 	%rd171, %rd169, %rd170, %p34;
	add.s64 	%rd172, %rd164, 512;
	ld.global.u32 	%r116, [%rd162+2048];
	ld.global.u32 	%r117, [%rd163+2048];
	setp.ne.s32 	%p36, %r116, %r117;
	selp.u16 	%rs132, 1, 0, %p36;
	setp.ne.s16 	%p38, %rs131, 0;
	and.pred  	%p39, %p38, %p36;
	min.s64 	%rd173, %rd172, %rd171;
	setp.eq.s16 	%p40, %rs131, 0;
	selp.b16 	%rs133, %rs132, %rs130, %p40;
	selp.b64 	%rd174, %rd172, %rd171, %p40;
	selp.b16 	%rs134, 1, %rs133, %p39;
	and.b16  	%rs135, %rs134, 255;
	selp.b64 	%rd175, %rd173, %rd174, %p39;
	add.s64 	%rd176, %rd164, 768;
	ld.global.u32 	%r118, [%rd162+3072];
	ld.global.u32 	%r119, [%rd163+3072];
	setp.ne.s32 	%p41, %r118, %r119;
	selp.u16 	%rs136, 1, 0, %p41;
	setp.ne.s16 	%p43, %rs135, 0;
	and.pred  	%p44, %p43, %p41;
	min.s64 	%rd177, %rd176, %rd175;
	setp.eq.s16 	%p45, %rs135, 0;
	selp.b16 	%rs137, %rs136, %rs134, %p45;
	selp.b64 	%rd178, %rd176, %rd175, %p45;
	selp.b16 	%rs138, 1, %rs137, %p44;
	and.b16  	%rs139, %rs138, 255;
	selp.b64 	%rd179, %rd177, %rd178, %p44;
	add.s64 	%rd180, %rd164, 1024;
	ld.global.u32 	%r120, [%rd162+4096];
	ld.global.u32 	%r121, [%rd163+4096];
	setp.ne.s32 	%p46, %r120, %r121;
	selp.u16 	%rs140, 1, 0, %p46;
	setp.ne.s16 	%p48, %rs139, 0;
	and.pred  	%p49, %p48, %p46;
	min.s64 	%rd181, %rd180, %rd179;
	setp.eq.s16 	%p50, %rs139, 0;
	selp.b16 	%rs141, %rs140, %rs138, %p50;
	selp.b64 	%rd182, %rd180, %rd179, %p50;
	selp.b16 	%rs142, 1, %rs141, %p49;
	and.b16  	%rs143, %rs142, 255;
	selp.b64 	%rd183, %rd181, %rd182, %p49;
	add.s64 	%rd184, %rd164, 1280;
	ld.global.u32 	%r122, [%rd162+5120];
	ld.global.u32 	%r123, [%rd163+5120];
	setp.ne.s32 	%p51, %r122, %r123;
	selp.u16 	%rs144, 1, 0, %p51;
	setp.ne.s16 	%p53, %rs143, 0;
	and.pred  	%p54, %p53, %p51;
	min.s64 	%rd185, %rd184, %rd183;
	setp.eq.s16 	%p55, %rs143, 0;
	selp.b16 	%rs145, %rs144, %rs142, %p55;
	selp.b64 	%rd186, %rd184, %rd183, %p55;
	selp.b16 	%rs146, 1, %rs145, %p54;
	and.b16  	%rs147, %rs146, 255;
	selp.b64 	%rd187, %rd185, %rd186, %p54;
	add.s64 	%rd188, %rd164, 1536;
	ld.global.u32 	%r124, [%rd162+6144];
	ld.global.u32 	%r125, [%rd163+6144];
	setp.ne.s32 	%p56, %r124, %r125;
	selp.u16 	%rs148, 1, 0, %p56;
	setp.ne.s16 	%p58, %rs147, 0;
	and.pred  	%p59, %p58, %p56;
	min.s64 	%rd189, %rd188, %rd187;
	setp.eq.s16 	%p60, %rs147, 0;
	selp.b16 	%rs149, %rs148, %rs146, %p60;
	selp.b64 	%rd190, %rd188, %rd187, %p60;
	selp.b16 	%rs150, 1, %rs149, %p59;
	and.b16  	%rs151, %rs150, 255;
	selp.b64 	%rd191, %rd189, %rd190, %p59;
	add.s64 	%rd192, %rd164, 1792;
	ld.global.u32 	%r126, [%rd162+7168];
	ld.global.u32 	%r127, [%rd163+7168];
	setp.ne.s32 	%p61, %r126, %r127;
	selp.u16 	%rs152, 1, 0, %p61;
	setp.ne.s16 	%p63, %rs151, 0;
	and.pred  	%p64, %p63, %p61;
	min.s64 	%rd193, %rd192, %rd191;
	setp.eq.s16 	%p65, %rs151, 0;
	selp.b16 	%rs153, %rs152, %rs150, %p65;
	selp.b64 	%rd194, %rd192, %rd191, %p65;
	selp.b16 	%rs385, 1, %rs153, %p64;
	selp.b64 	%rd439, %rd193, %rd194, %p64;
	add.s32 	%r550, %r550, 2048;
	add.s32 	%r548, %r548, 8;
	setp.ne.s32 	%p66, %r548, 0;
	@%p66 bra 	$L__BB5_85;
$L__BB5_86:
	setp.eq.s32 	%p67, %r35, 0;
	@%p67 bra 	$L__BB5_94;
	setp.lt.u32 	%p68, %r35, 4;
	@%p68 bra 	$L__BB5_89;
	cvt.u64.u32 	%rd196, %r550;
	add.s64 	%rd197, %rd456, %rd196;
	shl.b64 	%rd198, %rd197, 2;
	add.s64 	%rd199, %rd2, %rd198;
	add.s64 	%rd200, %rd3, %rd198;
	add.s64 	%rd201, %rd197, %rd119;
	ld.global.u32 	%r128, [%rd199];
	ld.global.u32 	%r129, [%rd200];
	setp.ne.s32 	%p69, %r128, %r129;
	selp.u16 	%rs155, 1, 0, %p69;
	and.b16  	%rs156, %rs385, 255;
	setp.ne.s16 	%p71, %rs156, 0;
	and.pred  	%p72, %p71, %p69;
	min.s64 	%rd202, %rd201, %rd439;
	setp.eq.s16 	%p73, %rs156, 0;
	selp.b16 	%rs157, %rs155, %rs385, %p73;
	selp.b64 	%rd203, %rd201, %rd439, %p73;
	selp.b16 	%rs158, 1, %rs157, %p72;
	and.b16  	%rs159, %rs158, 255;
	selp.b64 	%rd204, %rd202, %rd203, %p72;
	add.s32 	%r130, %r550, 256;
	cvt.u64.u32 	%rd205, %r130;
	add.s64 	%rd206, %rd456, %rd205;
	add.s64 	%rd207, %rd206, %rd119;
	ld.global.u32 	%r131, [%rd199+1024];
	ld.global.u32 	%r132, [%rd200+1024];
	setp.ne.s32 	%p74, %r131, %r132;
	selp.u16 	%rs160, 1, 0, %p74;
	setp.ne.s16 	%p76, %rs159, 0;
	and.pred  	%p77, %p76, %p74;
	min.s64 	%rd208, %rd207, %rd204;
	setp.eq.s16 	%p78, %rs159, 0;
	selp.b16 	%rs161, %rs160, %rs158, %p78;
	selp.b64 	%rd209, %rd207, %rd204, %p78;
	selp.b16 	%rs162, 1, %rs161, %p77;
	and.b16  	%rs163, %rs162, 255;
	selp.b64 	%rd210, %rd208, %rd209, %p77;
	add.s32 	%r133, %r550, 512;
	cvt.u64.u32 	%rd211, %r133;
	add.s64 	%rd212, %rd456, %rd211;
	add.s64 	%rd213, %rd212, %rd119;
	ld.global.u32 	%r134, [%rd199+2048];
	ld.global.u32 	%r135, [%rd200+2048];
	setp.ne.s32 	%p79, %r134, %r135;
	selp.u16 	%rs164, 1, 0, %p79;
	setp.ne.s16 	%p81, %rs163, 0;
	and.pred  	%p82, %p81, %p79;
	min.s64 	%rd214, %rd213, %rd210;
	setp.eq.s16 	%p83, %rs163, 0;
	selp.b16 	%rs165, %rs164, %rs162, %p83;
	selp.b64 	%rd215, %rd213, %rd210, %p83;
	selp.b16 	%rs166, 1, %rs165, %p82;
	and.b16  	%rs167, %rs166, 255;
	selp.b64 	%rd216, %rd214, %rd215, %p82;
	add.s32 	%r136, %r550, 768;
	cvt.u64.u32 	%rd217, %r136;
	add.s64 	%rd218, %rd456, %rd217;
	add.s64 	%rd219, %rd218, %rd119;
	ld.global.u32 	%r137, [%rd199+3072];
	ld.global.u32 	%r138, [%rd200+3072];
	setp.ne.s32 	%p84, %r137, %r138;
	selp.u16 	%rs168, 1, 0, %p84;
	setp.ne.s16 	%p86, %rs167, 0;
	and.pred  	%p87, %p86, %p84;
	min.s64 	%rd220, %rd219, %rd216;
	setp.eq.s16 	%p88, %rs167, 0;
	selp.b16 	%rs169, %rs168, %rs166, %p88;
	selp.b64 	%rd221, %rd219, %rd216, %p88;
	selp.b16 	%rs385, 1, %rs169, %p87;
	selp.b64 	%rd439, %rd220, %rd221, %p87;
	add.s32 	%r550, %r550, 1024;
$L__BB5_89:
	and.b32  	%r139, %r34, 3;
	setp.eq.s32 	%p89, %r139, 0;
	@%p89 bra 	$L__BB5_94;
	setp.eq.s32 	%p90, %r139, 1;
	@%p90 bra 	$L__BB5_92;
	cvt.u64.u32 	%rd223, %r550;
	add.s64 	%rd224, %rd456, %rd223;
	shl.b64 	%rd225, %rd224, 2;
	add.s64 	%rd226, %rd2, %rd225;
	add.s64 	%rd227, %rd3, %rd225;
	add.s64 	%rd228, %rd224, %rd119;
	ld.global.u32 	%r140, [%rd226];
	ld.global.u32 	%r141, [%rd227];
	setp.ne.s32 	%p91, %r140, %r141;
	selp.u16 	%rs171, 1, 0, %p91;
	and.b16  	%rs172, %rs385, 255;
	setp.ne.s16 	%p93, %rs172, 0;
	and.pred  	%p94, %p93, %p91;
	min.s64 	%rd229, %rd228, %rd439;
	setp.eq.s16 	%p95, %rs172, 0;
	selp.b16 	%rs173, %rs171, %rs385, %p95;
	selp.b64 	%rd230, %rd228, %rd439, %p95;
	selp.b16 	%rs174, 1, %rs173, %p94;
	and.b16  	%rs175, %rs174, 255;
	selp.b64 	%rd231, %rd229, %rd230, %p94;
	add.s32 	%r142, %r550, 256;
	cvt.u64.u32 	%rd232, %r142;
	add.s64 	%rd233, %rd456, %rd232;
	add.s64 	%rd234, %rd233, %rd119;
	ld.global.u32 	%r143, [%rd226+1024];
	ld.global.u32 	%r144, [%rd227+1024];
	setp.ne.s32 	%p96, %r143, %r144;
	selp.u16 	%rs176, 1, 0, %p96;
	setp.ne.s16 	%p98, %rs175, 0;
	and.pred  	%p99, %p98, %p96;
	min.s64 	%rd235, %rd234, %rd231;
	setp.eq.s16 	%p100, %rs175, 0;
	selp.b16 	%rs177, %rs176, %rs174, %p100;
	selp.b64 	%rd236, %rd234, %rd231, %p100;
	selp.b16 	%rs385, 1, %rs177, %p99;
	selp.b64 	%rd439, %rd235, %rd236, %p99;
	add.s32 	%r550, %r550, 512;
$L__BB5_92:
	and.b32  	%r145, %r33, 256;
	setp.ne.s32 	%p101, %r145, 0;
	@%p101 bra 	$L__BB5_94;
	cvt.u64.u32 	%rd237, %r550;
	add.s64 	%rd238, %rd456, %rd237;
	shl.b64 	%rd239, %rd238, 2;
	add.s64 	%rd240, %rd2, %rd239;
	add.s64 	%rd241, %rd3, %rd239;
	add.s64 	%rd242, %rd238, %rd119;
	ld.global.u32 	%r146, [%rd240];
	ld.global.u32 	%r147, [%rd241];
	setp.ne.s32 	%p102, %r146, %r147;
	selp.u16 	%rs178, 1, 0, %p102;
	and.b16  	%rs179, %rs385, 255;
	setp.ne.s16 	%p104, %rs179, 0;
	and.pred  	%p105, %p104, %p102;
	min.s64 	%rd243, %rd242, %rd439;
	setp.eq.s16 	%p106, %rs179, 0;
	selp.b16 	%rs180, %rs178, %rs385, %p106;
	selp.b64 	%rd244, %rd242, %rd439, %p106;
	selp.b16 	%rs385, 1, %rs180, %p105;
	selp.b64 	%rd439, %rd243, %rd244, %p105;
$L__BB5_94:
	// begin inline asm
	mov.u32 %r148, %laneid;
	// end inline asm
	cvt.u32.u16 	%r169, %rs385;
	and.b32  	%r150, %r169, 255;
	mov.b32 	%r166, 1;
	mov.b32 	%r167, 31;
	mov.b32 	%r168, -1;
	// begin inline asm
	shfl.sync.down.b32 %r149, %r150, %r166, %r167, %r168;
	// end inline asm
	// begin inline asm
	shfl.sync.down.b32 %r154, %r155, %r166, %r167, %r168;
	// end inline asm
	mov.b64 	{%r160, %r165}, %rd439;
	// begin inline asm
	shfl.sync.down.b32 %r159, %r160, %r166, %r167, %r168;
	// end inline asm
	// begin inline asm
	shfl.sync.down.b32 %r164, %r165, %r166, %r167, %r168;
	// end inline asm
	mov.b64 	%rd95, {%r159, %r164};
	cvt.u16.u32 	%rs74, %r149;
	setp.gt.s32 	%p107, %r148, 30;
	@%p107 bra 	$L__BB5_98;
	and.b16  	%rs181, %rs385, 255;
	setp.eq.s16 	%p108, %rs181, 0;
	and.b16  	%rs182, %rs74, 255;
	setp.eq.s16 	%p109, %rs182, 0;
	or.pred  	%p110, %p108, %p109;
	@%p110 bra 	$L__BB5_97;
	min.s64 	%rd439, %rd95, %rd439;
	mov.b16 	%rs385, 1;
	bra.uni 	$L__BB5_98;
$L__BB5_97:
	setp.eq.s16 	%p111, %rs181, 0;
	selp.b16 	%rs385, %rs74, %rs385, %p111;
	selp.b64 	%rd439, %rd95, %rd439, %p111;
$L__BB5_98:
	cvt.u32.u16 	%r190, %rs385;
	and.b32  	%r171, %r190, 255;
	mov.b32 	%r187, 2;
	mov.b32 	%r188, 31;
	mov.b32 	%r189, -1;
	// begin inline asm
	shfl.sync.down.b32 %r170, %r171, %r187, %r188, %r189;
	// end inline asm
	// begin inline asm
	shfl.sync.down.b32 %r175, %r176, %r187, %r188, %r189;
	// end inline asm
	mov.b64 	{%r181, %r186}, %rd439;
	// begin inline asm
	shfl.sync.down.b32 %r180, %r181, %r187, %r188, %r189;
	// end inline asm
	// begin inline asm
	shfl.sync.down.b32 %r185, %r186, %r187, %r188, %r189;
	// end inline asm
	mov.b64 	%rd99, {%r180, %r185};
	cvt.u16.u32 	%rs77, %r170;
	setp.gt.s32 	%p112, %r148, 29;
	@%p112 bra 	$L__BB5_102;
	and.b16  	%rs185, %rs385, 255;
	setp.eq.s16 	%p113, %rs185, 0;
	and.b16  	%rs186, %rs77, 255;
	setp.eq.s16 	%p114, %rs186, 0;
	or.pred  	%p115, %p113, %p114;
	@%p115 bra 	$L__BB5_101;
	min.s64 	%rd439, %rd99, %rd439;
	mov.b16 	%rs385, 1;
	bra.uni 	$L__BB5_102;
$L__BB5_101:
	setp.eq.s16 	%p116, %rs185, 0;
	selp.b16 	%rs385, %rs77, %rs385, %p116;
	selp.b64 	%rd439, %rd99, %rd439, %p116;
$L__BB5_102:
	cvt.u32.u16 	%r211, %rs385;
	and.b32  	%r192, %r211, 255;
	mov.b32 	%r208, 4;
	mov.b32 	%r209, 31;
	mov.b32 	%r210, -1;
	// begin inline asm
	shfl.sync.down.b32 %r191, %r192, %r208, %r209, %r210;
	// end inline asm
	// begin inline asm
	shfl.sync.down.b32 %r196, %r197, %r208, %r209, %r210;
	// end inline asm
	mov.b64 	{%r202, %r207}, %rd439;
	// begin inline asm
	shfl.sync.down.b32 %r201, %r202, %r208, %r209, %r210;
	// end inline asm
	// begin inline asm
	shfl.sync.down.b32 %r206, %r207, %r208, %r209, %r210;
	// end inline asm
	mov.b64 	%rd103, {%r201, %r206};
	cvt.u16.u32 	%rs80, %r191;
	setp.gt.s32 	%p117, %r148, 27;
	@%p117 bra 	$L__BB5_106;
	and.b16  	%rs189, %rs385, 255;
	setp.eq.s16 	%p118, %rs189, 0;
	and.b16  	%rs190, %rs80, 255;
	setp.eq.s16 	%p119, %rs190, 0;
	or.pred  	%p120, %p118, %p119;
	@%p120 bra 	$L__BB5_105;
	min.s64 	%rd439, %rd103, %rd439;
	mov.b16 	%rs385, 1;
	bra.uni 	$L__BB5_106;
$L__BB5_105:
	setp.eq.s16 	%p121, %rs189, 0;
	selp.b16 	%rs385, %rs80, %rs385, %p121;
	selp.b64 	%rd439, %rd103, %rd439, %p121;
$L__BB5_106:
	cvt.u32.u16 	%r232, %rs385;
	and.b32  	%r213, %r232, 255;
	mov.b32 	%r229, 8;
	mov.b32 	%r230, 31;
	mov.b32 	%r231, -1;
	// begin inline asm
	shfl.sync.down.b32 %r212, %r213, %r229, %r230, %r231;
	// end inline asm
	// begin inline asm
	shfl.sync.down.b32 %r217, %r218, %r229, %r230, %r231;
	// end inline asm
	mov.b64 	{%r223, %r228}, %rd439;
	// begin inline asm
	shfl.sync.down.b32 %r222, %r223, %r229, %r230, %r231;
	// end inline asm
	// begin inline asm
	shfl.sync.down.b32 %r227, %r228, %r229, %r230, %r231;
	// end inline asm
	mov.b64 	%rd107, {%r222, %r227};
	cvt.u16.u32 	%rs83, %r212;
	setp.gt.s32 	%p122, %r148, 23;
	@%p122 bra 	$L__BB5_110;
	and.b16  	%rs193, %rs385, 255;
	setp.eq.s16 	%p123, %rs193, 0;
	and.b16  	%rs194, %rs83, 255;
	setp.eq.s16 	%p124, %rs194, 0;
	or.pred  	%p125, %p123, %p124;
	@%p125 bra 	$L__BB5_109;
	min.s64 	%rd439, %rd107, %rd439;
	mov.b16 	%rs385, 1;
	bra.uni 	$L__BB5_110;
$L__BB5_109:
	setp.eq.s16 	%p126, %rs193, 0;
	selp.b16 	%rs385, %rs83, %rs385, %p126;
	selp.b64 	%rd439, %rd107, %rd439, %p126;
$L__BB5_110:
	cvt.u32.u16 	%r253, %rs385;
	and.b32  	%r234, %r253, 255;
	mov.b32 	%r250, 16;
	mov.b32 	%r251, 31;
	mov.b32 	%r252, -1;
	// begin inline asm
	shfl.sync.down.b32 %r233, %r234, %r250, %r251, %r252;
	// end inline asm
	// begin inline asm
	shfl.sync.down.b32 %r238, %r239, %r250, %r251, %r252;
	// end inline asm
	mov.b64 	{%r244, %r249}, %rd439;
	// begin inline asm
	shfl.sync.down.b32 %r243, %r244, %r250, %r251, %r252;
	// end inline asm
	// begin inline asm
	shfl.sync.down.b32 %r248, %r249, %r250, %r251, %r252;
	// end inline asm
	mov.b64 	%rd111, {%r243, %r248};
	cvt.u16.u32 	%rs86, %r233;
	setp.gt.s32 	%p127, %r148, 15;
	@%p127 bra 	$L__BB5_114;
	and.b16  	%rs197, %rs385, 255;
	setp.eq.s16 	%p128, %rs197, 0;
	and.b16  	%rs198, %rs86, 255;
	setp.eq.s16 	%p129, %rs198, 0;
	or.pred  	%p130, %p128, %p129;
	@%p130 bra 	$L__BB5_113;
	min.s64 	%rd439, %rd111, %rd439;
	mov.b16 	%rs385, 1;
	bra.uni 	$L__BB5_114;
$L__BB5_113:
	setp.eq.s16 	%p131, %rs197, 0;
	selp.b16 	%rs385, %rs86, %rs385, %p131;
	selp.b64 	%rd439, %rd111, %rd439, %p131;
$L__BB5_114:
	setp.ne.s32 	%p132, %r148, 0;
	@%p132 bra 	$L__BB5_116;
	shr.u32 	%r254, %r26, 1;
	and.b32  	%r255, %r254, 496;
	mov.u32 	%r256, _ZZN3cub18CUB_300001_SM_10006detail6reduce18DeviceReduceKernelINS2_10policy_hubIN4cuda3std3__45tupleIJblEEEyN6thrust24THRUST_300001_SM_1000_NS8cuda_cub9__find_if7functorIS9_EEE10Policy1000ENSB_12zip_iteratorINS8_IJNSD_26transform_input_iterator_tIbNSC_6detail35transform_pair_of_input_iterators_tIbNSB_6detail15normal_iteratorINSB_10device_ptrIiEEEESQ_NS7_8equal_toIiEEEENS7_10__not_fn_tINS7_10__identityEEEEENSB_17counting_iteratorIlNSB_11use_defaultESZ_SZ_EEEEEEEySF_S9_SV_EEvT0_PT3_T1_NS0_13GridEvenShareIS16_EET2_T4_E12temp_storage;
	add.s32 	%r257, %r256, %r255;
	st.shared.u8 	[%r257+8], %rs385;
	st.shared.u64 	[%r257+16], %rd439;
$L__BB5_116:
	bar.sync 	0;
	setp.ne.s32 	%p133, %r26, 0;
	@%p133 bra 	$L__BB5_118;
	ld.shared.u8 	%rs201, [_ZZN3cub18CUB_300001_SM_10006detail6reduce18DeviceReduceKernelINS2_10policy_hubIN4cuda3std3__45tupleIJblEEEyN6thrust24THRUST_300001_SM_1000_NS8cuda_cub9__find_if7functorIS9_EEE10Policy1000ENSB_12zip_iteratorINS8_IJNSD_26transform_input_iterator_tIbNSC_6detail35transform_pair_of_input_iterators_tIbNSB_6detail15normal_iteratorINSB_10device_ptrIiEEEESQ_NS7_8equal_toIiEEEENS7_10__not_fn_tINS7_10__identityEEEEENSB_17counting_iteratorIlNSB_11use_defaultESZ_SZ_EEEEEEEySF_S9_SV_EEvT0_PT3_T1_NS0_13GridEvenShareIS16_EET2_T4_E12temp_storage+24];
	ld.shared.u64 	%rd245, [_ZZN3cub18CUB_300001_SM_10006detail6reduce18DeviceReduceKernelINS2_10policy_hubIN4cuda3std3__45tupleIJblEEEyN6thrust24THRUST_300001_SM_1000_NS8cuda_cub9__find_if7functorIS9_EEE10Policy1000ENSB_12zip_iteratorINS8_IJNSD_26transform_input_iterator_tIbNSC_6detail35transform_pair_of_input_iterators_tIbNSB_6detail15normal_iteratorINSB_10device_ptrIiEEEESQ_NS7_8equal_toIiEEEENS7_10__not_fn_tINS7_10__identityEEEEENSB_17counting_iteratorIlNSB_11use_defaultESZ_SZ_EEEEEEEySF_S9_SV_EEvT0_PT3_T1_NS0_13GridEvenShareIS16_EET2_T4_E12temp_storage+32];
	and.b16  	%rs202, %rs385, 255;
	setp.eq.s16 	%p134, %rs202, 0;
	setp.eq.s16 	%p135, %rs201, 0;
	min.s64 	%rd246, %rd245, %rd439;
	selp.b16 	%rs203, %rs385, 1, %p135;
	selp.b16 	%rs204, %rs201, %rs203, %p134;
	and.b16  	%rs205, %rs204, 255;
	selp.b64 	%rd247, %rd439, %rd246, %p135;
	selp.b64 	%rd248, %rd245, %rd247, %p134;
	ld.shared.u8 	%rs206, [_ZZN3cub18CUB_300001_SM_10006detail6reduce18DeviceReduceKernelINS2_10policy_hubIN4cuda3std3__45tupleIJblEEEyN6thrust24THRUST_300001_SM_1000_NS8cuda_cub9__find_if7functorIS9_EEE10Policy1000ENSB_12zip_iteratorINS8_IJNSD_26transform_input_iterator_tIbNSC_6detail35transform_pair_of_input_iterators_tIbNSB_6detail15normal_iteratorINSB_10device_ptrIiEEEESQ_NS7_8equal_toIiEEEENS7_10__not_fn_tINS7_10__identityEEEEENSB_17counting_iteratorIlNSB_11use_defaultESZ_SZ_EEEEEEEySF_S9_SV_EEvT0_PT3_T1_NS0_13GridEvenShareIS16_EET2_T4_E12temp_storage+40];
	ld.shared.u64 	%rd249, [_ZZN3cub18CUB_300001_SM_10006detail6reduce18DeviceReduceKernelINS2_10policy_hubIN4cuda3std3__45tupleIJblEEEyN6thrust24THRUST_300001_SM_1000_NS8cuda_cub9__find_if7functorIS9_EEE10Policy1000ENSB_12zip_iteratorINS8_IJNSD_26transform_input_iterator_tIbNSC_6detail35transform_pair_of_input_iterators_tIbNSB_6detail15normal_iteratorINSB_10device_ptrIiEEEESQ_NS7_8equal_toIiEEEENS7_10__not_fn_tINS7_10__identityEEEEENSB_17counting_iteratorIlNSB_11use_defaultESZ_SZ_EEEEEEEySF_S9_SV_EEvT0_PT3_T1_NS0_13GridEvenShareIS16_EET2_T4_E12temp_storage+48];
	setp.eq.s16 	%p136, %rs205, 0;
	setp.eq.s16 	%p137, %rs206, 0;
	min.s64 	%rd250, %rd249, %rd248;
	selp.b16 	%rs207, %rs204, 1, %p137;
	selp.b16 	%rs208, %rs206, %rs207, %p136;
	and.b16  	%rs209, %rs208, 255;
	selp.b64 	%rd251, %rd248, %rd250, %p137;
	selp.b64 	%rd252, %rd249, %rd251, %p136;
	ld.shared.u8 	%rs210, [_ZZN3cub18CUB_300001_SM_10006detail6reduce18DeviceReduceKernelINS2_10policy_hubIN4cuda3std3__45tupleIJblEEEyN6thrust24THRUST_300001_SM_1000_NS8cuda_cub9__find_if7functorIS9_EEE10Policy1000ENSB_12zip_iteratorINS8_IJNSD_26transform_input_iterator_tIbNSC_6detail35transform_pair_of_input_iterators_tIbNSB_6detail15normal_iteratorINSB_10device_ptrIiEEEESQ_NS7_8equal_toIiEEEENS7_10__not_fn_tINS7_10__identityEEEEENSB_17counting_iteratorIlNSB_11use_defaultESZ_SZ_EEEEEEEySF_S9_SV_EEvT0_PT3_T1_NS0_13GridEvenShareIS16_EET2_T4_E12temp_storage+56];
	ld.shared.u64 	%rd253, [_ZZN3cub18CUB_300001_SM_10006detail6reduce18DeviceReduceKernelINS2_10policy_hubIN4cuda3std3__45tupleIJblEEEyN6thrust24THRUST_300001_SM_1000_NS8cuda_cub9__find_if7functorIS9_EEE10Policy1000ENSB_12zip_iteratorINS8_IJNSD_26transform_input_iterator_tIbNSC_6detail35transform_pair_of_input_iterators_tIbNSB_6detail15normal_iteratorINSB_10device_ptrIiEEEESQ_NS7_8equal_toIiEEEENS7_10__not_fn_tINS7_10__identityEEEEENSB_17counting_iteratorIlNSB_11use_defaultESZ_SZ_EEEEEEEySF_S9_SV_EEvT0_PT3_T1_NS0_13GridEvenShareIS16_EET2_T4_E12temp_storage+64];
	setp.eq.s16 	%p138, %rs209, 0;
	setp.eq.s16 	%p139, %rs210, 0;
	min.s64 	%rd254, %rd253, %rd252;
	selp.b16 	%rs211, %rs208, 1, %p139;
	selp.b16 	%rs212, %rs210, %rs211, %p138;
	and.b16  	%rs213, %rs212, 255;
	selp.b64 	%rd255, %rd252, %rd254, %p139;
	selp.b64 	%rd256, %rd253, %rd255, %p138;
	ld.shared.u8 	%rs214, [_ZZN3cub18CUB_300001_SM_10006detail6reduce18DeviceReduceKernelINS2_10policy_hubIN4cuda3std3__45tupleIJblEEEyN6thrust24THRUST_300001_SM_1000_NS8cuda_cub9__find_if7functorIS9_EEE10Policy1000ENSB_12zip_iteratorINS8_IJNSD_26transform_input_iterator_tIbNSC_6detail35transform_pair_of_input_iterators_tIbNSB_6detail15normal_iteratorINSB_10device_ptrIiEEEESQ_NS7_8equal_toIiEEEENS7_10__not_fn_tINS7_10__identityEEEEENSB_17counting_iteratorIlNSB_11use_defaultESZ_SZ_EEEEEEEySF_S9_SV_EEvT0_PT3_T1_NS0_13GridEvenShareIS16_EET2_T4_E12temp_storage+72];
	ld.shared.u64 	%rd257, [_ZZN3cub18CUB_300001_SM_10006detail6reduce18DeviceReduceKernelINS2_10policy_hubIN4cuda3std3__45tupleIJblEEEyN6thrust24THRUST_300001_SM_1000_NS8cuda_cub9__find_if7functorIS9_EEE10Policy1000ENSB_12zip_iteratorINS8_IJNSD_26transform_input_iterator_tIbNSC_6detail35transform_pair_of_input_iterators_tIbNSB_6detail15normal_iteratorINSB_10device_ptrIiEEEESQ_NS7_8equal_toIiEEEENS7_10__not_fn_tINS7_10__identityEEEEENSB_17counting_iteratorIlNSB_11use_defaultESZ_SZ_EEEEEEEySF_S9_SV_EEvT0_PT3_T1_NS0_13GridEvenShareIS16_EET2_T4_E12temp_storage+80];
	setp.eq.s16 	%p140, %rs213, 0;
	setp.eq.s16 	%p141, %rs214, 0;
	min.s64 	%rd258, %rd257, %rd256;
	selp.b16 	%rs215, %rs212, 1, %p141;
	selp.b16 	%rs216, %rs214, %rs215, %p140;
	and.b16  	%rs217, %rs216, 255;
	selp.b64 	%rd259, %rd256, %rd258, %p141;
	selp.b64 	%rd260, %rd257, %rd259, %p140;
	ld.shared.u8 	%rs218, [_ZZN3cub18CUB_300001_SM_10006detail6reduce18DeviceReduceKernelINS2_10policy_hubIN4cuda3std3__45tupleIJblEEEyN6thrust24THRUST_300001_SM_1000_NS8cuda_cub9__find_if7functorIS9_EEE10Policy1000ENSB_12zip_iteratorINS8_IJNSD_26transform_input_iterator_tIbNSC_6detail35transform_pair_of_input_iterators_tIbNSB_6detail15normal_iteratorINSB_10device_ptrIiEEEESQ_NS7_8equal_toIiEEEENS7_10__not_fn_tINS7_10__identityEEEEENSB_17counting_iteratorIlNSB_11use_defaultESZ_SZ_EEEEEEEySF_S9_SV_EEvT0_PT3_T1_NS0_13GridEvenShareIS16_EET2_T4_E12temp_storage+88];
	ld.shared.u64 	%rd261, [_ZZN3cub18CUB_300001_SM_10006detail6reduce18DeviceReduceKernelINS2_10policy_hubIN4cuda3std3__45tupleIJblEEEyN6thrust24THRUST_300001_SM_1000_NS8cuda_cub9__find_if7functorIS9_EEE10Policy1000ENSB_12zip_iteratorINS8_IJNSD_26transform_input_iterator_tIbNSC_6detail35transform_pair_of_input_iterators_tIbNSB_6detail15normal_iteratorINSB_10device_ptrIiEEEESQ_NS7_8equal_toIiEEEENS7_10__not_fn_tINS7_10__identityEEEEENSB_17counting_iteratorIlNSB_11use_defaultESZ_SZ_EEEEEEEySF_S9_SV_EEvT0_PT3_T1_NS0_13GridEvenShareIS16_EET2_T4_E12temp_storage+96];
	setp.eq.s16 	%p142, %rs217, 0;
	setp.eq.s16 	%p143, %rs218, 0;
	min.s64 	%rd262, %rd261, %rd260;
	selp.b16 	%rs219, %rs216, 1, %p143;
	selp.b16 	%rs220, %rs218, %rs219, %p142;
	and.b16  	%rs221, %rs220, 255;
	selp.b64 	%rd263, %rd260, %rd262, %p143;
	selp.b64 	%rd264, %rd261, %rd263, %p142;
	ld.shared.u8 	%rs222, [_ZZN3cub18CUB_300001_SM_10006detail6reduce18DeviceReduceKernelINS2_10policy_hubIN4cuda3std3__45tupleIJblEEEyN6thrust24THRUST_300001_SM_1000_NS8cuda_cub9__find_if7functorIS9_EEE10Policy1000ENSB_12zip_iteratorINS8_IJNSD_26transform_input_iterator_tIbNSC_6detail35transform_pair_of_input_iterators_tIbNSB_6detail15normal_iteratorINSB_10device_ptrIiEEEESQ_NS7_8equal_toIiEEEENS7_10__not_fn_tINS7_10__identityEEEEENSB_17counting_iteratorIlNSB_11use_defaultESZ_SZ_EEEEEEEySF_S9_SV_EEvT0_PT3_T1_NS0_13GridEvenShareIS16_EET2_T4_E12temp_storage+104];
	ld.shared.u64 	%rd265, [_ZZN3cub18CUB_300001_SM_10006detail6reduce18DeviceReduceKernelINS2_10policy_hubIN4cuda3std3__45tupleIJblEEEyN6thrust24THRUST_300001_SM_1000_NS8cuda_cub9__find_if7functorIS9_EEE10Policy1000ENSB_12zip_iteratorINS8_IJNSD_26transform_input_iterator_tIbNSC_6detail35transform_pair_of_input_iterators_tIbNSB_6detail15normal_iteratorINSB_10device_ptrIiEEEESQ_NS7_8equal_toIiEEEENS7_10__not_fn_tINS7_10__identityEEEEENSB_17counting_iteratorIlNSB_11use_defaultESZ_SZ_EEEEEEEySF_S9_SV_EEvT0_PT3_T1_NS0_13GridEvenShareIS16_EET2_T4_E12temp_storage+112];
	setp.eq.s16 	%p144, %rs221, 0;
	setp.eq.s16 	%p145, %rs222, 0;
	min.s64 	%rd266, %rd265, %rd264;
	selp.b16 	%rs223, %rs220, 1, %p145;
	selp.b16 	%rs224, %rs222, %rs223, %p144;
	and.b16  	%rs225, %rs224, 255;
	selp.b64 	%rd267, %rd264, %rd266, %p145;
	selp.b64 	%rd268, %rd265, %rd267, %p144;
	ld.shared.u8 	%rs226, [_ZZN3cub18CUB_300001_SM_10006detail6reduce18DeviceReduceKernelINS2_10policy_hubIN4cuda3std3__45tupleIJblEEEyN6thrust24THRUST_300001_SM_1000_NS8cuda_cub9__find_if7functorIS9_EEE10Policy1000ENSB_12zip_iteratorINS8_IJNSD_26transform_input_iterator_tIbNSC_6detail35transform_pair_of_input_iterators_tIbNSB_6detail15normal_iteratorINSB_10device_ptrIiEEEESQ_NS7_8equal_toIiEEEENS7_10__not_fn_tINS7_10__identityEEEEENSB_17counting_iteratorIlNSB_11use_defaultESZ_SZ_EEEEEEEySF_S9_SV_EEvT0_PT3_T1_NS0_13GridEvenShareIS16_EET2_T4_E12temp_storage+120];
	ld.shared.u64 	%rd269, [_ZZN3cub18CUB_300001_SM_10006detail6reduce18DeviceReduceKernelINS2_10policy_hubIN4cuda3std3__45tupleIJblEEEyN6thrust24THRUST_300001_SM_1000_NS8cuda_cub9__find_if7functorIS9_EEE10Policy1000ENSB_12zip_iteratorINS8_IJNSD_26transform_input_iterator_tIbNSC_6detail35transform_pair_of_input_iterators_tIbNSB_6detail15normal_iteratorINSB_10device_ptrIiEEEESQ_NS7_8equal_toIiEEEENS7_10__not_fn_tINS7_10__identityEEEEENSB_17counting_iteratorIlNSB_11use_defaultESZ_SZ_EEEEEEEySF_S9_SV_EEvT0_PT3_T1_NS0_13GridEvenShareIS16_EET2_T4_E12temp_storage+128];
	setp.eq.s16 	%p146, %rs225, 0;
	setp.eq.s16 	%p147, %rs226, 0;
	min.s64 	%rd270, %rd269, %rd268;
	selp.b16 	%rs227, %rs224, 1, %p147;
	selp.b16 	%rs385, %rs226, %rs227, %p146;
	selp.b64 	%rd271, %rd268, %rd270, %p147;
	selp.b64 	%rd439, %rd269, %rd271, %p146;
$L__BB5_118:
	mov.u32 	%r539, %tid.x;
	setp.ne.s32 	%p324, %r539, 0;
	@%p324 bra 	$L__BB5_120;
	ld.param.u64 	%rd429, [_ZN3cub18CUB_300001_SM_10006detail6reduce18DeviceReduceKernelINS2_10policy_hubIN4cuda3std3__45tupleIJblEEEyN6thrust24THRUST_300001_SM_1000_NS8cuda_cub9__find_if7functorIS9_EEE10Policy1000ENSB_12zip_iteratorINS8_IJNSD_26transform_input_iterator_tIbNSC_6detail35transform_pair_of_input_iterators_tIbNSB_6detail15normal_iteratorINSB_10device_ptrIiEEEESQ_NS7_8equal_toIiEEEENS7_10__not_fn_tINS7_10__identityEEEEENSB_17counting_iteratorIlNSB_11use_defaultESZ_SZ_EEEEEEEySF_S9_SV_EEvT0_PT3_T1_NS0_13GridEvenShareIS16_EET2_T4__param_1];
	cvta.to.global.u64 	%rd426, %rd429;
	mul.wide.u32 	%rd427, %r2, 16;
	add.s64 	%rd428, %rd426, %rd427;
	st.global.u8 	[%rd428], %rs385;
	st.global.u64 	[%rd428+8], %rd439;
$L__BB5_120:
	ret;

}
	// .globl	_ZN3cub18CUB_300001_SM_10006detail6reduce28DeviceReduceSingleTileKernelINS2_10policy_hubIN4cuda3std3__45tupleIJblEEEyN6thrust24THRUST_300001_SM_1000_NS8cuda_cub9__find_if7functorIS9_EEE10Policy1000EPS9_SI_iSF_S9_S9_NS7_10__identityEEEvT0_T1_T2_T3_T4_T6_
.visible .entry _ZN3cub18CUB_300001_SM_10006detail6reduce28DeviceReduceSingleTileKernelINS2_10policy_hubIN4cuda3std3__45tupleIJblEEEyN6thrust24THRUST_300001_SM_1000_NS8cuda_cub9__find_if7functorIS9_EEE10Policy1000EPS9_SI_iSF_S9_S9_NS7_10__identityEEEvT0_T1_T2_T3_T4_T6_(
	.param .u64 .ptr .align 1 _ZN3cub18CUB_300001_SM_10006detail6reduce28DeviceReduceSingleTileKernelINS2_10policy_hubIN4cuda3std3__45tupleIJblEEEyN6thrust24THRUST_300001_SM_1000_NS8cuda_cub9__find_if7functorIS9_EEE10Policy1000EPS9_SI_iSF_S9_S9_NS7_10__identityEEEvT0_T1_T2_T3_T4_T6__param_0,
	.param .u64 .ptr .align 1 _ZN3cub18CUB_300001_SM_10006detail6reduce28DeviceReduceSingleTileKernelINS2_10policy_hubIN4cuda3std3__45tupleIJblEEEyN6thrust24THRUST_300001_SM_1000_NS8cuda_cub9__find_if7functorIS9_EEE10Policy1000EPS9_SI_iSF_S9_S9_NS7_10__identityEEEvT0_T1_T2_T3_T4_T6__param_1,
	.param .u32 _ZN3cub18CUB_300001_SM_10006detail6reduce28DeviceReduceSingleTileKernelINS2_10policy_hubIN4cuda3std3__45tupleIJblEEEyN6thrust24THRUST_300001_SM_1000_NS8cuda_cub9__find_if7functorIS9_EEE10Policy1000EPS9_SI_iSF_S9_S9_NS7_10__identityEEEvT0_T1_T2_T3_T4_T6__param_2,
	.param .align 1 .b8 _ZN3cub18CUB_300001_SM_10006detail6reduce28DeviceReduceSingleTileKernelINS2_10policy_hubIN4cuda3std3__45tupleIJblEEEyN6thrust24THRUST_300001_SM_1000_NS8cuda_cub9__find_if7functorIS9_EEE10Policy1000EPS9_SI_iSF_S9_S9_NS7_10__identityEEEvT0_T1_T2_T3_T4_T6__param_3[1],
	.param .align 8 .b8 _ZN3cub18CUB_300001_SM_10006detail6reduce28DeviceReduceSingleTileKernelINS2_10policy_hubIN4cuda3std3__45tupleIJblEEEyN6thrust24THRUST_300001_SM_1000_NS8cuda_cub9__find_if7functorIS9_EEE10Policy1000EPS9_SI_iSF_S9_S9_NS7_10__identityEEEvT0_T1_T2_T3_T4_T6__param_4[16],
	.param .align 1 .b8 _ZN3cub18CUB_300001_SM_10006detail6reduce28DeviceReduceSingleTileKernelINS2_10policy_hubIN4cuda3std3__45tupleIJblEEEyN6thrust24THRUST_300001_SM_1000_NS8cuda_cub9__find_if7functorIS9_EEE10Policy1000EPS9_SI_iSF_S9_S9_NS7_10__identityEEEvT0_T1_T2_T3_T4_T6__param_5[1]
)
.maxntid 256
.minnctapersm 1
{
	.reg .pred 	%p<188>;
	.reg .b16 	%rs<340>;
	.reg .b32 	%r<406>;
	.reg .b64 	%rd<359>;
	// demoted variable
	.shared .align 8 .b8 _ZZN3cub18CUB_300001_SM_10006detail6reduce28DeviceReduceSingleTileKernelINS2_10policy_hubIN4cuda3std3__45tupleIJblEEEyN6thrust24THRUST_300001_SM_1000_NS8cuda_cub9__find_if7functorIS9_EEE10Policy1000EPS9_SI_iSF_S9_S9_NS7_10__identityEEEvT0_T1_T2_T3_T4_T6_E12temp_storage[152];
	ld.param.u64 	%rd106, [_ZN3cub18CUB_300001_SM_10006detail6reduce28DeviceReduceSingleTileKernelINS2_10policy_hubIN4cuda3std3__45tupleIJblEEEyN6thrust24THRUST_300001_SM_1000_NS8cuda_cub9__find_if7functorIS9_EEE10Policy1000EPS9_SI_iSF_S9_S9_NS7_10__identityEEEvT0_T1_T2_T3_T4_T6__param_4+8];
	ld.param.u64 	%rd105, [_ZN3cub18CUB_300001_SM_10006detail6reduce28DeviceReduceSingleTileKernelINS2_10policy_hubIN4cuda3std3__45tupleIJblEEEyN6thrust24THRUST_300001_SM_1000_NS8cuda_cub9__find_if7functorIS9_EEE10Policy1000EPS9_SI_iSF_S9_S9_NS7_10__identityEEEvT0_T1_T2_T3_T4_T6__param_0];
	ld.param.u64 	%rd107, [_ZN3cub18CUB_300001_SM_10006detail6reduce28DeviceReduceSingleTileKernelINS2_10policy_hubIN4cuda3std3__45tupleIJblEEEyN6thrust24THRUST_300001_SM_1000_NS8cuda_cub9__find_if7functorIS9_EEE10Policy1000EPS9_SI_iSF_S9_S9_NS7_10__identityEEEvT0_T1_T2_T3_T4_T6__param_1];
	ld.param.u32 	%r38, [_ZN3cub18CUB_300001_SM_10006detail6reduce28DeviceReduceSingleTileKernelINS2_10policy_hubIN4cuda3std3__45tupleIJblEEEyN6thrust24THRUST_300001_SM_1000_NS8cuda_cub9__find_if7functorIS9_EEE10Policy1000EPS9_SI_iSF_S9_S9_NS7_10__identityEEEvT0_T1_T2_T3_T4_T6__param_2];
	ld.param.u8 	%rs82, [_ZN3cub18CUB_300001_SM_10006detail6reduce28DeviceReduceSingleTileKernelINS2_10policy_hubIN4cuda3std3__45tupleIJblEEEyN6thrust24THRUST_300001_SM_1000_NS8cuda_cub9__find_if7functorIS9_EEE10Policy1000EPS9_SI_iSF_S9_S9_NS7_10__identityEEEvT0_T1_T2_T3_T4_T6__param_4];
	cvta.to.global.u64 	%rd1, %rd107;
	setp.ne.s32 	%p1, %r38, 0;
	@%p1 bra 	$L__BB6_3;
	mov.u32 	%r392, %tid.x;
	setp.ne.s32 	%p187, %r392, 0;
	@%p187 bra 	$L__BB6_112;
	st.global.u8 	[%rd1], %rs82;
	st.global.u64 	[%rd1+8], %rd106;
	bra.uni 	$L__BB6_112;
$L__BB6_3:
	setp.gt.s32 	%p2, %r38, 1023;
	@%p2 bra 	$L__BB6_74;
	mov.u32 	%r1, %tid.x;
	setp.ge.s32 	%p77, %r1, %r38;
	mov.b16 	%rs311, 0;
	mov.b64 	%rd329, 0;
	mov.u32 	%r396, %r1;
	@%p77 bra 	$L__BB6_6;
	mul.wide.u32 	%rd234, %r1, 16;
	add.s64 	%rd231, %rd105, %rd234;
	// begin inline asm
	ld.global.nc.u64 %rd230, [%rd231];
	// end inline asm
	add.s64 	%rd233, %rd231, 8;
	// begin inline asm
	ld.global.nc.u64 %rd329, [%rd233];
	// end inline asm
	cvt.u16.u64 	%rs311, %rd230;
	add.s32 	%r396, %r1, 256;
$L__BB6_6:
	setp.ge.s32 	%p78, %r396, %r38;
	@%p78 bra 	$L__BB6_12;
	not.b32 	%r158, %r396;
	add.s32 	%r4, %r38, %r158;
	and.b32  	%r159, %r4, 768;
	setp.eq.s32 	%p79, %r159, 768;
	@%p79 bra 	$L__BB6_10;
	mul.wide.u32 	%rd236, %r396, 16;
	add.s64 	%rd323, %rd105, %rd236;
	shr.u32 	%r160, %r4, 8;
	add.s32 	%r161, %r160, 1;
	and.b32  	%r162, %r161, 3;
	neg.s32 	%r394, %r162;
$L__BB6_9:
	.pragma "nounroll";
	// begin inline asm
	ld.global.nc.u64 %rd237, [%rd323];
	// end inline asm
	add.s64 	%rd240, %rd323, 8;
	// begin inline asm
	ld.global.nc.u64 %rd239, [%rd240];
	// end inline asm
	cvt.u16.u64 	%rs190, %rd237;
	and.b16  	%rs191, %rs190, 255;
	and.b16  	%rs192, %rs311, 255;
	setp.eq.s16 	%p80, %rs192, 0;
	setp.eq.s16 	%p81, %rs191, 0;
	min.s64 	%rd241, %rd239, %rd329;
	selp.b64 	%rd242, %rd329, %rd241, %p81;
	selp.b64 	%rd329, %rd239, %rd242, %p80;
	selp.b16 	%rs193, %rs311, 1, %p81;
	selp.b16 	%rs311, %rs190, %rs193, %p80;
	add.s32 	%r396, %r396, 256;
	add.s64 	%rd323, %rd323, 4096;
	add.s32 	%r394, %r394, 1;
	setp.ne.s32 	%p82, %r394, 0;
	@%p82 bra 	$L__BB6_9;
$L__BB6_10:
	setp.lt.u32 	%p83, %r4, 768;
	@%p83 bra 	$L__BB6_12;
$L__BB6_11:
	mul.wide.s32 	%rd259, %r396, 16;
	add.s64 	%rd244, %rd105, %rd259;
	// begin inline asm
	ld.global.nc.u64 %rd243, [%rd244];
	// end inline asm
	add.s64 	%rd246, %rd244, 8;
	// begin inline asm
	ld.global.nc.u64 %rd245, [%rd246];
	// end inline asm
	cvt.u16.u64 	%rs194, %rd243;
	and.b16  	%rs195, %rs194, 255;
	and.b16  	%rs196, %rs311, 255;
	setp.eq.s16 	%p84, %rs196, 0;
	setp.eq.s16 	%p85, %rs195, 0;
	min.s64 	%rd260, %rd245, %rd329;
	selp.b64 	%rd261, %rd329, %rd260, %p85;
	selp.b64 	%rd262, %rd245, %rd261, %p84;
	selp.b16 	%rs197, %rs311, 1, %p85;
	selp.b16 	%rs198, %rs194, %rs197, %p84;
	and.b16  	%rs199, %rs198, 255;
	add.s64 	%rd248, %rd244, 4096;
	// begin inline asm
	ld.global.nc.u64 %rd247, [%rd248];
	// end inline asm
	add.s64 	%rd250, %rd244, 4104;
	// begin inline asm
	ld.global.nc.u64 %rd249, [%rd250];
	// end inline asm
	cvt.u16.u64 	%rs200, %rd247;
	and.b16  	%rs201, %rs200, 255;
	setp.eq.s16 	%p86, %rs199, 0;
	setp.eq.s16 	%p87, %rs201, 0;
	min.s64 	%rd263, %rd249, %rd262;
	selp.b64 	%rd264, %rd262, %rd263, %p87;
	selp.b64 	%rd265, %rd249, %rd264, %p86;
	selp.b16 	%rs202, %rs198, 1, %p87;
	selp.b16 	%rs203, %rs200, %rs202, %p86;
	and.b16  	%rs204, %rs203, 255;
	add.s64 	%rd252, %rd244, 8192;
	// begin inline asm
	ld.global.nc.u64 %rd251, [%rd252];
	// end inline asm
	add.s64 	%rd254, %rd244, 8200;
	// begin inline asm
	ld.global.nc.u64 %rd253, [%rd254];
	// end inline asm
	cvt.u16.u64 	%rs205, %rd251;
	and.b16  	%rs206, %rs205, 255;
	setp.eq.s16 	%p88, %rs204, 0;
	setp.eq.s16 	%p89, %rs206, 0;
	min.s64 	%rd266, %rd253, %rd265;
	selp.b64 	%rd267, %rd265, %rd266, %p89;
	selp.b64 	%rd268, %rd253, %rd267, %p88;
	selp.b16 	%rs207, %rs203, 1, %p89;
	selp.b16 	%rs208, %rs205, %rs207, %p88;
	and.b16  	%rs209, %rs208, 255;
	add.s64 	%rd256, %rd244, 12288;
	// begin inline asm
	ld.global.nc.u64 %rd255, [%rd256];
	// end inline asm
	add.s64 	%rd258, %rd244, 12296;
	// begin inline asm
	ld.global.nc.u64 %rd257, [%rd258];
	// end inline asm
	cvt.u16.u64 	%rs210, %rd255;
	and.b16  	%rs211, %rs210, 255;
	setp.eq.s16 	%p90, %rs209, 0;
	setp.eq.s16 	%p91, %rs211, 0;
	min.s64 	%rd269, %rd257, %rd268;
	selp.b64 	%rd270, %rd268, %rd269, %p91;
	selp.b64 	%rd329, %rd257, %rd270, %p90;
	selp.b16 	%rs212, %rs208, 1, %p91;
	selp.b16 	%rs311, %rs210, %rs212, %p90;
	add.s32 	%r396, %r396, 1024;
	setp.lt.s32 	%p92, %r396, %r38;
	@%p92 bra 	$L__BB6_11;
$L__BB6_12:
	setp.lt.s32 	%p93, %r38, 256;
	@%p93 bra 	$L__BB6_37;
	// begin inline asm
	mov.u32 %r281, %laneid;
	// end inline asm
	cvt.u32.u16 	%r302, %rs311;
	and.b32  	%r283, %r302, 255;
	mov.b32 	%r299, 1;
	mov.b32 	%r300, 31;
	mov.b32 	%r301, -1;
	// begin inline asm
	shfl.sync.down.b32 %r282, %r283, %r299, %r300, %r301;
	// end inline asm
	// begin inline asm
	shfl.sync.down.b32 %r287, %r288, %r299, %r300, %r301;
	// end inline asm
	mov.b64 	{%r293, %r298}, %rd329;
	// begin inline asm
	shfl.sync.down.b32 %r292, %r293, %r299, %r300, %r301;
	// end inline asm
	// begin inline asm
	shfl.sync.down.b32 %r297, %r298, %r299, %r300, %r301;
	// end inline asm
	mov.b64 	%rd14, {%r292, %r297};
	cvt.u16.u32 	%rs10, %r282;
	setp.gt.s32 	%p143, %r281, 30;
	@%p143 bra 	$L__BB6_17;
	and.b16  	%rs254, %rs311, 255;
	setp.eq.s16 	%p144, %rs254, 0;
	and.b16  	%rs255, %rs10, 255;
	setp.eq.s16 	%p145, %rs255, 0;
	or.pred  	%p146, %p144, %p145;
	@%p146 bra 	$L__BB6_16;
	min.s64 	%rd329, %rd14, %rd329;
	mov.b16 	%rs311, 1;
	bra.uni 	$L__BB6_17;
$L__BB6_16:
	setp.eq.s16 	%p147, %rs254, 0;
	selp.b64 	%rd329, %rd14, %rd329, %p147;
	selp.b16 	%rs311, %rs10, %rs311, %p147;
$L__BB6_17:
	cvt.u32.u16 	%r323, %rs311;
	and.b32  	%r304, %r323, 255;
	mov.b32 	%r320, 2;
	mov.b32 	%r321, 31;
	mov.b32 	%r322, -1;
	// begin inline asm
	shfl.sync.down.b32 %r303, %r304, %r320, %r321, %r322;
	// end inline asm
	// begin inline asm
	shfl.sync.down.b32 %r308, %r309, %r320, %r321, %r322;
	// end inline asm
	mov.b64 	{%r314, %r319}, %rd329;
	// begin inline asm
	shfl.sync.down.b32 %r313, %r314, %r320, %r321, %r322;
	// end inline asm
	// begin inline asm
	shfl.sync.down.b32 %r318, %r319, %r320, %r321, %r322;
	// end inline asm
	mov.b64 	%rd18, {%r313, %r318};
	cvt.u16.u32 	%rs13, %r303;
	setp.gt.s32 	%p148, %r281, 29;
	@%p148 bra 	$L__BB6_21;
	and.b16  	%rs258, %rs311, 255;
	setp.eq.s16 	%p149, %rs258, 0;
	and.b16  	%rs259, %rs13, 255;
	setp.eq.s16 	%p150, %rs259, 0;
	or.pred  	%p151, %p149, %p150;
	@%p151 bra 	$L__BB6_20;
	min.s64 	%rd329, %rd18, %rd329;
	mov.b16 	%rs311, 1;
	bra.uni 	$L__BB6_21;
$L__BB6_20:
	setp.eq.s16 	%p152, %rs258, 0;
	selp.b64 	%rd329, %rd18, %rd329, %p152;
	selp.b16 	%rs311, %rs13, %rs311, %p152;
$L__BB6_21:
	cvt.u32.u16 	%r344, %rs311;
	and.b32  	%r325, %r344, 255;
	mov.b32 	%r341, 4;
	mov.b32 	%r342, 31;
	mov.b32 	%r343, -1;
	// begin inline asm
	shfl.sync.down.b32 %r324, %r325, %r341, %r342, %r343;
	// end inline asm
	// begin inline asm
	shfl.sync.down.b32 %r329, %r330, %r341, %r342, %r343;
	// end inline asm
	mov.b64 	{%r335, %r340}, %rd329;
	// begin inline asm
	shfl.sync.down.b32 %r334, %r335, %r341, %r342, %r343;
	// end inline asm
	// begin inline asm
	shfl.sync.down.b32 %r339, %r340, %r341, %r342, %r343;
	// end inline asm
	mov.b64 	%rd22, {%r334, %r339};
	cvt.u16.u32 	%rs16, %r324;
	setp.gt.s32 	%p153, %r281, 27;
	@%p153 bra 	$L__BB6_25;
	and.b16  	%rs262, %rs311, 255;
	setp.eq.s16 	%p154, %rs262, 0;
	and.b16  	%rs263, %rs16, 255;
	setp.eq.s16 	%p155, %rs263, 0;
	or.pred  	%p156, %p154, %p155;
	@%p156 bra 	$L__BB6_24;
	min.s64 	%rd329, %rd22, %rd329;
	mov.b16 	%rs311, 1;
	bra.uni 	$L__BB6_25;
$L__BB6_24:
	setp.eq.s16 	%p157, %rs262, 0;
	selp.b64 	%rd329, %rd22, %rd329, %p157;
	selp.b16 	%rs311, %rs16, %rs311, %p157;
$L__BB6_25:
	cvt.u32.u16 	%r365, %rs311;
	and.b32  	%r346, %r365, 255;
	mov.b32 	%r362, 8;
	mov.b32 	%r363, 31;
	mov.b32 	%r364, -1;
	// begin inline asm
	shfl.sync.down.b32 %r345, %r346, %r362, %r363, %r364;
	// end inline asm
	// begin inline asm
	shfl.sync.down.b32 %r350, %r351, %r362, %r363, %r364;
	// end inline asm
	mov.b64 	{%r356, %r361}, %rd329;
	// begin inline asm
	shfl.sync.down.b32 %r355, %r356, %r362, %r363, %r364;
	// end inline asm
	// begin inline asm
	shfl.sync.down.b32 %r360, %r361, %r362, %r363, %r364;
	// end inline asm
	mov.b64 	%rd26, {%r355, %r360};
	cvt.u16.u32 	%rs19, %r345;
	setp.gt.s32 	%p158, %r281, 23;
	@%p158 bra 	$L__BB6_29;
	and.b16  	%rs266, %rs311, 255;
	setp.eq.s16 	%p159, %rs266, 0;
	and.b16  	%rs267, %rs19, 255;
	setp.eq.s16 	%p160, %rs267, 0;
	or.pred  	%p161, %p159, %p160;
	@%p161 bra 	$L__BB6_28;
	min.s64 	%rd329, %rd26, %rd329;
	mov.b16 	%rs311, 1;
	bra.uni 	$L__BB6_29;
$L__BB6_28:
	setp.eq.s16 	%p162, %rs266, 0;
	selp.b64 	%rd329, %rd26, %rd329, %p162;
	selp.b16 	%rs311, %rs19, %rs311, %p162;
$L__BB6_29:
	cvt.u32.u16 	%r386, %rs311;
	and.b32  	%r367, %r386, 255;
	mov.b32 	%r383, 16;
	mov.b32 	%r384, 31;
	mov.b32 	%r385, -1;
	// begin inline asm
	shfl.sync.down.b32 %r366, %r367, %r383, %r384, %r385;
	// end inline asm
	// begin inline asm
	shfl.sync.down.b32 %r371, %r372, %r383, %r384, %r385;
	// end inline asm
	mov.b64 	{%r377, %r382}, %rd329;
	// begin inline asm
	shfl.sync.down.b32 %r376, %r377, %r383, %r384, %r385;
	// end inline asm
	// begin inline asm
	shfl.sync.down.b32 %r381, %r382, %r383, %r384, %r385;
	// end inline asm
	mov.b64 	%rd30, {%r376, %r381};
	cvt.u16.u32 	%rs22, %r366;
	setp.gt.s32 	%p163, %r281, 15;
	@%p163 bra 	$L__BB6_33;
	and.b16  	%rs270, %rs311, 255;
	setp.eq.s16 	%p164, %rs270, 0;
	and.b16  	%rs271, %rs22, 255;
	setp.eq.s16 	%p165, %rs271, 0;
	or.pred  	%p166, %p164, %p165;
	@%p166 bra 	$L__BB6_32;
	min.s64 	%rd329, %rd30, %rd329;
	mov.b16 	%rs311, 1;
	bra.uni 	$L__BB6_33;
$L__BB6_32:
	setp.eq.s16 	%p167, %rs270, 0;
	selp.b64 	%rd329, %rd30, %rd329, %p167;
	selp.b16 	%rs311, %rs22, %rs311, %p167;
$L__BB6_33:
	setp.ne.s32 	%p168, %r281, 0;
	@%p168 bra 	$L__BB6_35;
	shr.u32 	%r387, %r1, 1;
	and.b32  	%r388, %r387, 496;
	mov.u32 	%r389, _ZZN3cub18CUB_300001_SM_10006detail6reduce28DeviceReduceSingleTileKernelINS2_10policy_hubIN4cuda3std3__45tupleIJblEEEyN6thrust24THRUST_300001_SM_1000_NS8cuda_cub9__find_if7functorIS9_EEE10Policy1000EPS9_SI_iSF_S9_S9_NS7_10__identityEEEvT0_T1_T2_T3_T4_T6_E12temp_storage;
	add.s32 	%r390, %r389, %r388;
	st.shared.u8 	[%r390+8], %rs311;
	st.shared.u64 	[%r390+16], %rd329;
$L__BB6_35:
	bar.sync 	0;
	setp.ne.s32 	%p169, %r1, 0;
	@%p169 bra 	$L__BB6_110;
	ld.shared.u8 	%rs274, [_ZZN3cub18CUB_300001_SM_10006detail6reduce28DeviceReduceSingleTileKernelINS2_10policy_hubIN4cuda3std3__45tupleIJblEEEyN6thrust24THRUST_300001_SM_1000_NS8cuda_cub9__find_if7functorIS9_EEE10Policy1000EPS9_SI_iSF_S9_S9_NS7_10__identityEEEvT0_T1_T2_T3_T4_T6_E12temp_storage+24];
	ld.shared.u64 	%rd292, [_ZZN3cub18CUB_300001_SM_10006detail6reduce28DeviceReduceSingleTileKernelINS2_10policy_hubIN4cuda3std3__45tupleIJblEEEyN6thrust24THRUST_300001_SM_1000_NS8cuda_cub9__find_if7functorIS9_EEE10Policy1000EPS9_SI_iSF_S9_S9_NS7_10__identityEEEvT0_T1_T2_T3_T4_T6_E12temp_storage+32];
	and.b16  	%rs275, %rs311, 255;
	setp.eq.s16 	%p170, %rs275, 0;
	setp.eq.s16 	%p171, %rs274, 0;
	min.s64 	%rd293, %rd292, %rd329;
	selp.b64 	%rd294, %rd329, %rd293, %p171;
	selp.b64 	%rd295, %rd292, %rd294, %p170;
	selp.b16 	%rs276, %rs311, 1, %p171;
	selp.b16 	%rs277, %rs274, %rs276, %p170;
	and.b16  	%rs278, %rs277, 255;
	ld.shared.u8 	%rs279, [_ZZN3cub18CUB_300001_SM_10006detail6reduce28DeviceReduceSingleTileKernelINS2_10policy_hubIN4cuda3std3__45tupleIJblEEEyN6thrust24THRUST_300001_SM_1000_NS8cuda_cub9__find_if7functorIS9_EEE10Policy1000EPS9_SI_iSF_S9_S9_NS7_10__identityEEEvT0_T1_T2_T3_T4_T6_E12temp_storage+40];
	ld.shared.u64 	%rd296, [_ZZN3cub18CUB_300001_SM_10006detail6reduce28DeviceReduceSingleTileKernelINS2_10policy_hubIN4cuda3std3__45tupleIJblEEEyN6thrust24THRUST_300001_SM_1000_NS8cuda_cub9__find_if7functorIS9_EEE10Policy1000EPS9_SI_iSF_S9_S9_NS7_10__identityEEEvT0_T1_T2_T3_T4_T6_E12temp_storage+48];
	setp.eq.s16 	%p172, %rs278, 0;
	setp.eq.s16 	%p173, %rs279, 0;
	min.s64 	%rd297, %rd296, %rd295;
	selp.b64 	%rd298, %rd295, %rd297, %p173;
	selp.b64 	%rd299, %rd296, %rd298, %p172;
	selp.b16 	%rs280, %rs277, 1, %p173;
	selp.b16 	%rs281, %rs279, %rs280, %p172;
	and.b16  	%rs282, %rs281, 255;
	ld.shared.u8 	%rs283, [_ZZN3cub18CUB_300001_SM_10006detail6reduce28DeviceReduceSingleTileKernelINS2_10policy_hubIN4cuda3std3__45tupleIJblEEEyN6thrust24THRUST_300001_SM_1000_NS8cuda_cub9__find_if7functorIS9_EEE10Policy1000EPS9_SI_iSF_S9_S9_NS7_10__identityEEEvT0_T1_T2_T3_T4_T6_E12temp_storage+56];
	ld.shared.u64 	%rd300, [_ZZN3cub18CUB_300001_SM_10006detail6reduce28DeviceReduceSingleTileKernelINS2_10policy_hubIN4cuda3std3__45tupleIJblEEEyN6thrust24THRUST_300001_SM_1000_NS8cuda_cub9__find_if7functorIS9_EEE10Policy1000EPS9_SI_iSF_S9_S9_NS7_10__identityEEEvT0_T1_T2_T3_T4_T6_E12temp_storage+64];
	setp.eq.s16 	%p174, %rs282, 0;
	setp.eq.s16 	%p175, %rs283, 0;
	min.s64 	%rd301, %rd300, %rd299;
	selp.b16 	%rs284, %rs281, 1, %p175;
	selp.b16 	%rs285, %rs283, %rs284, %p174;
	and.b16  	%rs286, %rs285, 255;
	selp.b64 	%rd302, %rd299, %rd301, %p175;
	selp.b64 	%rd303, %rd300, %rd302, %p174;
	ld.shared.u8 	%rs287, [_ZZN3cub18CUB_300001_SM_10006detail6reduce28DeviceReduceSingleTileKernelINS2_10policy_hubIN4cuda3std3__45tupleIJblEEEyN6thrust24THRUST_300001_SM_1000_NS8cuda_cub9__find_if7functorIS9_EEE10Policy1000EPS9_SI_iSF_S9_S9_NS7_10__identityEEEvT0_T1_T2_T3_T4_T6_E12temp_storage+72];
	ld.shared.u64 	%rd304, [_ZZN3cub18CUB_300001_SM_10006detail6reduce28DeviceReduceSingleTileKernelINS2_10policy_hubIN4cuda3std3__45tupleIJblEEEyN6thrust24THRUST_300001_SM_1000_NS8cuda_cub9__find_if7functorIS9_EEE10Policy1000EPS9_SI_iSF_S9_S9_NS7_10__identityEEEvT0_T1_T2_T3_T4_T6_E12temp_storage+80];
	setp.eq.s16 	%p176, %rs286, 0;
	setp.eq.s16 	%p177, %rs287, 0;
	min.s64 	%rd305, %rd304, %rd303;
	selp.b16 	%rs288, %rs285, 1, %p177;
	selp.b16 	%rs289, %rs287, %rs288, %p176;
	and.b16  	%rs290, %rs289, 255;
	selp.b64 	%rd306, %rd303, %rd305, %p177;
	selp.b64 	%rd307, %rd304, %rd306, %p176;
	ld.shared.u8 	%rs291, [_ZZN3cub18CUB_300001_SM_10006detail6reduce28DeviceReduceSingleTileKernelINS2_10policy_hubIN4cuda3std3__45tupleIJblEEEyN6thrust24THRUST_300001_SM_1000_NS8cuda_cub9__find_if7functorIS9_EEE10Policy1000EPS9_SI_iSF_S9_S9_NS7_10__identityEEEvT0_T1_T2_T3_T4_T6_E12temp_storage+88];
	ld.shared.u64 	%rd308, [_ZZN3cub18CUB_300001_SM_10006detail6reduce28DeviceReduceSingleTileKernelINS2_10policy_hubIN4cuda3std3__45tupleIJblEEEyN6thrust24THRUST_300001_SM_1000_NS8cuda_cub9__find_if7functorIS9_EEE10Policy1000EPS9_SI_iSF_S9_S9_NS7_10__identityEEEvT0_T1_T2_T3_T4_T6_E12temp_storage+96];
	setp.eq.s16 	%p178, %rs290, 0;
	setp.eq.s16 	%p179, %rs291, 0;
	min.s64 	%rd309, %rd308, %rd307;
	selp.b16 	%rs292, %rs289, 1, %p179;
	selp.b16 	%rs293, %rs291, %rs292, %p178;
	and.b16  	%rs294, %rs293, 255;
	selp.b64 	%rd310, %rd307, %rd309, %p179;
	selp.b64 	%rd311, %rd308, %rd310, %p178;
	ld.shared.u8 	%rs295, [_ZZN3cub18CUB_300001_SM_10006detail6reduce28DeviceReduceSingleTileKernelINS2_10policy_hubIN4cuda3std3__45tupleIJblEEEyN6thrust24THRUST_300001_SM_1000_NS8cuda_cub9__find_if7functorIS9_EEE10Policy1000EPS9_SI_iSF_S9_S9_NS7_10__identityEEEvT0_T1_T2_T3_T4_T6_E12temp_storage+104];
	ld.shared.u64 	%rd312, [_ZZN3cub18CUB_300001_SM_10006detail6reduce28DeviceReduceSingleTileKernelINS2_10policy_hubIN4cuda3std3__45tupleIJblEEEyN6thrust24THRUST_300001_SM_1000_NS8cuda_cub9__find_if7functorIS9_EEE10Policy1000EPS9_SI_iSF_S9_S9_NS7_10__identityEEEvT0_T1_T2_T3_T4_T6_E12temp_storage+112];
	setp.eq.s16 	%p180, %rs294, 0;
	setp.eq.s16 	%p181, %rs295, 0;
	min.s64 	%rd313, %rd312, %rd311;
	selp.b16 	%rs296, %rs293, 1, %p181;
	selp.b16 	%rs297, %rs295, %rs296, %p180;
	and.b16  	%rs298, %rs297, 255;
	selp.b64 	%rd314, %rd311, %rd313, %p181;
	selp.b64 	%rd315, %rd312, %rd314, %p180;
	ld.shared.u8 	%rs299, [_ZZN3cub18CUB_300001_SM_10006detail6reduce28DeviceReduceSingleTileKernelINS2_10policy_hubIN4cuda3std3__45tupleIJblEEEyN6thrust24THRUST_300001_SM_1000_NS8cuda_cub9__find_if7functorIS9_EEE10Policy1000EPS9_SI_iSF_S9_S9_NS7_10__identityEEEvT0_T1_T2_T3_T4_T6_E12temp_storage+120];
	ld.shared.u64 	%rd316, [_ZZN3cub18CUB_300001_SM_10006detail6reduce28DeviceReduceSingleTileKernelINS2_10policy_hubIN4cuda3std3__45tupleIJblEEEyN6thrust24THRUST_300001_SM_1000_NS8cuda_cub9__find_if7functorIS9_EEE10Policy1000EPS9_SI_iSF_S9_S9_NS7_10__identityEEEvT0_T1_T2_T3_T4_T6_E12temp_storage+128];
	setp.eq.s16 	%p182, %rs298, 0;
	setp.eq.s16 	%p183, %rs299, 0;
	min.s64 	%rd317, %rd316, %rd315;
	selp.b16 	%rs300, %rs297, 1, %p183;
	selp.b16 	%rs311, %rs299, %rs300, %p182;
	selp.b64 	%rd318, %rd315, %rd317, %p183;
	selp.b64 	%rd329, %rd316, %rd318, %p182;
	bra.uni 	$L__BB6_110;
$L__BB6_37:
	// begin inline asm
	mov.u32 %r163, %laneid;
	// end inline asm
	and.b32  	%r184, %r1, 992;
	add.s32 	%r185, %r184, 32;
	setp.gt.s32 	%p94, %r185, %r38;
	not.b32 	%r186, %r184;
	add.s32 	%r187, %r38, %r186;
	selp.b32 	%r182, %r187, 31, %p94;
	cvt.u32.u16 	%r188, %rs311;
	and.b32  	%r165, %r188, 255;
	mov.b32 	%r181, 1;
	mov.b32 	%r183, -1;
	// begin inline asm
	shfl.sync.down.b32 %r164, %r165, %r181, %r182, %r183;
	// end inline asm
	// begin inline asm
	shfl.sync.down.b32 %r169, %r170, %r181, %r182, %r183;
	// end inline asm
	mov.b64 	{%r175, %r180}, %rd329;
	// begin inline asm
	shfl.sync.down.b32 %r174, %r175, %r181, %r182, %r183;
	// end inline asm
	// begin inline asm
	shfl.sync.down.b32 %r179, %r180, %r181, %r182, %r183;
	// end inline asm
	mov.b64 	%rd35, {%r174, %r179};
	cvt.u16.u32 	%rs26, %r164;
	setp.ge.s32 	%p95, %r163, %r182;
	@%p95 bra 	$L__BB6_41;
	and.b16  	%rs213, %rs311, 255;
	setp.eq.s16 	%p96, %rs213, 0;
	and.b16  	%rs214, %rs26, 255;
	setp.eq.s16 	%p97, %rs214, 0;
	or.pred  	%p98, %p96, %p97;
	@%p98 bra 	$L__BB6_40;
	min.s64 	%rd329, %rd35, %rd329;
	mov.b16 	%rs311, 1;
	bra.uni 	$L__BB6_41;
$L__BB6_40:
	setp.eq.s16 	%p99, %rs213, 0;
	selp.b16 	%rs311, %rs26, %rs311, %p99;
	selp.b64 	%rd329, %rd35, %rd329, %p99;
$L__BB6_41:
	cvt.u32.u16 	%r209, %rs311;
	and.b32  	%r190, %r209, 255;
	mov.b32 	%r206, 2;
	mov.b32 	%r208, -1;
	// begin inline asm
	shfl.sync.down.b32 %r189, %r190, %r206, %r182, %r208;
	// end inline asm
	// begin inline asm
	shfl.sync.down.b32 %r194, %r195, %r206, %r182, %r208;
	// end inline asm
	mov.b64 	{%r200, %r205}, %rd329;
	// begin inline asm
	shfl.sync.down.b32 %r199, %r200, %r206, %r182, %r208;
	// end inline asm
	// begin inline asm
	shfl.sync.down.b32 %r204, %r205, %r206, %r182, %r208;
	// end inline asm
	mov.b64 	%rd39, {%r199, %r204};
	cvt.u16.u32 	%rs29, %r189;
	add.s32 	%r210, %r163, 2;
	setp.gt.s32 	%p100, %r210, %r182;
	@%p100 bra 	$L__BB6_45;
	and.b16  	%rs217, %rs311, 255;
	setp.eq.s16 	%p101, %rs217, 0;
	and.b16  	%rs218, %rs29, 255;
	setp.eq.s16 	%p102, %rs218, 0;
	or.pred  	%p103, %p101, %p102;
	@%p103 bra 	$L__BB6_44;
	min.s64 	%rd329, %rd39, %rd329;
	mov.b16 	%rs311, 1;
	bra.uni 	$L__BB6_45;
$L__BB6_44:
	setp.eq.s16 	%p104, %rs217, 0;
	selp.b16 	%rs311, %rs29, %rs311, %p104;
	selp.b64 	%rd329, %rd39, %rd329, %p104;
$L__BB6_45:
	cvt.u32.u16 	%r231, %rs311;
	and.b32  	%r212, %r231, 255;
	mov.b32 	%r228, 4;
	mov.b32 	%r230, -1;
	// begin inline asm
	shfl.sync.down.b32 %r211, %r212, %r228, %r182, %r230;
	// end inline asm
	// begin inline asm
	shfl.sync.down.b32 %r216, %r217, %r228, %r182, %r230;
	// end inline asm
	mov.b64 	{%r222, %r227}, %rd329;
	// begin inline asm
	shfl.sync.down.b32 %r221, %r222, %r228, %r182, %r230;
	// end inline asm
	// begin inline asm
	shfl.sync.down.b32 %r226, %r227, %r228, %r182, %r230;
	// end inline asm
	mov.b64 	%rd43, {%r221, %r226};
	cvt.u16.u32 	%rs32, %r211;
	add.s32 	%r232, %r163, 4;
	setp.gt.s32 	%p105, %r232, %r182;
	@%p105 bra 	$L__BB6_49;
	and.b16  	%rs221, %rs311, 255;
	setp.eq.s16 	%p106, %rs221, 0;
	and.b16  	%rs222, %rs32, 255;
	setp.eq.s16 	%p107, %rs222, 0;
	or.pred  	%p108, %p106, %p107;
	@%p108 bra 	$L__BB6_48;
	min.s64 	%rd329, %rd43, %rd329;
	mov.b16 	%rs311, 1;
	bra.uni 	$L__BB6_49;
$L__BB6_48:
	setp.eq.s16 	%p109, %rs221, 0;
	selp.b16 	%rs311, %rs32, %rs311, %p109;
	selp.b64 	%rd329, %rd43, %rd329, %p109;
$L__BB6_49:
	cvt.u32.u16 	%r253, %rs311;
	and.b32  	%r234, %r253, 255;
	mov.b32 	%r250, 8;
	mov.b32 	%r252, -1;
	// begin inline asm
	shfl.sync.down.b32 %r233, %r234, %r250, %r182, %r252;
	// end inline asm
	// begin inline asm
	shfl.sync.down.b32 %r238, %r239, %r250, %r182, %r252;
	// end inline asm
	mov.b64 	{%r244, %r249}, %rd329;
	// begin inline asm
	shfl.sync.down.b32 %r243, %r244, %r250, %r182, %r252;
	// end inline asm
	// begin inline asm
	shfl.sync.down.b32 %r248, %r249, %r250, %r182, %r252;
	// end inline asm
	mov.b64 	%rd47, {%r243, %r248};
	cvt.u16.u32 	%rs35, %r233;
	add.s32 	%r254, %r163, 8;
	setp.gt.s32 	%p110, %r254, %r182;
	@%p110 bra 	$L__BB6_53;
	and.b16  	%rs225, %rs311, 255;
	setp.eq.s16 	%p111, %rs225, 0;
	and.b16  	%rs226, %rs35, 255;
	setp.eq.s16 	%p112, %rs226, 0;
	or.pred  	%p113, %p111, %p112;
	@%p113 bra 	$L__BB6_52;
	min.s64 	%rd329, %rd47, %rd329;
	mov.b16 	%rs311, 1;
	bra.uni 	$L__BB6_53;
$L__BB6_52:
	setp.eq.s16 	%p114, %rs225, 0;
	selp.b16 	%rs311, %rs35, %rs311, %p114;
	selp.b64 	%rd329, %rd47, %rd329, %p114;
$L__BB6_53:
	cvt.u32.u16 	%r275, %rs311;
	and.b32  	%r256, %r275, 255;
	mov.b32 	%r272, 16;
	mov.b32 	%r274, -1;
	// begin inline asm
	shfl.sync.down.b32 %r255, %r256, %r272, %r182, %r274;
	// end inline asm
	// begin inline asm
	shfl.sync.down.b32 %r260, %r261, %r272, %r182, %r274;
	// end inline asm
	mov.b64 	{%r266, %r271}, %rd329;
	// begin inline asm
	shfl.sync.down.b32 %r265, %r266, %r272, %r182, %r274;
	// end inline asm
	// begin inline asm
	shfl.sync.down.b32 %r270, %r271, %r272, %r182, %r274;
	// end inline asm
	mov.b64 	%rd51, {%r265, %r270};
	cvt.u16.u32 	%rs38, %r255;
	add.s32 	%r276, %r163, 16;
	setp.gt.s32 	%p115, %r276, %r182;
	@%p115 bra 	$L__BB6_57;
	and.b16  	%rs229, %rs311, 255;
	setp.eq.s16 	%p116, %rs229, 0;
	and.b16  	%rs230, %rs38, 255;
	setp.eq.s16 	%p117, %rs230, 0;
	or.pred  	%p118, %p116, %p117;
	@%p118 bra 	$L__BB6_56;
	min.s64 	%rd329, %rd51, %rd329;
	mov.b16 	%rs311, 1;
	bra.uni 	$L__BB6_57;
$L__BB6_56:
	setp.eq.s16 	%p119, %rs229, 0;
	selp.b16 	%rs311, %rs38, %rs311, %p119;
	selp.b64 	%rd329, %rd51, %rd329, %p119;
$L__BB6_57:
	setp.ne.s32 	%p120, %r163, 0;
	@%p120 bra 	$L__BB6_59;
	shr.u32 	%r277, %r1, 1;
	and.b32  	%r278, %r277, 496;
	mov.u32 	%r279, _ZZN3cub18CUB_300001_SM_10006detail6reduce28DeviceReduceSingleTileKernelINS2_10policy_hubIN4cuda3std3__45tupleIJblEEEyN6thrust24THRUST_300001_SM_1000_NS8cuda_cub9__find_if7functorIS9_EEE10Policy1000EPS9_SI_iSF_S9_S9_NS7_10__identityEEEvT0_T1_T2_T3_T4_T6_E12temp_storage;
	add.s32 	%r280, %r279, %r278;
	st.shared.u8 	[%r280+8], %rs311;
	st.shared.u64 	[%r280+16], %rd329;
$L__BB6_59:
	bar.sync 	0;
	setp.ne.s32 	%p121, %r1, 0;
	@%p121 bra 	$L__BB6_110;
	setp.lt.s32 	%p122, %r38, 33;
	@%p122 bra 	$L__BB6_62;
	ld.shared.u8 	%rs233, [_ZZN3cub18CUB_300001_SM_10006detail6reduce28DeviceReduceSingleTileKernelINS2_10policy_hubIN4cuda3std3__45tupleIJblEEEyN6thrust24THRUST_300001_SM_1000_NS8cuda_cub9__find_if7functorIS9_EEE10Policy1000EPS9_SI_iSF_S9_S9_NS7_10__identityEEEvT0_T1_T2_T3_T4_T6_E12temp_storage+24];
	ld.shared.u64 	%rd271, [_ZZN3cub18CUB_300001_SM_10006detail6reduce28DeviceReduceSingleTileKernelINS2_10policy_hubIN4cuda3std3__45tupleIJblEEEyN6thrust24THRUST_300001_SM_1000_NS8cuda_cub9__find_if7functorIS9_EEE10Policy1000EPS9_SI_iSF_S9_S9_NS7_10__identityEEEvT0_T1_T2_T3_T4_T6_E12temp_storage+32];
	and.b16  	%rs234, %rs311, 255;
	setp.eq.s16 	%p123, %rs234, 0;
	setp.eq.s16 	%p124, %rs233, 0;
	min.s64 	%rd272, %rd271, %rd329;
	selp.b16 	%rs235, %rs311, 1, %p124;
	selp.b16 	%rs311, %rs233, %rs235, %p123;
	selp.b64 	%rd273, %rd329, %rd272, %p124;
	selp.b64 	%rd329, %rd271, %rd273, %p123;
$L__BB6_62:
	setp.lt.s32 	%p125, %r38, 65;
	@%p125 bra 	$L__BB6_64;
	ld.shared.u8 	%rs236, [_ZZN3cub18CUB_300001_SM_10006detail6reduce28DeviceReduceSingleTileKernelINS2_10policy_hubIN4cuda3std3__45tupleIJblEEEyN6thrust24THRUST_300001_SM_1000_NS8cuda_cub9__find_if7functorIS9_EEE10Policy1000EPS9_SI_iSF_S9_S9_NS7_10__identityEEEvT0_T1_T2_T3_T4_T6_E12temp_storage+40];
	ld.shared.u64 	%rd274, [_ZZN3cub18CUB_300001_SM_10006detail6reduce28DeviceReduceSingleTileKernelINS2_10policy_hubIN4cuda3std3__45tupleIJblEEEyN6thrust24THRUST_300001_SM_1000_NS8cuda_cub9__find_if7functorIS9_EEE10Policy1000EPS9_SI_iSF_S9_S9_NS7_10__identityEEEvT0_T1_T2_T3_T4_T6_E12temp_storage+48];
	and.b16  	%rs237, %rs311, 255;
	setp.eq.s16 	%p126, %rs237, 0;
	setp.eq.s16 	%p127, %rs236, 0;
	min.s64 	%rd275, %rd274, %rd329;
	selp.b16 	%rs238, %rs311, 1, %p127;
	selp.b16 	%rs311, %rs236, %rs238, %p126;
	selp.b64 	%rd276, %rd329, %rd275, %p127;
	selp.b64 	%rd329, %rd274, %rd276, %p126;
$L__BB6_64:
	setp.lt.s32 	%p128, %r38, 97;
	@%p128 bra 	$L__BB6_66;
	ld.shared.u8 	%rs239, [_ZZN3cub18CUB_300001_SM_10006detail6reduce28DeviceReduceSingleTileKernelINS2_10policy_hubIN4cuda3std3__45tupleIJblEEEyN6thrust24THRUST_300001_SM_1000_NS8cuda_cub9__find_if7functorIS9_EEE10Policy1000EPS9_SI_iSF_S9_S9_NS7_10__identityEEEvT0_T1_T2_T3_T4_T6_E12temp_storage+56];
	ld.shared.u64 	%rd277, [_ZZN3cub18CUB_300001_SM_10006detail6reduce28DeviceReduceSingleTileKernelINS2_10policy_hubIN4cuda3std3__45tupleIJblEEEyN6thrust24THRUST_300001_SM_1000_NS8cuda_cub9__find_if7functorIS9_EEE10Policy1000EPS9_SI_iSF_S9_S9_NS7_10__identityEEEvT0_T1_T2_T3_T4_T6_E12temp_storage+64];
	and.b16  	%rs240, %rs311, 255;
	setp.eq.s16 	%p129, %rs240, 0;
	setp.eq.s16 	%p130, %rs239, 0;
	min.s64 	%rd278, %rd277, %rd329;
	selp.b16 	%rs241, %rs311, 1, %p130;
	selp.b16 	%rs311, %rs239, %rs241, %p129;
	selp.b64 	%rd279, %rd329, %rd278, %p130;
	selp.b64 	%rd329, %rd277, %rd279, %p129;
$L__BB6_66:
	setp.lt.s32 	%p131, %r38, 129;
	@%p131 bra 	$L__BB6_68;
	ld.shared.u8 	%rs242, [_ZZN3cub18CUB_300001_SM_10006detail6reduce28DeviceReduceSingleTileKernelINS2_10policy_hubIN4cuda3std3__45tupleIJblEEEyN6thrust24THRUST_300001_SM_1000_NS8cuda_cub9__find_if7functorIS9_EEE10Policy1000EPS9_SI_iSF_S9_S9_NS7_10__identityEEEvT0_T1_T2_T3_T4_T6_E12temp_storage+72];
	ld.shared.u64 	%rd280, [_ZZN3cub18CUB_300001_SM_10006detail6reduce28DeviceReduceSingleTileKernelINS2_10policy_hubIN4cuda3std3__45tupleIJblEEEyN6thrust24THRUST_300001_SM_1000_NS8cuda_cub9__find_if7functorIS9_EEE10Policy1000EPS9_SI_iSF_S9_S9_NS7_10__identityEEEvT0_T1_T2_T3_T4_T6_E12temp_storage+80];
	and.b16  	%rs243, %rs311, 255;
	setp.eq.s16 	%p132, %rs243, 0;
	setp.eq.s16 	%p133, %rs242, 0;
	min.s64 	%rd281, %rd280, %rd329;
	selp.b16 	%rs244, %rs311, 1, %p133;
	selp.b16 	%rs311, %rs242, %rs244, %p132;
	selp.b64 	%rd282, %rd329, %rd281, %p133;
	selp.b64 	%rd329, %rd280, %rd282, %p132;
$L__BB6_68:
	setp.lt.s32 	%p134, %r38, 161;
	@%p134 bra 	$L__BB6_70;
	ld.shared.u8 	%rs245, [_ZZN3cub18CUB_300001_SM_10006detail6reduce28DeviceReduceSingleTileKernelINS2_10policy_hubIN4cuda3std3__45tupleIJblEEEyN6thrust24THRUST_300001_SM_1000_NS8cuda_cub9__find_if7functorIS9_EEE10Policy1000EPS9_SI_iSF_S9_S9_NS7_10__identityEEEvT0_T1_T2_T3_T4_T6_E12temp_storage+88];
	ld.shared.u64 	%rd283, [_ZZN3cub18CUB_300001_SM_10006detail6reduce28DeviceReduceSingleTileKernelINS2_10policy_hubIN4cuda3std3__45tupleIJblEEEyN6thrust24THRUST_300001_SM_1000_NS8cuda_cub9__find_if7functorIS9_EEE10Policy1000EPS9_SI_iSF_S9_S9_NS7_10__identityEEEvT0_T1_T2_T3_T4_T6_E12temp_storage+96];
	and.b16  	%rs246, %rs311, 255;
	setp.eq.s16 	%p135, %rs246, 0;
	setp.eq.s16 	%p136, %rs245, 0;
	min.s64 	%rd284, %rd283, %rd329;
	selp.b16 	%rs247, %rs311, 1, %p136;
	selp.b16 	%rs311, %rs245, %rs247, %p135;
	selp.b64 	%rd285, %rd329, %rd284, %p136;
	selp.b64 	%rd329, %rd283, %rd285, %p135;
$L__BB6_70:
	setp.lt.s32 	%p137, %r38, 193;
	@%p137 bra 	$L__BB6_72;
	ld.shared.u8 	%rs248, [_ZZN3cub18CUB_300001_SM_10006detail6reduce28DeviceReduceSingleTileKernelINS2_10policy_hubIN4cuda3std3__45tupleIJblEEEyN6thrust24THRUST_300001_SM_1000_NS8cuda_cub9__find_if7functorIS9_EEE10Policy1000EPS9_SI_iSF_S9_S9_NS7_10__identityEEEvT0_T1_T2_T3_T4_T6_E12temp_storage+104];
	ld.shared.u64 	%rd286, [_ZZN3cub18CUB_300001_SM_10006detail6reduce28DeviceReduceSingleTileKernelINS2_10policy_hubIN4cuda3std3__45tupleIJblEEEyN6thrust24THRUST_300001_SM_1000_NS8cuda_cub9__find_if7functorIS9_EEE10Policy1000EPS9_SI_iSF_S9_S9_NS7_10__identityEEEvT0_T1_T2_T3_T4_T6_E12temp_storage+112];
	and.b16  	%rs249, %rs311, 255;
	setp.eq.s16 	%p138, %rs249, 0;
	setp.eq.s16 	%p139, %rs248, 0;
	min.s64 	%rd287, %rd286, %rd329;
	selp.b16 	%rs250, %rs311, 1, %p139;
	selp.b16 	%rs311, %rs248, %rs250, %p138;
	selp.b64 	%rd288, %rd329, %rd287, %p139;
	selp.b64 	%rd329, %rd286, %rd288, %p138;
$L__BB6_72:
	setp.lt.s32 	%p140, %r38, 225;
	@%p140 bra 	$L__BB6_110;
	ld.shared.u8 	%rs251, [_ZZN3cub18CUB_300001_SM_10006detail6reduce28DeviceReduceSingleTileKernelINS2_10policy_hubIN4cuda3std3__45tupleIJblEEEyN6thrust24THRUST_300001_SM_1000_NS8cuda_cub9__find_if7functorIS9_EEE10Policy1000EPS9_SI_iSF_S9_S9_NS7_10__identityEEEvT0_T1_T2_T3_T4_T6_E12temp_storage+120];
	ld.shared.u64 	%rd289, [_ZZN3cub18CUB_300001_SM_10006detail6reduce28DeviceReduceSingleTileKernelINS2_10policy_hubIN4cuda3std3__45tupleIJblEEEyN6thrust24THRUST_300001_SM_1000_NS8cuda_cub9__find_if7functorIS9_EEE10Policy1000EPS9_SI_iSF_S9_S9_NS7_10__identityEEEvT0_T1_T2_T3_T4_T6_E12temp_storage+128];
	and.b16  	%rs252, %rs311, 255;
	setp.eq.s16 	%p141, %rs252, 0;
	setp.eq.s16 	%p142, %rs251, 0;
	min.s64 	%rd290, %rd289, %rd329;
	selp.b16 	%rs253, %rs311, 1, %p142;
	selp.b16 	%rs311, %rs251, %rs253, %p141;
	selp.b64 	%rd291, %rd329, %rd290, %p142;
	selp.b64 	%rd329, %rd289, %rd291, %p141;
	bra.uni 	$L__BB6_110;
$L__BB6_74:
	mov.u32 	%r16, %tid.x;
	mul.wide.u32 	%rd124, %r16, 16;
	add.s64 	%rd109, %rd105, %rd124;
	// begin inline asm
	ld.global.nc.u64 %rd108, [%rd109];
	// end inline asm
	add.s64 	%rd111, %rd109, 8;
	// begin inline asm
	ld.global.nc.u64 %rd110, [%rd111];
	// end inline asm
	cvt.u16.u64 	%rs83, %rd108;
	and.b16  	%rs84, %rs83, 255;
	add.s64 	%rd113, %rd109, 4096;
	// begin inline asm
	ld.global.nc.u64 %rd112, [%rd113];
	// end inline asm
	add.s64 	%rd115, %rd109, 4104;
	// begin inline asm
	ld.global.nc.u64 %rd114, [%rd115];
	// end inline asm
	cvt.u16.u64 	%rs85, %rd112;
	and.b16  	%rs86, %rs85, 255;
	add.s64 	%rd117, %rd109, 8192;
	// begin inline asm
	ld.global.nc.u64 %rd116, [%rd117];
	// end inline asm
	add.s64 	%rd119, %rd109, 8200;
	// begin inline asm
	ld.global.nc.u64 %rd118, [%rd119];
	// end inline asm
	cvt.u16.u64 	%rs87, %rd116;
	and.b16  	%rs88, %rs87, 255;
	add.s64 	%rd121, %rd109, 12288;
	// begin inline asm
	ld.global.nc.u64 %rd120, [%rd121];
	// end inline asm
	add.s64 	%rd123, %rd109, 12296;
	// begin inline asm
	ld.global.nc.u64 %rd122, [%rd123];
	// end inline asm
	cvt.u16.u64 	%rs89, %rd120;
	and.b16  	%rs90, %rs89, 255;
	setp.eq.s16 	%p3, %rs84, 0;
	setp.eq.s16 	%p4, %rs86, 0;
	min.s64 	%rd125, %rd114, %rd110;
	selp.b16 	%rs91, %rs83, 1, %p4;
	selp.b64 	%rd126, %rd110, %rd125, %p4;
	selp.b16 	%rs92, %rs85, %rs91, %p3;
	and.b16  	%rs93, %rs92, 255;
	selp.b64 	%rd127, %rd114, %rd126, %p3;
	setp.eq.s16 	%p5, %rs93, 0;
	setp.eq.s16 	%p6, %rs88, 0;
	min.s64 	%rd128, %rd118, %rd127;
	selp.b16 	%rs94, %rs92, 1, %p6;
	selp.b64 	%rd129, %rd127, %rd128, %p6;
	selp.b16 	%rs95, %rs87, %rs94, %p5;
	and.b16  	%rs96, %rs95, 255;
	selp.b64 	%rd130, %rd118, %rd129, %p5;
	setp.eq.s16 	%p7, %rs96, 0;
	setp.eq.s16 	%p8, %rs90, 0;
	min.s64 	%rd131, %rd122, %rd130;
	selp.b16 	%rs97, %rs95, 1, %p8;
	selp.b64 	%rd132, %rd130, %rd131, %p8;
	selp.b16 	%rs311, %rs89, %rs97, %p7;
	selp.b64 	%rd329, %rd122, %rd132, %p7;
	setp.lt.u32 	%p9, %r38, 2048;
	mov.b32 	%r399, 1024;
	@%p9 bra 	$L__BB6_78;
	add.s32 	%r17, %r38, -1024;
	mov.b32 	%r399, 1024;
$L__BB6_76:
	mul.wide.s32 	%rd149, %r399, 16;
	add.s64 	%rd134, %rd109, %rd149;
	// begin inline asm
	ld.global.nc.u64 %rd133, [%rd134];
	// end inline asm
	add.s64 	%rd136, %rd134, 8;
	// begin inline asm
	ld.global.nc.u64 %rd135, [%rd136];
	// end inline asm
	cvt.u16.u64 	%rs98, %rd133;
	and.b16  	%rs99, %rs98, 255;
	add.s64 	%rd138, %rd134, 4096;
	// begin inline asm
	ld.global.nc.u64 %rd137, [%rd138];
	// end inline asm
	add.s64 	%rd140, %rd134, 4104;
	// begin inline asm
	ld.global.nc.u64 %rd139, [%rd140];
	// end inline asm
	cvt.u16.u64 	%rs100, %rd137;
	and.b16  	%rs101, %rs100, 255;
	add.s64 	%rd142, %rd134, 8192;
	// begin inline asm
	ld.global.nc.u64 %rd141, [%rd142];
	// end inline asm
	add.s64 	%rd144, %rd134, 8200;
	// begin inline asm
	ld.global.nc.u64 %rd143, [%rd144];
	// end inline asm
	cvt.u16.u64 	%rs102, %rd141;
	and.b16  	%rs103, %rs102, 255;
	add.s64 	%rd146, %rd134, 12288;
	// begin inline asm
	ld.global.nc.u64 %rd145, [%rd146];
	// end inline asm
	add.s64 	%rd148, %rd134, 12296;
	// begin inline asm
	ld.global.nc.u64 %rd147, [%rd148];
	// end inline asm
	cvt.u16.u64 	%rs104, %rd145;
	and.b16  	%rs105, %rs104, 255;
	and.b16  	%rs106, %rs311, 255;
	setp.eq.s16 	%p10, %rs106, 0;
	setp.eq.s16 	%p11, %rs99, 0;
	min.s64 	%rd150, %rd135, %rd329;
	selp.b16 	%rs107, %rs311, 1, %p11;
	selp.b64 	%rd151, %rd329, %rd150, %p11;
	selp.b16 	%rs108, %rs98, %rs107, %p10;
	and.b16  	%rs109, %rs108, 255;
	selp.b64 	%rd152, %rd135, %rd151, %p10;
	setp.eq.s16 	%p12, %rs109, 0;
	setp.eq.s16 	%p13, %rs101, 0;
	min.s64 	%rd153, %rd139, %rd152;
	selp.b16 	%rs110, %rs108, 1, %p13;
	selp.b64 	%rd154, %rd152, %rd153, %p13;
	selp.b16 	%rs111, %rs100, %rs110, %p12;
	and.b16  	%rs112, %rs111, 255;
	selp.b64 	%rd155, %rd139, %rd154, %p12;
	setp.eq.s16 	%p14, %rs112, 0;
	setp.eq.s16 	%p15, %rs103, 0;
	min.s64 	%rd156, %rd143, %rd155;
	selp.b16 	%rs113, %rs111, 1, %p15;
	selp.b64 	%rd157, %rd155, %rd156, %p15;
	selp.b16 	%rs114, %rs102, %rs113, %p14;
	and.b16  	%rs115, %rs114, 255;
	selp.b64 	%rd158, %rd143, %rd157, %p14;
	setp.eq.s16 	%p16, %rs115, 0;
	setp.eq.s16 	%p17, %rs105, 0;
	min.s64 	%rd159, %rd147, %rd158;
	selp.b16 	%rs116, %rs114, 1, %p17;
	selp.b64 	%rd160, %rd158, %rd159, %p17;
	selp.b16 	%rs311, %rs104, %rs116, %p16;
	selp.b64 	%rd329, %rd147, %rd160, %p16;
	sub.s32 	%r41, %r38, %r399;
	setp.lt.s32 	%p18, %r41, 1024;
	@%p18 bra 	$L__BB6_86;
	add.s32 	%r399, %r399, 1024;
	setp.le.s32 	%p19, %r399, %r17;
	@%p19 bra 	$L__BB6_76;
$L__BB6_78:
	setp.le.s32 	%p20, %r38, %r399;
	@%p20 bra 	$L__BB6_86;
	sub.s32 	%r21, %r38, %r399;
	setp.ge.s32 	%p21, %r16, %r21;
	@%p21 bra 	$L__BB6_86;
	not.b32 	%r42, %r16;
	add.s32 	%r43, %r38, %r42;
	sub.s32 	%r22, %r43, %r399;
	and.b32  	%r44, %r22, 768;
	setp.eq.s32 	%p22, %r44, 768;
	mov.u32 	%r403, %r16;
	@%p22 bra 	$L__BB6_83;
	add.s32 	%r401, %r16, %r399;
	shr.u32 	%r45, %r22, 8;
	add.s32 	%r46, %r45, 1;
	and.b32  	%r47, %r46, 3;
	neg.s32 	%r400, %r47;
	mov.u32 	%r403, %r16;
$L__BB6_82:
	.pragma "nounroll";
	mul.wide.u32 	%rd166, %r401, 16;
	add.s64 	%rd163, %rd105, %rd166;
	// begin inline asm
	ld.global.nc.u64 %rd162, [%rd163];
	// end inline asm
	add.s64 	%rd165, %rd163, 8;
	// begin inline asm
	ld.global.nc.u64 %rd164, [%rd165];
	// end inline asm
	cvt.u16.u64 	%rs118, %rd162;
	and.b16  	%rs119, %rs118, 255;
	and.b16  	%rs120, %rs311, 255;
	setp.eq.s16 	%p23, %rs120, 0;
	setp.eq.s16 	%p24, %rs119, 0;
	min.s64 	%rd167, %rd164, %rd329;
	selp.b16 	%rs121, %rs311, 1, %p24;
	selp.b16 	%rs311, %rs118, %rs121, %p23;
	selp.b64 	%rd168, %rd329, %rd167, %p24;
	selp.b64 	%rd329, %rd164, %rd168, %p23;
	add.s32 	%r403, %r403, 256;
	add.s32 	%r401, %r401, 256;
	add.s32 	%r400, %r400, 1;
	setp.ne.s32 	%p25, %r400, 0;
	@%p25 bra 	$L__BB6_82;
$L__BB6_83:
	setp.lt.u32 	%p26, %r22, 768;
	@%p26 bra 	$L__BB6_86;
	cvt.u64.u32 	%rd169, %r403;
	cvt.u64.u32 	%rd170, %r399;
	add.s64 	%rd171, %rd169, %rd170;
	shl.b64 	%rd172, %rd171, 4;
	add.s64 	%rd173, %rd172, %rd105;
	add.s64 	%rd350, %rd173, 12296;
	add.s32 	%r404, %r403, %r399;
$L__BB6_85:
	mul.wide.u32 	%rd190, %r404, 16;
	add.s64 	%rd175, %rd105, %rd190;
	// begin inline asm
	ld.global.nc.u64 %rd174, [%rd175];
	// end inline asm
	add.s64 	%rd177, %rd175, 8;
	// begin inline asm
	ld.global.nc.u64 %rd176, [%rd177];
	// end inline asm
	cvt.u16.u64 	%rs122, %rd174;
	and.b16  	%rs123, %rs122, 255;
	and.b16  	%rs124, %rs311, 255;
	setp.eq.s16 	%p27, %rs124, 0;
	setp.eq.s16 	%p28, %rs123, 0;
	min.s64 	%rd191, %rd176, %rd329;
	selp.b16 	%rs125, %rs311, 1, %p28;
	selp.b16 	%rs126, %rs122, %rs125, %p27;
	and.b16  	%rs127, %rs126, 255;
	selp.b64 	%rd192, %rd329, %rd191, %p28;
	selp.b64 	%rd193, %rd176, %rd192, %p27;
	add.s64 	%rd179, %rd350, -8200;
	// begin inline asm
	ld.global.nc.u64 %rd178, [%rd179];
	// end inline asm
	add.s64 	%rd181, %rd350, -8192;
	// begin inline asm
	ld.global.nc.u64 %rd180, [%rd181];
	// end inline asm
	cvt.u16.u64 	%rs128, %rd178;
	and.b16  	%rs129, %rs128, 255;
	setp.eq.s16 	%p29, %rs127, 0;
	setp.eq.s16 	%p30, %rs129, 0;
	min.s64 	%rd194, %rd180, %rd193;
	selp.b16 	%rs130, %rs126, 1, %p30;
	selp.b16 	%rs131, %rs128, %rs130, %p29;
	and.b16  	%rs132, %rs131, 255;
	selp.b64 	%rd195, %rd193, %rd194, %p30;
	selp.b64 	%rd196, %rd180, %rd195, %p29;
	add.s64 	%rd183, %rd350, -4104;
	// begin inline asm
	ld.global.nc.u64 %rd182, [%rd183];
	// end inline asm
	add.s64 	%rd185, %rd350, -4096;
	// begin inline asm
	ld.global.nc.u64 %rd184, [%rd185];
	// end inline asm
	cvt.u16.u64 	%rs133, %rd182;
	and.b16  	%rs134, %rs133, 255;
	setp.eq.s16 	%p31, %rs132, 0;
	setp.eq.s16 	%p32, %rs134, 0;
	min.s64 	%rd197, %rd184, %rd196;
	selp.b16 	%rs135, %rs131, 1, %p32;
	selp.b16 	%rs136, %rs133, %rs135, %p31;
	and.b16  	%rs137, %rs136, 255;
	selp.b64 	%rd198, %rd196, %rd197, %p32;
	selp.b64 	%rd199, %rd184, %rd198, %p31;
	add.s64 	%rd187, %rd350, -8;
	// begin inline asm
	ld.global.nc.u64 %rd186, [%rd187];
	// end inline asm
	// begin inline asm
	ld.global.nc.u64 %rd188, [%rd350];
	// end inline asm
	cvt.u16.u64 	%rs138, %rd186;
	and.b16  	%rs139, %rs138, 255;
	setp.eq.s16 	%p33, %rs137, 0;
	setp.eq.s16 	%p34, %rs139, 0;
	min.s64 	%rd200, %rd188, %rd199;
	selp.b16 	%rs140, %rs136, 1, %p34;
	selp.b16 	%rs311, %rs138, %rs140, %p33;
	selp.b64 	%rd201, %rd199, %rd200, %p34;
	selp.b64 	%rd329, %rd188, %rd201, %p33;
	add.s32 	%r403, %r403, 1024;
	add.s64 	%rd350, %rd350, 16384;
	add.s32 	%r404, %r404, 1024;
	setp.lt.s32 	%p35, %r403, %r21;
	@%p35 bra 	$L__BB6_85;
$L__BB6_86:
	// begin inline asm
	mov.u32 %r48, %laneid;
	// end inline asm
	cvt.u32.u16 	%r69, %rs311;
	and.b32  	%r50, %r69, 255;
	mov.b32 	%r66, 1;
	mov.b32 	%r67, 31;
	mov.b32 	%r68, -1;
	// begin inline asm
	shfl.sync.down.b32 %r49, %r50, %r66, %r67, %r68;
	// end inline asm
	// begin inline asm
	shfl.sync.down.b32 %r54, %r55, %r66, %r67, %r68;
	// end inline asm
	mov.b64 	{%r60, %r65}, %rd329;
	// begin inline asm
	shfl.sync.down.b32 %r59, %r60, %r66, %r67, %r68;
	// end inline asm
	// begin inline asm
	shfl.sync.down.b32 %r64, %r65, %r66, %r67, %r68;
	// end inline asm
	mov.b64 	%rd83, {%r59, %r64};
	cvt.u16.u32 	%rs65, %r49;
	setp.gt.s32 	%p36, %r48, 30;
	@%p36 bra 	$L__BB6_90;
	and.b16  	%rs141, %rs311, 255;
	setp.eq.s16 	%p37, %rs141, 0;
	and.b16  	%rs142, %rs65, 255;
	setp.eq.s16 	%p38, %rs142, 0;
	or.pred  	%p39, %p37, %p38;
	@%p39 bra 	$L__BB6_89;
	min.s64 	%rd329, %rd83, %rd329;
	mov.b16 	%rs311, 1;
	bra.uni 	$L__BB6_90;
$L__BB6_89:
	setp.eq.s16 	%p40, %rs141, 0;
	selp.b16 	%rs311, %rs65, %rs311, %p40;
	selp.b64 	%rd329, %rd83, %rd329, %p40;
$L__BB6_90:
	cvt.u32.u16 	%r90, %rs311;
	and.b32  	%r71, %r90, 255;
	mov.b32 	%r87, 2;
	mov.b32 	%r88, 31;
	mov.b32 	%r89, -1;
	// begin inline asm
	shfl.sync.down.b32 %r70, %r71, %r87, %r88, %r89;
	// end inline asm
	// begin inline asm
	shfl.sync.down.b32 %r75, %r76, %r87, %r88, %r89;
	// end inline asm
	mov.b64 	{%r81, %r86}, %rd329;
	// begin inline asm
	shfl.sync.down.b32 %r80, %r81, %r87, %r88, %r89;
	// end inline asm
	// begin inline asm
	shfl.sync.down.b32 %r85, %r86, %r87, %r88, %r89;
	// end inline asm
	mov.b64 	%rd87, {%r80, %r85};
	cvt.u16.u32 	%rs68, %r70;
	setp.gt.s32 	%p41, %r48, 29;
	@%p41 bra 	$L__BB6_94;
	and.b16  	%rs145, %rs311, 255;
	setp.eq.s16 	%p42, %rs145, 0;
	and.b16  	%rs146, %rs68, 255;
	setp.eq.s16 	%p43, %rs146, 0;
	or.pred  	%p44, %p42, %p43;
	@%p44 bra 	$L__BB6_93;
	min.s64 	%rd329, %rd87, %rd329;
	mov.b16 	%rs311, 1;
	bra.uni 	$L__BB6_94;
$L__BB6_93:
	setp.eq.s16 	%p45, %rs145, 0;
	selp.b16 	%rs311, %rs68, %rs311, %p45;
	selp.b64 	%rd329, %rd87, %rd329, %p45;
$L__BB6_94:
	cvt.u32.u16 	%r111, %rs311;
	and.b32  	%r92, %r111, 255;
	mov.b32 	%r108, 4;
	mov.b32 	%r109, 31;
	mov.b32 	%r110, -1;
	// begin inline asm
	shfl.sync.down.b32 %r91, %r92, %r108, %r109, %r110;
	// end inline asm
	// begin inline asm
	shfl.sync.down.b32 %r96, %r97, %r108, %r109, %r110;
	// end inline asm
	mov.b64 	{%r102, %r107}, %rd329;
	// begin inline asm
	shfl.sync.down.b32 %r101, %r102, %r108, %r109, %r110;
	// end inline asm
	// begin inline asm
	shfl.sync.down.b32 %r106, %r107, %r108, %r109, %r110;
	// end inline asm
	mov.b64 	%rd91, {%r101, %r106};
	cvt.u16.u32 	%rs71, %r91;
	setp.gt.s32 	%p46, %r48, 27;
	@%p46 bra 	$L__BB6_98;
	and.b16  	%rs149, %rs311, 255;
	setp.eq.s16 	%p47, %rs149, 0;
	and.b16  	%rs150, %rs71, 255;
	setp.eq.s16 	%p48, %rs150, 0;
	or.pred  	%p49, %p47, %p48;
	@%p49 bra 	$L__BB6_97;
	min.s64 	%rd329, %rd91, %rd329;
	mov.b16 	%rs311, 1;
	bra.uni 	$L__BB6_98;
$L__BB6_97:
	setp.eq.s16 	%p50, %rs149, 0;
	selp.b16 	%rs311, %rs71, %rs311, %p50;
	selp.b64 	%rd329, %rd91, %rd329, %p50;
$L__BB6_98:
	cvt.u32.u16 	%r132, %rs311;
	and.b32  	%r113, %r132, 255;
	mov.b32 	%r129, 8;
	mov.b32 	%r130, 31;
	mov.b32 	%r131, -1;
	// begin inline asm
	shfl.sync.down.b32 %r112, %r113, %r129, %r130, %r131;
	// end inline asm
	// begin inline asm
	shfl.sync.down.b32 %r117, %r118, %r129, %r130, %r131;
	// end inline asm
	mov.b64 	{%r123, %r128}, %rd329;
	// begin inline asm
	shfl.sync.down.b32 %r122, %r123, %r129, %r130, %r131;
	// end inline asm
	// begin inline asm
	shfl.sync.down.b32 %r127, %r128, %r129, %r130, %r131;
	// end inline asm
	mov.b64 	%rd95, {%r122, %r127};
	cvt.u16.u32 	%rs74, %r112;
	setp.gt.s32 	%p51, %r48, 23;
	@%p51 bra 	$L__BB6_102;
	and.b16  	%rs153, %rs311, 255;
	setp.eq.s16 	%p52, %rs153, 0;
	and.b16  	%rs154, %rs74, 255;
	setp.eq.s16 	%p53, %rs154, 0;
	or.pred  	%p54, %p52, %p53;
	@%p54 bra 	$L__BB6_101;
	min.s64 	%rd329, %rd95, %rd329;
	mov.b16 	%rs311, 1;
	bra.uni 	$L__BB6_102;
$L__BB6_101:
	setp.eq.s16 	%p55, %rs153, 0;
	selp.b16 	%rs311, %rs74, %rs311, %p55;
	selp.b64 	%rd329, %rd95, %rd329, %p55;
$L__BB6_102:
	cvt.u32.u16 	%r153, %rs311;
	and.b32  	%r134, %r153, 255;
	mov.b32 	%r150, 16;
	mov.b32 	%r151, 31;
	mov.b32 	%r152, -1;
	// begin inline asm
	shfl.sync.down.b32 %r133, %r134, %r150, %r151, %r152;
	// end inline asm
	// begin inline asm
	shfl.sync.down.b32 %r138, %r139, %r150, %r151, %r152;
	// end inline asm
	mov.b64 	{%r144, %r149}, %rd329;
	// begin inline asm
	shfl.sync.down.b32 %r143, %r144, %r150, %r151, %r152;
	// end inline asm
	// begin inline asm
	shfl.sync.down.b32 %r148, %r149, %r150, %r151, %r152;
	// end inline asm
	mov.b64 	%rd99, {%r143, %r148};
	cvt.u16.u32 	%rs77, %r133;
	setp.gt.s32 	%p56, %r48, 15;
	@%p56 bra 	$L__BB6_106;
	and.b16  	%rs157, %rs311, 255;
	setp.eq.s16 	%p57, %rs157, 0;
	and.b16  	%rs158, %rs77, 255;
	setp.eq.s16 	%p58, %rs158, 0;
	or.pred  	%p59, %p57, %p58;
	@%p59 bra 	$L__BB6_105;
	min.s64 	%rd329, %rd99, %rd329;
	mov.b16 	%rs311, 1;
	bra.uni 	$L__BB6_106;
$L__BB6_105:
	setp.eq.s16 	%p60, %rs157, 0;
	selp.b16 	%rs311, %rs77, %rs311, %p60;
	selp.b64 	%rd329, %rd99, %rd329, %p60;
$L__BB6_106:
	setp.ne.s32 	%p61, %r48, 0;
	@%p61 bra 	$L__BB6_108;
	shr.u32 	%r154, %r16, 1;
	and.b32  	%r155, %r154, 496;
	mov.u32 	%r156, _ZZN3cub18CUB_300001_SM_10006detail6reduce28DeviceReduceSingleTileKernelINS2_10policy_hubIN4cuda3std3__45tupleIJblEEEyN6thrust24THRUST_300001_SM_1000_NS8cuda_cub9__find_if7functorIS9_EEE10Policy1000EPS9_SI_iSF_S9_S9_NS7_10__identityEEEvT0_T1_T2_T3_T4_T6_E12temp_storage;
	add.s32 	%r157, %r156, %r155;
	st.shared.u8 	[%r157+8], %rs311;
	st.shared.u64 	[%r157+16], %rd329;
$L__BB6_108:
	bar.sync 	0;
	setp.ne.s32 	%p62, %r16, 0;
	@%p62 bra 	$L__BB6_110;
	ld.shared.u8 	%rs161, [_ZZN3cub18CUB_300001_SM_10006detail6reduce28DeviceReduceSingleTileKernelINS2_10policy_hubIN4cuda3std3__45tupleIJblEEEyN6thrust24THRUST_300001_SM_1000_NS8cuda_cub9__find_if7functorIS9_EEE10Policy1000EPS9_SI_iSF_S9_S9_NS7_10__identityEEEvT0_T1_T2_T3_T4_T6_E12temp_storage+24];
	ld.shared.u64 	%rd202, [_ZZN3cub18CUB_300001_SM_10006detail6reduce28DeviceReduceSingleTileKernelINS2_10policy_hubIN4cuda3std3__45tupleIJblEEEyN6thrust24THRUST_300001_SM_1000_NS8cuda_cub9__find_if7functorIS9_EEE10Policy1000EPS9_SI_iSF_S9_S9_NS7_10__identityEEEvT0_T1_T2_T3_T4_T6_E12temp_storage+32];
	and.b16  	%rs162, %rs311, 255;
	setp.eq.s16 	%p63, %rs162, 0;
	setp.eq.s16 	%p64, %rs161, 0;
	min.s64 	%rd203, %rd202, %rd329;
	selp.b16 	%rs163, %rs311, 1, %p64;
	selp.b16 	%rs164, %rs161, %rs163, %p63;
	and.b16  	%rs165, %rs164, 255;
	selp.b64 	%rd204, %rd329, %rd203, %p64;
	selp.b64 	%rd205, %rd202, %rd204, %p63;
	ld.shared.u8 	%rs166, [_ZZN3cub18CUB_300001_SM_10006detail6reduce28DeviceReduceSingleTileKernelINS2_10policy_hubIN4cuda3std3__45tupleIJblEEEyN6thrust24THRUST_300001_SM_1000_NS8cuda_cub9__find_if7functorIS9_EEE10Policy1000EPS9_SI_iSF_S9_S9_NS7_10__identityEEEvT0_T1_T2_T3_T4_T6_E12temp_storage+40];
	ld.shared.u64 	%rd206, [_ZZN3cub18CUB_300001_SM_10006detail6reduce28DeviceReduceSingleTileKernelINS2_10policy_hubIN4cuda3std3__45tupleIJblEEEyN6thrust24THRUST_300001_SM_1000_NS8cuda_cub9__find_if7functorIS9_EEE10Policy1000EPS9_SI_iSF_S9_S9_NS7_10__identityEEEvT0_T1_T2_T3_T4_T6_E12temp_storage+48];
	setp.eq.s16 	%p65, %rs165, 0;
	setp.eq.s16 	%p66, %rs166, 0;
	min.s64 	%rd207, %rd206, %rd205;
	selp.b16 	%rs167, %rs164, 1, %p66;
	selp.b16 	%rs168, %rs166, %rs167, %p65;
	and.b16  	%rs169, %rs168, 255;
	selp.b64 	%rd208, %rd205, %rd207, %p66;
	selp.b64 	%rd209, %rd206, %rd208, %p65;
	ld.shared.u8 	%rs170, [_ZZN3cub18CUB_300001_SM_10006detail6reduce28DeviceReduceSingleTileKernelINS2_10policy_hubIN4cuda3std3__45tupleIJblEEEyN6thrust24THRUST_300001_SM_1000_NS8cuda_cub9__find_if7functorIS9_EEE10Policy1000EPS9_SI_iSF_S9_S9_NS7_10__identityEEEvT0_T1_T2_T3_T4_T6_E12temp_storage+56];
	ld.shared.u64 	%rd210, [_ZZN3cub18CUB_300001_SM_10006detail6reduce28DeviceReduceSingleTileKernelINS2_10policy_hubIN4cuda3std3__45tupleIJblEEEyN6thrust24THRUST_300001_SM_1000_NS8cuda_cub9__find_if7functorIS9_EEE10Policy1000EPS9_SI_iSF_S9_S9_NS7_10__identityEEEvT0_T1_T2_T3_T4_T6_E12temp_storage+64];
	setp.eq.s16 	%p67, %rs169, 0;
	setp.eq.s16 	%p68, %rs170, 0;
	min.s64 	%rd211, %rd210, %rd209;
	selp.b16 	%rs171, %rs168, 1, %p68;
	selp.b16 	%rs172, %rs170, %rs171, %p67;
	and.b16  	%rs173, %rs172, 255;
	selp.b64 	%rd212, %rd209, %rd211, %p68;
	selp.b64 	%rd213, %rd210, %rd212, %p67;
	ld.shared.u8 	%rs174, [_ZZN3cub18CUB_300001_SM_10006detail6reduce28DeviceReduceSingleTileKernelINS2_10policy_hubIN4cuda3std3__45tupleIJblEEEyN6thrust24THRUST_300001_SM_1000_NS8cuda_cub9__find_if7functorIS9_EEE10Policy1000EPS9_SI_iSF_S9_S9_NS7_10__identityEEEvT0_T1_T2_T3_T4_T6_E12temp_storage+72];
	ld.shared.u64 	%rd214, [_ZZN3cub18CUB_300001_SM_10006detail6reduce28DeviceReduceSingleTileKernelINS2_10policy_hubIN4cuda3std3__45tupleIJblEEEyN6thrust24THRUST_300001_SM_1000_NS8cuda_cub9__find_if7functorIS9_EEE10Policy1000EPS9_SI_iSF_S9_S9_NS7_10__identityEEEvT0_T1_T2_T3_T4_T6_E12temp_storage+80];
	setp.eq.s16 	%p69, %rs173, 0;
	setp.eq.s16 	%p70, %rs174, 0;
	min.s64 	%rd215, %rd214, %rd213;
	selp.b16 	%rs175, %rs172, 1, %p70;
	selp.b16 	%rs176, %rs174, %rs175, %p69;
	and.b16  	%rs177, %rs176, 255;
	selp.b64 	%rd216, %rd213, %rd215, %p70;
	selp.b64 	%rd217, %rd214, %rd216, %p69;
	ld.shared.u8 	%rs178, [_ZZN3cub18CUB_300001_SM_10006detail6reduce28DeviceReduceSingleTileKernelINS2_10policy_hubIN4cuda3std3__45tupleIJblEEEyN6thrust24THRUST_300001_SM_1000_NS8cuda_cub9__find_if7functorIS9_EEE10Policy1000EPS9_SI_iSF_S9_S9_NS7_10__identityEEEvT0_T1_T2_T3_T4_T6_E12temp_storage+88];
	ld.shared.u64 	%rd218, [_ZZN3cub18CUB_300001_SM_10006detail6reduce28DeviceReduceSingleTileKernelINS2_10policy_hubIN4cuda3std3__45tupleIJblEEEyN6thrust24THRUST_300001_SM_1000_NS8cuda_cub9__find_if7functorIS9_EEE10Policy1000EPS9_SI_iSF_S9_S9_NS7_10__identityEEEvT0_T1_T2_T3_T4_T6_E12temp_storage+96];
	setp.eq.s16 	%p71, %rs177, 0;
	setp.eq.s16 	%p72, %rs178, 0;
	min.s64 	%rd219, %rd218, %rd217;
	selp.b16 	%rs179, %rs176, 1, %p72;
	selp.b16 	%rs180, %rs178, %rs179, %p71;
	and.b16  	%rs181, %rs180, 255;
	selp.b64 	%rd220, %rd217, %rd219, %p72;
	selp.b64 	%rd221, %rd218, %rd220, %p71;
	ld.shared.u8 	%rs182, [_ZZN3cub18CUB_300001_SM_10006detail6reduce28DeviceReduceSingleTileKernelINS2_10policy_hubIN4cuda3std3__45tupleIJblEEEyN6thrust24THRUST_300001_SM_1000_NS8cuda_cub9__find_if7functorIS9_EEE10Policy1000EPS9_SI_iSF_S9_S9_NS7_10__identityEEEvT0_T1_T2_T3_T4_T6_E12temp_storage+104];
	ld.shared.u64 	%rd222, [_ZZN3cub18CUB_300001_SM_10006detail6reduce28DeviceReduceSingleTileKernelINS2_10policy_hubIN4cuda3std3__45tupleIJblEEEyN6thrust24THRUST_300001_SM_1000_NS8cuda_cub9__find_if7functorIS9_EEE10Policy1000EPS9_SI_iSF_S9_S9_NS7_10__identityEEEvT0_T1_T2_T3_T4_T6_E12temp_storage+112];
	setp.eq.s16 	%p73, %rs181, 0;
	setp.eq.s16 	%p74, %rs182, 0;
	min.s64 	%rd223, %rd222, %rd221;
	selp.b16 	%rs183, %rs180, 1, %p74;
	selp.b16 	%rs184, %rs182, %rs183, %p73;
	and.b16  	%rs185, %rs184, 255;
	selp.b64 	%rd224, %rd221, %rd223, %p74;
	selp.b64 	%rd225, %rd222, %rd224, %p73;
	ld.shared.u8 	%rs186, [_ZZN3cub18CUB_300001_SM_10006detail6reduce28DeviceReduceSingleTileKernelINS2_10policy_hubIN4cuda3std3__45tupleIJblEEEyN6thrust24THRUST_300001_SM_1000_NS8cuda_cub9__find_if7functorIS9_EEE10Policy1000EPS9_SI_iSF_S9_S9_NS7_10__identityEEEvT0_T1_T2_T3_T4_T6_E12temp_storage+120];
	ld.shared.u64 	%rd226, [_ZZN3cub18CUB_300001_SM_10006detail6reduce28DeviceReduceSingleTileKernelINS2_10policy_hubIN4cuda3std3__45tupleIJblEEEyN6thrust24THRUST_300001_SM_1000_NS8cuda_cub9__find_if7functorIS9_EEE10Policy1000EPS9_SI_iSF_S9_S9_NS7_10__identityEEEvT0_T1_T2_T3_T4_T6_E12temp_storage+128];
	setp.eq.s16 	%p75, %rs185, 0;
	setp.eq.s16 	%p76, %rs186, 0;
	min.s64 	%rd227, %rd226, %rd225;
	selp.b16 	%rs187, %rs184, 1, %p76;
	selp.b16 	%rs311, %rs186, %rs187, %p75;
	selp.b64 	%rd228, %rd225, %rd227, %p76;
	selp.b64 	%rd329, %rd226, %rd228, %p75;
$L__BB6_110:
	mov.u32 	%r391, %tid.x;
	setp.ne.s32 	%p184, %r391, 0;
	@%p184 bra 	$L__BB6_112;
	setp.eq.s16 	%p185, %rs82, 0;
	and.b16  	%rs302, %rs311, 255;
	setp.eq.s16 	%p186, %rs302, 0;
	min.s64 	%rd319, %rd329, %rd106;
	selp.b16 	%rs303, %rs82, 1, %p186;
	selp.b16 	%rs304, %rs311, %rs303, %p185;
	selp.b64 	%rd320, %rd106, %rd319, %p186;
	selp.b64 	%rd321, %rd329, %rd320, %p185;
	st.global.u8 	[%rd1], %rs304;
	st.global.u64 	[%rd1+8], %rd321;
$L__BB6_112:
	ret;

}
	// .globl	_ZN3cub18CUB_300001_SM_10006detail6reduce28DeviceReduceSingleTileKernelINS2_10policy_hubIN4cuda3std3__45tupleIJblEEEjN6thrust24THRUST_300001_SM_1000_NS8cuda_cub9__find_if7functorIS9_EEE10Policy1000ENSB_12zip_iteratorINS8_IJNSD_26transform_input_iterator_tIbNSC_6detail35transform_pair_of_input_iterators_tIbNSB_6detail15normal_iteratorINSB_10device_ptrIiEEEESQ_18compare_modulo_twoEENS7_10__not_fn_tINS7_10__identityEEEEENSB_17counting_iteratorIlNSB_11use_defaultESY_SY_EEEEEEEPS9_jSF_S9_S9_SU_EEvT0_T1_T2_T3_T4_T6_
.visible .entry _ZN3cub18CUB_300001_SM_10006detail6reduce28DeviceReduceSingleTileKernelINS2_10policy_hubIN4cuda3std3__45tupleIJblEEEjN6thrust24THRUST_300001_SM_1000_NS8cuda_cub9__find_if7functorIS9_EEE10Policy1000ENSB_12zip_iteratorINS8_IJNSD_26transform_input_iterator_tIbNSC_6detail35transform_pair_of_input_iterators_tIbNSB_6detail15normal_iteratorINSB_10device_ptrIiEEEESQ_18compare_modulo_twoEENS7_10__not_fn_tINS7_10__identityEEEEENSB_17counting_iteratorIlNSB_11use_defaultESY_SY_EEEEEEEPS9_jSF_S9_S9_SU_EEvT0_T1_T2_T3_T4_T6_(
	.param .align 8 .b8 _ZN3cub18CUB_300001_SM_10006detail6reduce28DeviceReduceSingleTileKernelINS2_10policy_hubIN4cuda3std3__45tupleIJblEEEjN6thrust24THRUST_300001_SM_1000_NS8cuda_cub9__find_if7functorIS9_EEE10Policy1000ENSB_12zip_iteratorINS8_IJNSD_26transform_input_iterator_tIbNSC_6detail35transform_pair_of_input_iterators_tIbNSB_6detail15normal_iteratorINSB_10device_ptrIiEEEESQ_18compare_modulo_twoEENS7_10__not_fn_tINS7_10__identityEEEEENSB_17counting_iteratorIlNSB_11use_defaultESY_SY_EEEEEEEPS9_jSF_S9_S9_SU_EEvT0_T1_T2_T3_T4_T6__param_0[40],
	.param .u64 .ptr .align 1 _ZN3cub18CUB_300001_SM_10006detail6reduce28DeviceReduceSingleTileKernelINS2_10policy_hubIN4cuda3std3__45tupleIJblEEEjN6thrust24THRUST_300001_SM_1000_NS8cuda_cub9__find_if7functorIS9_EEE10Policy1000ENSB_12zip_iteratorINS8_IJNSD_26transform_input_iterator_tIbNSC_6detail35transform_pair_of_input_iterators_tIbNSB_6detail15normal_iteratorINSB_10device_ptrIiEEEESQ_18compare_modulo_twoEENS7_10__not_fn_tINS7_10__identityEEEEENSB_17counting_iteratorIlNSB_11use_defaultESY_SY_EEEEEEEPS9_jSF_S9_S9_SU_EEvT0_T1_T2_T3_T4_T6__param_1,
	.param .u32 _ZN3cub18CUB_300001_SM_10006detail6reduce28DeviceReduceSingleTileKernelINS2_10policy_hubIN4cuda3std3__45tupleIJblEEEjN6thrust24THRUST_300001_SM_1000_NS8cuda_cub9__find_if7functorIS9_EEE10Policy1000ENSB_12zip_iteratorINS8_IJNSD_26transform_input_iterator_tIbNSC_6detail35transform_pair_of_input_iterators_tIbNSB_6detail15normal_iteratorINSB_10device_ptrIiEEEESQ_18compare_modulo_twoEENS7_10__not_fn_tINS7_10__identityEEEEENSB_17counting_iteratorIlNSB_11use_defaultESY_SY_EEEEEEEPS9_jSF_S9_S9_SU_EEvT0_T1_T2_T3_T4_T6__param_2,
	.param .align 1 .b8 _ZN3cub18CUB_300001_SM_10006detail6reduce28DeviceReduceSingleTileKernelINS2_10policy_hubIN4cuda3std3__45tupleIJblEEEjN6thrust24THRUST_300001_SM_1000_NS8cuda_cub9__find_if7functorIS9_EEE10Policy1000ENSB_12zip_iteratorINS8_IJNSD_26transform_input_iterator_tIbNSC_6detail35transform_pair_of_input_iterators_tIbNSB_6detail15normal_iteratorINSB_10device_ptrIiEEEESQ_18compare_modulo_twoEENS7_10__not_fn_tINS7_10__identityEEEEENSB_17counting_iteratorIlNSB_11use_defaultESY_SY_EEEEEEEPS9_jSF_S9_S9_SU_EEvT0_T1_T2_T3_T4_T6__param_3[1],
	.param .align 8 .b8 _ZN3cub18CUB_300001_SM_10006detail6reduce28DeviceReduceSingleTileKernelINS2_10policy_hubIN4cuda3std3__45tupleIJblEEEjN6thrust24THRUST_300001_SM_1000_NS8cuda_cub9__find_if7functorIS9_EEE10Policy1000ENSB_12zip_iteratorINS8_IJNSD_26transform_input_iterator_tIbNSC_6detail35transform_pair_of_input_iterators_tIbNSB_6detail15normal_iteratorINSB_10device_ptrIiEEEESQ_18compare_modulo_twoEENS7_10__not_fn_tINS7_10__identityEEEEENSB_17counting_iteratorIlNSB_11use_defaultESY_SY_EEEEEEEPS9_jSF_S9_S9_SU_EEvT0_T1_T2_T3_T4_T6__param_4[16],
	.param .align 1 .b8 _ZN3cub18CUB_300001_SM_10006detail6reduce28DeviceReduceSingleTileKernelINS2_10policy_hubIN4cuda3std3__45tupleIJblEEEjN6thrust24THRUST_300001_SM_1000_NS8cuda_cub9__find_if7functorIS9_EEE10Policy1000ENSB_12zip_iteratorINS8_IJNSD_26transform_input_iterator_tIbNSC_6detail35transform_pair_of_input_iterators_tIbNSB_6detail15normal_iteratorINSB_10device_ptrIiEEEESQ_18compare_modulo_twoEENS7_10__not_fn_tINS7_10__identityEEEEENSB_17counting_iteratorIlNSB_11use_defaultESY_SY_EEEEEEEPS9_jSF_S9_S9_SU_EEvT0_T1_T2_T3_T4_T6__param_5[1]
)
.maxntid 256
.minnctapersm 1
{
	.reg .pred 	%p<203>;
	.reg .b16 	%rs<349>;
	.reg .b32 	%r<667>;
	.reg .b64 	%rd<360>;
	// demoted variable
	.shared .align 8 .b8 _ZZN3cub18CUB_300001_SM_10006detail6reduce28DeviceReduceSingleTileKernelINS2_10policy_hubIN4cuda3std3__45tupleIJblEEEjN6thrust24THRUST_300001_SM_1000_NS8cuda_cub9__find_if7functorIS9_EEE10Policy1000ENSB_12zip_iteratorINS8_IJNSD_26transform_input_iterator_tIbNSC_6detail35transform_pair_of_input_iterators_tIbNSB_6detail15normal_iteratorINSB_10device_ptrIiEEEESQ_18compare_modulo_twoEENS7_10__not_fn_tINS7_10__identityEEEEENSB_17counting_iteratorIlNSB_11use_defaultESY_SY_EEEEEEEPS9_jSF_S9_S9_SU_EEvT0_T1_T2_T3_T4_T6_E12temp_storage[152];
	ld.param.u64 	%rd111, [_ZN3cub18CUB_300001_SM_10006detail6reduce28DeviceReduceSingleTileKernelINS2_10policy_hubIN4cuda3std3__45tupleIJblEEEjN6thrust24THRUST_300001_SM_1000_NS8cuda_cub9__find_if7functorIS9_EEE10Policy1000ENSB_12zip_iteratorINS8_IJNSD_26transform_input_iterator_tIbNSC_6detail35transform_pair_of_input_iterators_tIbNSB_6detail15normal_iteratorINSB_10device_ptrIiEEEESQ_18compare_modulo_twoEENS7_10__not_fn_tINS7_10__identityEEEEENSB_17counting_iteratorIlNSB_11use_defaultESY_SY_EEEEEEEPS9_jSF_S9_S9_SU_EEvT0_T1_T2_T3_T4_T6__param_4+8];
	ld.param.u64 	%rd110, [_ZN3cub18CUB_300001_SM_10006detail6reduce28DeviceReduceSingleTileKernelINS2_10policy_hubIN4cuda3std3__45tupleIJblEEEjN6thrust24THRUST_300001_SM_1000_NS8cuda_cub9__find_if7functorIS9_EEE10Policy1000ENSB_12zip_iteratorINS8_IJNSD_26transform_input_iterator_tIbNSC_6detail35transform_pair_of_input_iterators_tIbNSB_6detail15normal_iteratorINSB_10device_ptrIiEEEESQ_18compare_modulo_twoEENS7_10__not_fn_tINS7_10__identityEEEEENSB_17counting_iteratorIlNSB_11use_defaultESY_SY_EEEEEEEPS9_jSF_S9_S9_SU_EEvT0_T1_T2_T3_T4_T6__param_0+32];
	ld.param.u64 	%rd109, [_ZN3cub18CUB_300001_SM_10006detail6reduce28DeviceReduceSingleTileKernelINS2_10policy_hubIN4cuda3std3__45tupleIJblEEEjN6thrust24THRUST_300001_SM_1000_NS8cuda_cub9__find_if7functorIS9_EEE10Policy1000ENSB_12zip_iteratorINS8_IJNSD_26transform_input_iterator_tIbNSC_6detail35transform_pair_of_input_iterators_tIbNSB_6detail15normal_iteratorINSB_10device_ptrIiEEEESQ_18compare_modulo_twoEENS7_10__not_fn_tINS7_10__identityEEEEENSB_17counting_iteratorIlNSB_11use_defaultESY_SY_EEEEEEEPS9_jSF_S9_S9_SU_EEvT0_T1_T2_T3_T4_T6__param_0+8];
	ld.param.u64 	%rd108, [_ZN3cub18CUB_300001_SM_10006detail6reduce28DeviceReduceSingleTileKernelINS2_10policy_hubIN4cuda3std3__45tupleIJblEEEjN6thrust24THRUST_300001_SM_1000_NS8cuda_cub9__find_if7functorIS9_EEE10Policy1000ENSB_12zip_iteratorINS8_IJNSD_26transform_input_iterator_tIbNSC_6detail35transform_pair_of_input_iterators_tIbNSB_6detail15normal_iteratorINSB_10device_ptrIiEEEESQ_18compare_modulo_twoEENS7_10__not_fn_tINS7_10__identityEEEEENSB_17counting_iteratorIlNSB_11use_defaultESY_SY_EEEEEEEPS9_jSF_S9_S9_SU_EEvT0_T1_T2_T3_T4_T6__param_0];
	ld.param.u64 	%rd112, [_ZN3cub18CUB_300001_SM_10006detail6reduce28DeviceReduceSingleTileKernelINS2_10policy_hubIN4cuda3std3__45tupleIJblEEEjN6thrust24THRUST_300001_SM_1000_NS8cuda_cub9__find_if7functorIS9_EEE10Policy1000ENSB_12zip_iteratorINS8_IJNSD_26transform_input_iterator_tIbNSC_6detail35transform_pair_of_input_iterators_tIbNSB_6detail15normal_iteratorINSB_10device_ptrIiEEEESQ_18compare_modulo_twoEENS7_10__not_fn_tINS7_10__identityEEEEENSB_17counting_iteratorIlNSB_11use_defaultESY_SY_EEEEEEEPS9_jSF_S9_S9_SU_EEvT0_T1_T2_T3_T4_T6__param_1];
	ld.param.u32 	%r38, [_ZN3cub18CUB_300001_SM_10006detail6reduce28DeviceReduceSingleTileKernelINS2_10policy_hubIN4cuda3std3__45tupleIJblEEEjN6thrust24THRUST_300001_SM_1000_NS8cuda_cub9__find_if7functorIS9_EEE10Policy1000ENSB_12zip_iteratorINS8_IJNSD_26transform_input_iterator_tIbNSC_6detail35transform_pair_of_input_iterators_tIbNSB_6detail15normal_iteratorINSB_10device_ptrIiEEEESQ_18compare_modulo_twoEENS7_10__not_fn_tINS7_10__identityEEEEENSB_17counting_iteratorIlNSB_11use_defaultESY_SY_EEEEEEEPS9_jSF_S9_S9_SU_EEvT0_T1_T2_T3_T4_T6__param_2];
	ld.param.u8 	%rs102, [_ZN3cub18CUB_300001_SM_10006detail6reduce28DeviceReduceSingleTileKernelINS2_10policy_hubIN4cuda3std3__45tupleIJblEEEjN6thrust24THRUST_300001_SM_1000_NS8cuda_cub9__find_if7functorIS9_EEE10Policy1000ENSB_12zip_iteratorINS8_IJNSD_26transform_input_iterator_tIbNSC_6detail35transform_pair_of_input_iterators_tIbNSB_6detail15normal_iteratorINSB_10device_ptrIiEEEESQ_18compare_modulo_twoEENS7_10__not_fn_tINS7_10__identityEEEEENSB_17counting_iteratorIlNSB_11use_defaultESY_SY_EEEEEEEPS9_jSF_S9_S9_SU_EEvT0_T1_T2_T3_T4_T6__param_4];
	cvta.to.global.u64 	%rd1, %rd112;
	setp.ne.s32 	%p1, %r38, 0;
	@%p1 bra 	$L__BB7_3;
	mov.u32 	%r654, %tid.x;
	setp.ne.s32 	%p202, %r654, 0;
	@%p202 bra 	$L__BB7_117;
	st.global.u8 	[%rd1], %rs102;
	st.global.u64 	[%rd1+8], %rd111;
	bra.uni 	$L__BB7_117;
$L__BB7_3:
	cvta.to.global.u64 	%rd2, %rd108;
	cvta.to.global.u64 	%rd3, %rd109;
	setp.gt.u32 	%p2, %r38, 1023;
	@%p2 bra 	$L__BB7_77;
	mov.u32 	%r1, %tid.x;
	setp.ge.u32 	%p86, %r1, %r38;
	mov.b16 	%rs319, 0;
	mov.b64 	%rd330, 0;
	mov.u32 	%r658, %r1;
	@%p86 bra 	$L__BB7_6;
	cvt.u64.u32 	%rd228, %r1;
	mul.wide.u32 	%rd229, %r1, 4;
	add.s64 	%rd230, %rd2, %rd229;
	add.s64 	%rd231, %rd3, %rd229;
	add.s64 	%rd330, %rd110, %rd228;
	ld.global.u32 	%r339, [%rd230];
	ld.global.u32 	%r340, [%rd231];
	shr.u32 	%r341, %r339, 31;
	add.s32 	%r342, %r339, %r341;
	and.b32  	%r343, %r342, -2;
	sub.s32 	%r344, %r339, %r343;
	shr.u32 	%r345, %r340, 31;
	add.s32 	%r346, %r340, %r345;
	and.b32  	%r347, %r346, -2;
	sub.s32 	%r348, %r340, %r347;
	setp.ne.s32 	%p87, %r344, %r348;
	selp.u16 	%rs319, 1, 0, %p87;
	add.s32 	%r658, %r1, 256;
$L__BB7_6:
	setp.ge.u32 	%p88, %r658, %r38;
	@%p88 bra 	$L__BB7_15;
	not.b32 	%r349, %r658;
	add.s32 	%r4, %r38, %r349;
	shr.u32 	%r350, %r4, 8;
	add.s32 	%r5, %r350, 1;
	setp.lt.u32 	%p89, %r4, 768;
	@%p89 bra 	$L__BB7_10;
	and.b32  	%r351, %r5, 33554428;
	neg.s32 	%r656, %r351;
$L__BB7_9:
	.pragma "nounroll";
	cvt.u64.u32 	%rd233, %r658;
	mul.wide.u32 	%rd234, %r658, 4;
	add.s64 	%rd235, %rd2, %rd234;
	add.s64 	%rd236, %rd3, %rd234;
	add.s64 	%rd237, %rd110, %rd233;
	ld.global.u32 	%r352, [%rd235];
	ld.global.u32 	%r353, [%rd236];
	shr.u32 	%r354, %r352, 31;
	add.s32 	%r355, %r352, %r354;
	and.b32  	%r356, %r355, -2;
	sub.s32 	%r357, %r352, %r356;
	shr.u32 	%r358, %r353, 31;
	add.s32 	%r359, %r353, %r358;
	and.b32  	%r360, %r359, -2;
	sub.s32 	%r361, %r353, %r360;
	setp.ne.s32 	%p90, %r357, %r361;
	selp.u16 	%rs194, 1, 0, %p90;
	and.b16  	%rs195, %rs319, 255;
	setp.eq.s16 	%p91, %rs195, 0;
	min.s64 	%rd238, %rd237, %rd330;
	selp.b64 	%rd239, %rd238, %rd330, %p90;
	selp.b64 	%rd240, %rd237, %rd239, %p91;
	selp.b16 	%rs196, 1, %rs319, %p90;
	selp.b16 	%rs197, %rs194, %rs196, %p91;
	and.b16  	%rs198, %rs197, 255;
	add.s64 	%rd241, %rd237, 256;
	ld.global.u32 	%r362, [%rd235+1024];
	ld.global.u32 	%r363, [%rd236+1024];
	shr.u32 	%r364, %r362, 31;
	add.s32 	%r365, %r362, %r364;
	and.b32  	%r366, %r365, -2;
	sub.s32 	%r367, %r362, %r366;
	shr.u32 	%r368, %r363, 31;
	add.s32 	%r369, %r363, %r368;
	and.b32  	%r370, %r369, -2;
	sub.s32 	%r371, %r363, %r370;
	setp.ne.s32 	%p92, %r367, %r371;
	selp.u16 	%rs199, 1, 0, %p92;
	setp.eq.s16 	%p93, %rs198, 0;
	min.s64 	%rd242, %rd241, %rd240;
	selp.b64 	%rd243, %rd242, %rd240, %p92;
	selp.b64 	%rd244, %rd241, %rd243, %p93;
	selp.b16 	%rs200, 1, %rs197, %p92;
	selp.b16 	%rs201, %rs199, %rs200, %p93;
	and.b16  	%rs202, %rs201, 255;
	add.s64 	%rd245, %rd237, 512;
	ld.global.u32 	%r372, [%rd235+2048];
	ld.global.u32 	%r373, [%rd236+2048];
	shr.u32 	%r374, %r372, 31;
	add.s32 	%r375, %r372, %r374;
	and.b32  	%r376, %r375, -2;
	sub.s32 	%r377, %r372, %r376;
	shr.u32 	%r378, %r373, 31;
	add.s32 	%r379, %r373, %r378;
	and.b32  	%r380, %r379, -2;
	sub.s32 	%r381, %r373, %r380;
	setp.ne.s32 	%p94, %r377, %r381;
	selp.u16 	%rs203, 1, 0, %p94;
	setp.eq.s16 	%p95, %rs202, 0;
	min.s64 	%rd246, %rd245, %rd244;
	selp.b64 	%rd247, %rd246, %rd244, %p94;
	selp.b64 	%rd248, %rd245, %rd247, %p95;
	selp.b16 	%rs204, 1, %rs201, %p94;
	selp.b16 	%rs205, %rs203, %rs204, %p95;
	and.b16  	%rs206, %rs205, 255;
	add.s64 	%rd249, %rd237, 768;
	ld.global.u32 	%r382, [%rd235+3072];
	ld.global.u32 	%r383, [%rd236+3072];
	shr.u32 	%r384, %r382, 31;
	add.s32 	%r385, %r382, %r384;
	and.b32  	%r386, %r385, -2;
	sub.s32 	%r387, %r382, %r386;
	shr.u32 	%r388, %r383, 31;
	add.s32 	%r389, %r383, %r388;
	and.b32  	%r390, %r389, -2;
	sub.s32 	%r391, %r383, %r390;
	setp.ne.s32 	%p96, %r387, %r391;
	selp.u16 	%rs207, 1, 0, %p96;
	setp.eq.s16 	%p97, %rs206, 0;
	min.s64 	%rd250, %rd249, %rd248;
	selp.b64 	%rd251, %rd250, %rd248, %p96;
	selp.b64 	%rd330, %rd249, %rd251, %p97;
	selp.b16 	%rs208, 1, %rs205, %p96;
	selp.b16 	%rs319, %rs207, %rs208, %p97;
	add.s32 	%r658, %r658, 1024;
	add.s32 	%r656, %r656, 4;
	setp.ne.s32 	%p98, %r656, 0;
	@%p98 bra 	$L__BB7_9;
$L__BB7_10:
	and.b32  	%r392, %r5, 3;
	setp.eq.s32 	%p99, %r392, 0;
	@%p99 bra 	$L__BB7_15;
	setp.eq.s32 	%p100, %r392, 1;
	@%p100 bra 	$L__BB7_13;
	cvt.u64.u32 	%rd253, %r658;
	mul.wide.u32 	%rd254, %r658, 4;
	add.s64 	%rd255, %rd2, %rd254;
	add.s64 	%rd256, %rd3, %rd254;
	add.s64 	%rd257, %rd110, %rd253;
	ld.global.u32 	%r393, [%rd255];
	ld.global.u32 	%r394, [%rd256];
	shr.u32 	%r395, %r393, 31;
	add.s32 	%r396, %r393, %r395;
	and.b32  	%r397, %r396, -2;
	sub.s32 	%r398, %r393, %r397;
	shr.u32 	%r399, %r394, 31;
	add.s32 	%r400, %r394, %r399;
	and.b32  	%r401, %r400, -2;
	sub.s32 	%r402, %r394, %r401;
	setp.ne.s32 	%p101, %r398, %r402;
	selp.u16 	%rs210, 1, 0, %p101;
	and.b16  	%rs211, %rs319, 255;
	setp.eq.s16 	%p102, %rs211, 0;
	min.s64 	%rd258, %rd257, %rd330;
	selp.b64 	%rd259, %rd258, %rd330, %p101;
	selp.b64 	%rd260, %rd257, %rd259, %p102;
	selp.b16 	%rs212, 1, %rs319, %p101;
	selp.b16 	%rs213, %rs210, %rs212, %p102;
	and.b16  	%rs214, %rs213, 255;
	add.s32 	%r403, %r658, 256;
	cvt.u64.u32 	%rd261, %r403;
	add.s64 	%rd262, %rd110, %rd261;
	ld.global.u32 	%r404, [%rd255+1024];
	ld.global.u32 	%r405, [%rd256+1024];
	shr.u32 	%r406, %r404, 31;
	add.s32 	%r407, %r404, %r406;
	and.b32  	%r408, %r407, -2;
	sub.s32 	%r409, %r404, %r408;
	shr.u32 	%r410, %r405, 31;
	add.s32 	%r411, %r405, %r410;
	and.b32  	%r412, %r411, -2;
	sub.s32 	%r413, %r405, %r412;
	setp.ne.s32 	%p103, %r409, %r413;
	selp.u16 	%rs215, 1, 0, %p103;
	setp.eq.s16 	%p104, %rs214, 0;
	min.s64 	%rd263, %rd262, %rd260;
	selp.b64 	%rd264, %rd263, %rd260, %p103;
	selp.b64 	%rd330, %rd262, %rd264, %p104;
	selp.b16 	%rs216, 1, %rs213, %p103;
	selp.b16 	%rs319, %rs215, %rs216, %p104;
	add.s32 	%r658, %r658, 512;
$L__BB7_13:
	and.b32  	%r414, %r4, 256;
	setp.ne.s32 	%p105, %r414, 0;
	@%p105 bra 	$L__BB7_15;
	cvt.u64.u32 	%rd265, %r658;
	mul.wide.u32 	%rd266, %r658, 4;
	add.s64 	%rd267, %rd2, %rd266;
	add.s64 	%rd268, %rd3, %rd266;
	add.s64 	%rd269, %rd110, %rd265;
	ld.global.u32 	%r415, [%rd267];
	ld.global.u32 	%r416, [%rd268];
	shr.u32 	%r417, %r415, 31;
	add.s32 	%r418, %r415, %r417;
	and.b32  	%r419, %r418, -2;
	sub.s32 	%r420, %r415, %r419;
	shr.u32 	%r421, %r416, 31;
	add.s32 	%r422, %r416, %r421;
	and.b32  	%r423, %r422, -2;
	sub.s32 	%r424, %r416, %r423;
	setp.ne.s32 	%p106, %r420, %r424;
	selp.u16 	%rs217, 1, 0, %p106;
	and.b16  	%rs218, %rs319, 255;
	setp.eq.s16 	%p107, %rs218, 0;
	min.s64 	%rd270, %rd269, %rd330;
	selp.b64 	%rd271, %rd270, %rd330, %p106;
	selp.b64 	%rd330, %rd269, %rd271, %p107;
	selp.b16 	%rs219, 1, %rs319, %p106;
	selp.b16 	%rs319, %rs217, %rs219, %p107;
$L__BB7_15:
	setp.lt.u32 	%p108, %r38, 256;
	@%p108 bra 	$L__BB7_40;
	// begin inline asm
	mov.u32 %r543, %laneid;
	// end inline asm
	cvt.u32.u16 	%r564, %rs319;
	and.b32  	%r545, %r564, 255;
	mov.b32 	%r561, 1;
	mov.b32 	%r562, 31;
	mov.b32 	%r563, -1;
	// begin inline asm
	shfl.sync.down.b32 %r544, %r545, %r561, %r562, %r563;
	// end inline asm
	// begin inline asm
	shfl.sync.down.b32 %r549, %r550, %r561, %r562, %r563;
	// end inline asm
	mov.b64 	{%r555, %r560}, %rd330;
	// begin inline asm
	shfl.sync.down.b32 %r554, %r555, %r561, %r562, %r563;
	// end inline asm
	// begin inline asm
	shfl.sync.down.b32 %r559, %r560, %r561, %r562, %r563;
	// end inline asm
	mov.b64 	%rd16, {%r554, %r559};
	cvt.u16.u32 	%rs12, %r544;
	setp.gt.s32 	%p158, %r543, 30;
	@%p158 bra 	$L__BB7_20;
	and.b16  	%rs261, %rs319, 255;
	setp.eq.s16 	%p159, %rs261, 0;
	and.b16  	%rs262, %rs12, 255;
	setp.eq.s16 	%p160, %rs262, 0;
	or.pred  	%p161, %p159, %p160;
	@%p161 bra 	$L__BB7_19;
	min.s64 	%rd330, %rd16, %rd330;
	mov.b16 	%rs319, 1;
	bra.uni 	$L__BB7_20;
$L__BB7_19:
	setp.eq.s16 	%p162, %rs261, 0;
	selp.b64 	%rd330, %rd16, %rd330, %p162;
	selp.b16 	%rs319, %rs12, %rs319, %p162;
$L__BB7_20:
	cvt.u32.u16 	%r585, %rs319;
	and.b32  	%r566, %r585, 255;
	mov.b32 	%r582, 2;
	mov.b32 	%r583, 31;
	mov.b32 	%r584, -1;
	// begin inline asm
	shfl.sync.down.b32 %r565, %r566, %r582, %r583, %r584;
	// end inline asm
	// begin inline asm
	shfl.sync.down.b32 %r570, %r571, %r582, %r583, %r584;
	// end inline asm
	mov.b64 	{%r576, %r581}, %rd330;
	// begin inline asm
	shfl.sync.down.b32 %r575, %r576, %r582, %r583, %r584;
	// end inline asm
	// begin inline asm
	shfl.sync.down.b32 %r580, %r581, %r582, %r583, %r584;
	// end inline asm
	mov.b64 	%rd20, {%r575, %r580};
	cvt.u16.u32 	%rs15, %r565;
	setp.gt.s32 	%p163, %r543, 29;
	@%p163 bra 	$L__BB7_24;
	and.b16  	%rs265, %rs319, 255;
	setp.eq.s16 	%p164, %rs265, 0;
	and.b16  	%rs266, %rs15, 255;
	setp.eq.s16 	%p165, %rs266, 0;
	or.pred  	%p166, %p164, %p165;
	@%p166 bra 	$L__BB7_23;
	min.s64 	%rd330, %rd20, %rd330;
	mov.b16 	%rs319, 1;
	bra.uni 	$L__BB7_24;
$L__BB7_23:
	setp.eq.s16 	%p167, %rs265, 0;
	selp.b64 	%rd330, %rd20, %rd330, %p167;
	selp.b16 	%rs319, %rs15, %rs319, %p167;
$L__BB7_24:
	cvt.u32.u16 	%r606, %rs319;
	and.b32  	%r587, %r606, 255;
	mov.b32 	%r603, 4;
	mov.b32 	%r604, 31;
	mov.b32 	%r605, -1;
	// begin inline asm
	shfl.sync.down.b32 %r586, %r587, %r603, %r604, %r605;
	// end inline asm
	// begin inline asm
	shfl.sync.down.b32 %r591, %r592, %r603, %r604, %r605;
	// end inline asm
	mov.b64 	{%r597, %r602}, %rd330;
	// begin inline asm
	shfl.sync.down.b32 %r596, %r597, %r603, %r604, %r605;
	// end inline asm
	// begin inline asm
	shfl.sync.down.b32 %r601, %r602, %r603, %r604, %r605;
	// end inline asm
	mov.b64 	%rd24, {%r596, %r601};
	cvt.u16.u32 	%rs18, %r586;
	setp.gt.s32 	%p168, %r543, 27;
	@%p168 bra 	$L__BB7_28;
	and.b16  	%rs269, %rs319, 255;
	setp.eq.s16 	%p169, %rs269, 0;
	and.b16  	%rs270, %rs18, 255;
	setp.eq.s16 	%p170, %rs270, 0;
	or.pred  	%p171, %p169, %p170;
	@%p171 bra 	$L__BB7_27;
	min.s64 	%rd330, %rd24, %rd330;
	mov.b16 	%rs319, 1;
	bra.uni 	$L__BB7_28;
$L__BB7_27:
	setp.eq.s16 	%p172, %rs269, 0;
	selp.b16 	%rs319, %rs18, %rs319, %p172;
	selp.b64 	%rd330, %rd24, %rd330, %p172;
$L__BB7_28:
	cvt.u32.u16 	%r627, %rs319;
	and.b32  	%r608, %r627, 255;
	mov.b32 	%r624, 8;
	mov.b32 	%r625, 31;
	mov.b32 	%r626, -1;
	// begin inline asm
	shfl.sync.down.b32 %r607, %r608, %r624, %r625, %r626;
	// end inline asm
	// begin inline asm
	shfl.sync.down.b32 %r612, %r613, %r624, %r625, %r626;
	// end inline asm
	mov.b64 	{%r618, %r623}, %rd330;
	// begin inline asm
	shfl.sync.down.b32 %r617, %r618, %r624, %r625, %r626;
	// end inline asm
	// begin inline asm
	shfl.sync.down.b32 %r622, %r623, %r624, %r625, %r626;
	// end inline asm
	mov.b64 	%rd28, {%r617, %r622};
	cvt.u16.u32 	%rs21, %r607;
	setp.gt.s32 	%p173, %r543, 23;
	@%p173 bra 	$L__BB7_32;
	and.b16  	%rs273, %rs319, 255;
	setp.eq.s16 	%p174, %rs273, 0;
	and.b16  	%rs274, %rs21, 255;
	setp.eq.s16 	%p175, %rs274, 0;
	or.pred  	%p176, %p174, %p175;
	@%p176 bra 	$L__BB7_31;
	min.s64 	%rd330, %rd28, %rd330;
	mov.b16 	%rs319, 1;
	bra.uni 	$L__BB7_32;
$L__BB7_31:
	setp.eq.s16 	%p177, %rs273, 0;
	selp.b16 	%rs319, %rs21, %rs319, %p177;
	selp.b64 	%rd330, %rd28, %rd330, %p177;
$L__BB7_32:
	cvt.u32.u16 	%r648, %rs319;
	and.b32  	%r629, %r648, 255;
	mov.b32 	%r645, 16;
	mov.b32 	%r646, 31;
	mov.b32 	%r647, -1;
	// begin inline asm
	shfl.sync.down.b32 %r628, %r629, %r645, %r646, %r647;
	// end inline asm
	// begin inline asm
	shfl.sync.down.b32 %r633, %r634, %r645, %r646, %r647;
	// end inline asm
	mov.b64 	{%r639, %r644}, %rd330;
	// begin inline asm
	shfl.sync.down.b32 %r638, %r639, %r645, %r646, %r647;
	// end inline asm
	// begin inline asm
	shfl.sync.down.b32 %r643, %r644, %r645, %r646, %r647;
	// end inline asm
	mov.b64 	%rd32, {%r638, %r643};
	cvt.u16.u32 	%rs24, %r628;
	setp.gt.s32 	%p178, %r543, 15;
	@%p178 bra 	$L__BB7_36;
	and.b16  	%rs277, %rs319, 255;
	setp.eq.s16 	%p179, %rs277, 0;
	and.b16  	%rs278, %rs24, 255;
	setp.eq.s16 	%p180, %rs278, 0;
	or.pred  	%p181, %p179, %p180;
	@%p181 bra 	$L__BB7_35;
	min.s64 	%rd330, %rd32, %rd330;
	mov.b16 	%rs319, 1;
	bra.uni 	$L__BB7_36;
$L__BB7_35:
	setp.eq.s16 	%p182, %rs277, 0;
	selp.b16 	%rs319, %rs24, %rs319, %p182;
	selp.b64 	%rd330, %rd32, %rd330, %p182;
$L__BB7_36:
	setp.ne.s32 	%p183, %r543, 0;
	@%p183 bra 	$L__BB7_38;
	shr.u32 	%r649, %r1, 1;
	and.b32  	%r650, %r649, 496;
	mov.u32 	%r651, _ZZN3cub18CUB_300001_SM_10006detail6reduce28DeviceReduceSingleTileKernelINS2_10policy_hubIN4cuda3std3__45tupleIJblEEEjN6thrust24THRUST_300001_SM_1000_NS8cuda_cub9__find_if7functorIS9_EEE10Policy1000ENSB_12zip_iteratorINS8_IJNSD_26transform_input_iterator_tIbNSC_6detail35transform_pair_of_input_iterators_tIbNSB_6detail15normal_iteratorINSB_10device_ptrIiEEEESQ_18compare_modulo_twoEENS7_10__not_fn_tINS7_10__identityEEEEENSB_17counting_iteratorIlNSB_11use_defaultESY_SY_EEEEEEEPS9_jSF_S9_S9_SU_EEvT0_T1_T2_T3_T4_T6_E12temp_storage;
	add.s32 	%r652, %r651, %r650;
	st.shared.u8 	[%r652+8], %rs319;
	st.shared.u64 	[%r652+16], %rd330;
$L__BB7_38:
	bar.sync 	0;
	setp.ne.s32 	%p184, %r1, 0;
	@%p184 bra 	$L__BB7_115;
	ld.shared.u8 	%rs281, [_ZZN3cub18CUB_300001_SM_10006detail6reduce28DeviceReduceSingleTileKernelINS2_10policy_hubIN4cuda3std3__45tupleIJblEEEjN6thrust24THRUST_300001_SM_1000_NS8cuda_cub9__find_if7functorIS9_EEE10Policy1000ENSB_12zip_iteratorINS8_IJNSD_26transform_input_iterator_tIbNSC_6detail35transform_pair_of_input_iterators_tIbNSB_6detail15normal_iteratorINSB_10device_ptrIiEEEESQ_18compare_modulo_twoEENS7_10__not_fn_tINS7_10__identityEEEEENSB_17counting_iteratorIlNSB_11use_defaultESY_SY_EEEEEEEPS9_jSF_S9_S9_SU_EEvT0_T1_T2_T3_T4_T6_E12temp_storage+24];
	ld.shared.u64 	%rd293, [_ZZN3cub18CUB_300001_SM_10006detail6reduce28DeviceReduceSingleTileKernelINS2_10policy_hubIN4cuda3std3__45tupleIJblEEEjN6thrust24THRUST_300001_SM_1000_NS8cuda_cub9__find_if7functorIS9_EEE10Policy1000ENSB_12zip_iteratorINS8_IJNSD_26transform_input_iterator_tIbNSC_6detail35transform_pair_of_input_iterators_tIbNSB_6detail15normal_iteratorINSB_10device_ptrIiEEEESQ_18compare_modulo_twoEENS7_10__not_fn_tINS7_10__identityEEEEENSB_17counting_iteratorIlNSB_11use_defaultESY_SY_EEEEEEEPS9_jSF_S9_S9_SU_EEvT0_T1_T2_T3_T4_T6_E12temp_storage+32];
	and.b16  	%rs282, %rs319, 255;
	setp.eq.s16 	%p185, %rs282, 0;
	setp.eq.s16 	%p186, %rs281, 0;
	min.s64 	%rd294, %rd293, %rd330;
	selp.b16 	%rs283, %rs319, 1, %p186;
	selp.b16 	%rs284, %rs281, %rs283, %p185;
	and.b16  	%rs285, %rs284, 255;
	selp.b64 	%rd295, %rd330, %rd294, %p186;
	selp.b64 	%rd296, %rd293, %rd295, %p185;
	ld.shared.u8 	%rs286, [_ZZN3cub18CUB_300001_SM_10006detail6reduce28DeviceReduceSingleTileKernelINS2_10policy_hubIN4cuda3std3__45tupleIJblEEEjN6thrust24THRUST_300001_SM_1000_NS8cuda_cub9__find_if7functorIS9_EEE10Policy1000ENSB_12zip_iteratorINS8_IJNSD_26transform_input_iterator_tIbNSC_6detail35transform_pair_of_input_iterators_tIbNSB_6detail15normal_iteratorINSB_10device_ptrIiEEEESQ_18compare_modulo_twoEENS7_10__not_fn_tINS7_10__identityEEEEENSB_17counting_iteratorIlNSB_11use_defaultESY_SY_EEEEEEEPS9_jSF_S9_S9_SU_EEvT0_T1_T2_T3_T4_T6_E12temp_storage+40];
	ld.shared.u64 	%rd297, [_ZZN3cub18CUB_300001_SM_10006detail6reduce28DeviceReduceSingleTileKernelINS2_10policy_hubIN4cuda3std3__45tupleIJblEEEjN6thrust24THRUST_300001_SM_1000_NS8cuda_cub9__find_if7functorIS9_EEE10Policy1000ENSB_12zip_iteratorINS8_IJNSD_26transform_input_iterator_tIbNSC_6detail35transform_pair_of_input_iterators_tIbNSB_6detail15normal_iteratorINSB_10device_ptrIiEEEESQ_18compare_modulo_twoEENS7_10__not_fn_tINS7_10__identityEEEEENSB_17counting_iteratorIlNSB_11use_defaultESY_SY_EEEEEEEPS9_jSF_S9_S9_SU_EEvT0_T1_T2_T3_T4_T6_E12temp_storage+48];
	setp.eq.s16 	%p187, %rs285, 0;
	setp.eq.s16 	%p188, %rs286, 0;
	min.s64 	%rd298, %rd297, %rd296;
	selp.b16 	%rs287, %rs284, 1, %p188;
	selp.b16 	%rs288, %rs286, %rs287, %p187;
	and.b16  	%rs289, %rs288, 255;
	selp.b64 	%rd299, %rd296, %rd298, %p188;
	selp.b64 	%rd300, %rd297, %rd299, %p187;
	ld.shared.u8 	%rs290, [_ZZN3cub18CUB_300001_SM_10006detail6reduce28DeviceReduceSingleTileKernelINS2_10policy_hubIN4cuda3std3__45tupleIJblEEEjN6thrust24THRUST_300001_SM_1000_NS8cuda_cub9__find_if7functorIS9_EEE10Policy1000ENSB_12zip_iteratorINS8_IJNSD_26transform_input_iterator_tIbNSC_6detail35transform_pair_of_input_iterators_tIbNSB_6detail15normal_iteratorINSB_10device_ptrIiEEEESQ_18compare_modulo_twoEENS7_10__not_fn_tINS7_10__identityEEEEENSB_17counting_iteratorIlNSB_11use_defaultESY_SY_EEEEEEEPS9_jSF_S9_S9_SU_EEvT0_T1_T2_T3_T4_T6_E12temp_storage+56];
	ld.shared.u64 	%rd301, [_ZZN3cub18CUB_300001_SM_10006detail6reduce28DeviceReduceSingleTileKernelINS2_10policy_hubIN4cuda3std3__45tupleIJblEEEjN6thrust24THRUST_300001_SM_1000_NS8cuda_cub9__find_if7functorIS9_EEE10Policy1000ENSB_12zip_iteratorINS8_IJNSD_26transform_input_iterator_tIbNSC_6detail35transform_pair_of_input_iterators_tIbNSB_6detail15normal_iteratorINSB_10device_ptrIiEEEESQ_18compare_modulo_twoEENS7_10__not_fn_tINS7_10__identityEEEEENSB_17counting_iteratorIlNSB_11use_defaultESY_SY_EEEEEEEPS9_jSF_S9_S9_SU_EEvT0_T1_T2_T3_T4_T6_E12temp_storage+64];
	setp.eq.s16 	%p189, %rs289, 0;
	setp.eq.s16 	%p190, %rs290, 0;
	min.s64 	%rd302, %rd301, %rd300;
	selp.b16 	%rs291, %rs288, 1, %p190;
	selp.b16 	%rs292, %rs290, %rs291, %p189;
	and.b16  	%rs293, %rs292, 255;
	selp.b64 	%rd303, %rd300, %rd302, %p190;
	selp.b64 	%rd304, %rd301, %rd303, %p189;
	ld.shared.u8 	%rs294, [_ZZN3cub18CUB_300001_SM_10006detail6reduce28DeviceReduceSingleTileKernelINS2_10policy_hubIN4cuda3std3__45tupleIJblEEEjN6thrust24THRUST_300001_SM_1000_NS8cuda_cub9__find_if7functorIS9_EEE10Policy1000ENSB_12zip_iteratorINS8_IJNSD_26transform_input_iterator_tIbNSC_6detail35transform_pair_of_input_iterators_tIbNSB_6detail15normal_iteratorINSB_10device_ptrIiEEEESQ_18compare_modulo_twoEENS7_10__not_fn_tINS7_10__identityEEEEENSB_17counting_iteratorIlNSB_11use_defaultESY_SY_EEEEEEEPS9_jSF_S9_S9_SU_EEvT0_T1_T2_T3_T4_T6_E12temp_storage+72];
	ld.shared.u64 	%rd305, [_ZZN3cub18CUB_300001_SM_10006detail6reduce28DeviceReduceSingleTileKernelINS2_10policy_hubIN4cuda3std3__45tupleIJblEEEjN6thrust24THRUST_300001_SM_1000_NS8cuda_cub9__find_if7functorIS9_EEE10Policy1000ENSB_12zip_iteratorINS8_IJNSD_26transform_input_iterator_tIbNSC_6detail35transform_pair_of_input_iterators_tIbNSB_6detail15normal_iteratorINSB_10device_ptrIiEEEESQ_18compare_modulo_twoEENS7_10__not_fn_tINS7_10__identityEEEEENSB_17counting_iteratorIlNSB_11use_defaultESY_SY_EEEEEEEPS9_jSF_S9_S9_SU_EEvT0_T1_T2_T3_T4_T6_E12temp_storage+80];
	setp.eq.s16 	%p191, %rs293, 0;
	setp.eq.s16 	%p192, %rs294, 0;
	min.s64 	%rd306, %rd305, %rd304;
	selp.b16 	%rs295, %rs292, 1, %p192;
	selp.b16 	%rs296, %rs294, %rs295, %p191;
	and.b16  	%rs297, %rs296, 255;
	selp.b64 	%rd307, %rd304, %rd306, %p192;
	selp.b64 	%rd308, %rd305, %rd307, %p191;
	ld.shared.u8 	%rs298, [_ZZN3cub18CUB_300001_SM_10006detail6reduce28DeviceReduceSingleTileKernelINS2_10policy_hubIN4cuda3std3__45tupleIJblEEEjN6thrust24THRUST_300001_SM_1000_NS8cuda_cub9__find_if7functorIS9_EEE10Policy1000ENSB_12zip_iteratorINS8_IJNSD_26transform_input_iterator_tIbNSC_6detail35transform_pair_of_input_iterators_tIbNSB_6detail15normal_iteratorINSB_10device_ptrIiEEEESQ_18compare_modulo_twoEENS7_10__not_fn_tINS7_10__identityEEEEENSB_17counting_iteratorIlNSB_11use_defaultESY_SY_EEEEEEEPS9_jSF_S9_S9_SU_EEvT0_T1_T2_T3_T4_T6_E12temp_storage+88];
	ld.shared.u64 	%rd309, [_ZZN3cub18CUB_300001_SM_10006detail6reduce28DeviceReduceSingleTileKernelINS2_10policy_hubIN4cuda3std3__45tupleIJblEEEjN6thrust24THRUST_300001_SM_1000_NS8cuda_cub9__find_if7functorIS9_EEE10Policy1000ENSB_12zip_iteratorINS8_IJNSD_26transform_input_iterator_tIbNSC_6detail35transform_pair_of_input_iterators_tIbNSB_6detail15normal_iteratorINSB_10device_ptrIiEEEESQ_18compare_modulo_twoEENS7_10__not_fn_tINS7_10__identityEEEEENSB_17counting_iteratorIlNSB_11use_defaultESY_SY_EEEEEEEPS9_jSF_S9_S9_SU_EEvT0_T1_T2_T3_T4_T6_E12temp_storage+96];
	setp.eq.s16 	%p193, %rs297, 0;
	setp.eq.s16 	%p194, %rs298, 0;
	min.s64 	%rd310, %rd309, %rd308;
	selp.b16 	%rs299, %rs296, 1, %p194;
	selp.b16 	%rs300, %rs298, %rs299, %p193;
	and.b16  	%rs301, %rs300, 255;
	selp.b64 	%rd311, %rd308, %rd310, %p194;
	selp.b64 	%rd312, %rd309, %rd311, %p193;
	ld.shared.u8 	%rs302, [_ZZN3cub18CUB_300001_SM_10006detail6reduce28DeviceReduceSingleTileKernelINS2_10policy_hubIN4cuda3std3__45tupleIJblEEEjN6thrust24THRUST_300001_SM_1000_NS8cuda_cub9__find_if7functorIS9_EEE10Policy1000ENSB_12zip_iteratorINS8_IJNSD_26transform_input_iterator_tIbNSC_6detail35transform_pair_of_input_iterators_tIbNSB_6detail15normal_iteratorINSB_10device_ptrIiEEEESQ_18compare_modulo_twoEENS7_10__not_fn_tINS7_10__identityEEEEENSB_17counting_iteratorIlNSB_11use_defaultESY_SY_EEEEEEEPS9_jSF_S9_S9_SU_EEvT0_T1_T2_T3_T4_T6_E12temp_storage+104];
	ld.shared.u64 	%rd313, [_ZZN3cub18CUB_300001_SM_10006detail6reduce28DeviceReduceSingleTileKernelINS2_10policy_hubIN4cuda3std3__45tupleIJblEEEjN6thrust24THRUST_300001_SM_1000_NS8cuda_cub9__find_if7functorIS9_EEE10Policy1000ENSB_12zip_iteratorINS8_IJNSD_26transform_input_iterator_tIbNSC_6detail35transform_pair_of_input_iterators_tIbNSB_6detail15normal_iteratorINSB_10device_ptrIiEEEESQ_18compare_modulo_twoEENS7_10__not_fn_tINS7_10__identityEEEEENSB_17counting_iteratorIlNSB_11use_defaultESY_SY_EEEEEEEPS9_jSF_S9_S9_SU_EEvT0_T1_T2_T3_T4_T6_E12temp_storage+112];
	setp.eq.s16 	%p195, %rs301, 0;
	setp.eq.s16 	%p196, %rs302, 0;
	min.s64 	%rd314, %rd313, %rd312;
	selp.b16 	%rs303, %rs300, 1, %p196;
	selp.b16 	%rs304, %rs302, %rs303, %p195;
	and.b16  	%rs305, %rs304, 255;
	selp.b64 	%rd315, %rd312, %rd314, %p196;
	selp.b64 	%rd316, %rd313, %rd315, %p195;
	ld.shared.u8 	%rs306, [_ZZN3cub18CUB_300001_SM_10006detail6reduce28DeviceReduceSingleTileKernelINS2_10policy_hubIN4cuda3std3__45tupleIJblEEEjN6thrust24THRUST_300001_SM_1000_NS8cuda_cub9__find_if7functorIS9_EEE10Policy1000ENSB_12zip_iteratorINS8_IJNSD_26transform_input_iterator_tIbNSC_6detail35transform_pair_of_input_iterators_tIbNSB_6detail15normal_iteratorINSB_10device_ptrIiEEEESQ_18compare_modulo_twoEENS7_10__not_fn_tINS7_10__identityEEEEENSB_17counting_iteratorIlNSB_11use_defaultESY_SY_EEEEEEEPS9_jSF_S9_S9_SU_EEvT0_T1_T2_T3_T4_T6_E12temp_storage+120];
	ld.shared.u64 	%rd317, [_ZZN3cub18CUB_300001_SM_10006detail6reduce28DeviceReduceSingleTileKernelINS2_10policy_hubIN4cuda3std3__45tupleIJblEEEjN6thrust24THRUST_300001_SM_1000_NS8cuda_cub9__find_if7functorIS9_EEE10Policy1000ENSB_12zip_iteratorINS8_IJNSD_26transform_input_iterator_tIbNSC_6detail35transform_pair_of_input_iterators_tIbNSB_6detail15normal_iteratorINSB_10device_ptrIiEEEESQ_18compare_modulo_twoEENS7_10__not_fn_tINS7_10__identityEEEEENSB_17counting_iteratorIlNSB_11use_defaultESY_SY_EEEEEEEPS9_jSF_S9_S9_SU_EEvT0_T1_T2_T3_T4_T6_E12temp_storage+128];
	setp.eq.s16 	%p197, %rs305, 0;
	setp.eq.s16 	%p198, %rs306, 0;
	min.s64 	%rd318, %rd317, %rd316;
	selp.b16 	%rs307, %rs304, 1, %p198;
	selp.b16 	%rs319, %rs306, %rs307, %p197;
	selp.b64 	%rd319, %rd316, %rd318, %p198;
	selp.b64 	%rd330, %rd317, %rd319, %p197;
	bra.uni 	$L__BB7_115;
$L__BB7_40:
	// begin inline asm
	mov.u32 %r425, %laneid;
	// end inline asm
	and.b32  	%r446, %r1, 992;
	add.s32 	%r447, %r446, 32;
	setp.gt.u32 	%p109, %r447, %r38;
	not.b32 	%r448, %r446;
	add.s32 	%r449, %r38, %r448;
	selp.b32 	%r444, %r449, 31, %p109;
	cvt.u32.u16 	%r450, %rs319;
	and.b32  	%r427, %r450, 255;
	mov.b32 	%r443, 1;
	mov.b32 	%r445, -1;
	// begin inline asm
	shfl.sync.down.b32 %r426, %r427, %r443, %r444, %r445;
	// end inline asm
	// begin inline asm
	shfl.sync.down.b32 %r431, %r432, %r443, %r444, %r445;
	// end inline asm
	mov.b64 	{%r437, %r442}, %rd330;
	// begin inline asm
	shfl.sync.down.b32 %r436, %r437, %r443, %r444, %r445;
	// end inline asm
	// begin inline asm
	shfl.sync.down.b32 %r441, %r442, %r443, %r444, %r445;
	// end inline asm
	mov.b64 	%rd37, {%r436, %r441};
	cvt.u16.u32 	%rs28, %r426;
	setp.ge.s32 	%p110, %r425, %r444;
	@%p110 bra 	$L__BB7_44;
	and.b16  	%rs220, %rs319, 255;
	setp.eq.s16 	%p111, %rs220, 0;
	and.b16  	%rs221, %rs28, 255;
	setp.eq.s16 	%p112, %rs221, 0;
	or.pred  	%p113, %p111, %p112;
	@%p113 bra 	$L__BB7_43;
	min.s64 	%rd330, %rd37, %rd330;
	mov.b16 	%rs319, 1;
	bra.uni 	$L__BB7_44;
$L__BB7_43:
	setp.eq.s16 	%p114, %rs220, 0;
	selp.b16 	%rs319, %rs28, %rs319, %p114;
	selp.b64 	%rd330, %rd37, %rd330, %p114;
$L__BB7_44:
	cvt.u32.u16 	%r471, %rs319;
	and.b32  	%r452, %r471, 255;
	mov.b32 	%r468, 2;
	mov.b32 	%r470, -1;
	// begin inline asm
	shfl.sync.down.b32 %r451, %r452, %r468, %r444, %r470;
	// end inline asm
	// begin inline asm
	shfl.sync.down.b32 %r456, %r457, %r468, %r444, %r470;
	// end inline asm
	mov.b64 	{%r462, %r467}, %rd330;
	// begin inline asm
	shfl.sync.down.b32 %r461, %r462, %r468, %r444, %r470;
	// end inline asm
	// begin inline asm
	shfl.sync.down.b32 %r466, %r467, %r468, %r444, %r470;
	// end inline asm
	mov.b64 	%rd41, {%r461, %r466};
	cvt.u16.u32 	%rs31, %r451;
	add.s32 	%r472, %r425, 2;
	setp.gt.s32 	%p115, %r472, %r444;
	@%p115 bra 	$L__BB7_48;
	and.b16  	%rs224, %rs319, 255;
	setp.eq.s16 	%p116, %rs224, 0;
	and.b16  	%rs225, %rs31, 255;
	setp.eq.s16 	%p117, %rs225, 0;
	or.pred  	%p118, %p116, %p117;
	@%p118 bra 	$L__BB7_47;
	min.s64 	%rd330, %rd41, %rd330;
	mov.b16 	%rs319, 1;
	bra.uni 	$L__BB7_48;
$L__BB7_47:
	setp.eq.s16 	%p119, %rs224, 0;
	selp.b16 	%rs319, %rs31, %rs319, %p119;
	selp.b64 	%rd330, %rd41, %rd330, %p119;
$L__BB7_48:
	cvt.u32.u16 	%r493, %rs319;
	and.b32  	%r474, %r493, 255;
	mov.b32 	%r490, 4;
	mov.b32 	%r492, -1;
	// begin inline asm
	shfl.sync.down.b32 %r473, %r474, %r490, %r444, %r492;
	// end inline asm
	// begin inline asm
	shfl.sync.down.b32 %r478, %r479, %r490, %r444, %r492;
	// end inline asm
	mov.b64 	{%r484, %r489}, %rd330;
	// begin inline asm
	shfl.sync.down.b32 %r483, %r484, %r490, %r444, %r492;
	// end inline asm
	// begin inline asm
	shfl.sync.down.b32 %r488, %r489, %r490, %r444, %r492;
	// end inline asm
	mov.b64 	%rd45, {%r483, %r488};
	cvt.u16.u32 	%rs34, %r473;
	add.s32 	%r494, %r425, 4;
	setp.gt.s32 	%p120, %r494, %r444;
	@%p120 bra 	$L__BB7_52;
	and.b16  	%rs228, %rs319, 255;
	setp.eq.s16 	%p121, %rs228, 0;
	and.b16  	%rs229, %rs34, 255;
	setp.eq.s16 	%p122, %rs229, 0;
	or.pred  	%p123, %p121, %p122;
	@%p123 bra 	$L__BB7_51;
	min.s64 	%rd330, %rd45, %rd330;
	mov.b16 	%rs319, 1;
	bra.uni 	$L__BB7_52;
$L__BB7_51:
	setp.eq.s16 	%p124, %rs228, 0;
	selp.b16 	%rs319, %rs34, %rs319, %p124;
	selp.b64 	%rd330, %rd45, %rd330, %p124;
$L__BB7_52:
	cvt.u32.u16 	%r515, %rs319;
	and.b32  	%r496, %r515, 255;
	mov.b32 	%r512, 8;
	mov.b32 	%r514, -1;
	// begin inline asm
	shfl.sync.down.b32 %r495, %r496, %r512, %r444, %r514;
	// end inline asm
	// begin inline asm
	shfl.sync.down.b32 %r500, %r501, %r512, %r444, %r514;
	// end inline asm
	mov.b64 	{%r506, %r511}, %rd330;
	// begin inline asm
	shfl.sync.down.b32 %r505, %r506, %r512, %r444, %r514;
	// end inline asm
	// begin inline asm
	shfl.sync.down.b32 %r510, %r511, %r512, %r444, %r514;
	// end inline asm
	mov.b64 	%rd49, {%r505, %r510};
	cvt.u16.u32 	%rs37, %r495;
	add.s32 	%r516, %r425, 8;
	setp.gt.s32 	%p125, %r516, %r444;
	@%p125 bra 	$L__BB7_56;
	and.b16  	%rs232, %rs319, 255;
	setp.eq.s16 	%p126, %rs232, 0;
	and.b16  	%rs233, %rs37, 255;
	setp.eq.s16 	%p127, %rs233, 0;
	or.pred  	%p128, %p126, %p127;
	@%p128 bra 	$L__BB7_55;
	min.s64 	%rd330, %rd49, %rd330;
	mov.b16 	%rs319, 1;
	bra.uni 	$L__BB7_56;
$L__BB7_55:
	setp.eq.s16 	%p129, %rs232, 0;
	selp.b16 	%rs319, %rs37, %rs319, %p129;
	selp.b64 	%rd330, %rd49, %rd330, %p129;
$L__BB7_56:
	cvt.u32.u16 	%r537, %rs319;
	and.b32  	%r518, %r537, 255;
	mov.b32 	%r534, 16;
	mov.b32 	%r536, -1;
	// begin inline asm
	shfl.sync.down.b32 %r517, %r518, %r534, %r444, %r536;
	// end inline asm
	// begin inline asm
	shfl.sync.down.b32 %r522, %r523, %r534, %r444, %r536;
	// end inline asm
	mov.b64 	{%r528, %r533}, %rd330;
	// begin inline asm
	shfl.sync.down.b32 %r527, %r528, %r534, %r444, %r536;
	// end inline asm
	// begin inline asm
	shfl.sync.down.b32 %r532, %r533, %r534, %r444, %r536;
	// end inline asm
	mov.b64 	%rd53, {%r527, %r532};
	cvt.u16.u32 	%rs40, %r517;
	add.s32 	%r538, %r425, 16;
	setp.gt.s32 	%p130, %r538, %r444;
	@%p130 bra 	$L__BB7_60;
	and.b16  	%rs236, %rs319, 255;
	setp.eq.s16 	%p131, %rs236, 0;
	and.b16  	%rs237, %rs40, 255;
	setp.eq.s16 	%p132, %rs237, 0;
	or.pred  	%p133, %p131, %p132;
	@%p133 bra 	$L__BB7_59;
	min.s64 	%rd330, %rd53, %rd330;
	mov.b16 	%rs319, 1;
	bra.uni 	$L__BB7_60;
$L__BB7_59:
	setp.eq.s16 	%p134, %rs236, 0;
	selp.b16 	%rs319, %rs40, %rs319, %p134;
	selp.b64 	%rd330, %rd53, %rd330, %p134;
$L__BB7_60:
	setp.ne.s32 	%p135, %r425, 0;
	@%p135 bra 	$L__BB7_62;
	shr.u32 	%r539, %r1, 1;
	and.b32  	%r540, %r539, 496;
	mov.u32 	%r541, _ZZN3cub18CUB_300001_SM_10006detail6reduce28DeviceReduceSingleTileKernelINS2_10policy_hubIN4cuda3std3__45tupleIJblEEEjN6thrust24THRUST_300001_SM_1000_NS8cuda_cub9__find_if7functorIS9_EEE10Policy1000ENSB_12zip_iteratorINS8_IJNSD_26transform_input_iterator_tIbNSC_6detail35transform_pair_of_input_iterators_tIbNSB_6detail15normal_iteratorINSB_10device_ptrIiEEEESQ_18compare_modulo_twoEENS7_10__not_fn_tINS7_10__identityEEEEENSB_17counting_iteratorIlNSB_11use_defaultESY_SY_EEEEEEEPS9_jSF_S9_S9_SU_EEvT0_T1_T2_T3_T4_T6_E12temp_storage;
	add.s32 	%r542, %r541, %r540;
	st.shared.u8 	[%r542+8], %rs319;
	st.shared.u64 	[%r542+16], %rd330;
$L__BB7_62:
	bar.sync 	0;
	setp.ne.s32 	%p136, %r1, 0;
	@%p136 bra 	$L__BB7_115;
	setp.lt.u32 	%p137, %r38, 33;
	@%p137 bra 	$L__BB7_65;
	ld.shared.u8 	%rs240, [_ZZN3cub18CUB_300001_SM_10006detail6reduce28DeviceReduceSingleTileKernelINS2_10policy_hubIN4cuda3std3__45tupleIJblEEEjN6thrust24THRUST_300001_SM_1000_NS8cuda_cub9__find_if7functorIS9_EEE10Policy1000ENSB_12zip_iteratorINS8_IJNSD_26transform_input_iterator_tIbNSC_6detail35transform_pair_of_input_iterators_tIbNSB_6detail15normal_iteratorINSB_10device_ptrIiEEEESQ_18compare_modulo_twoEENS7_10__not_fn_tINS7_10__identityEEEEENSB_17counting_iteratorIlNSB_11use_defaultESY_SY_EEEEEEEPS9_jSF_S9_S9_SU_EEvT0_T1_T2_T3_T4_T6_E12temp_storage+24];
	ld.shared.u64 	%rd272, [_ZZN3cub18CUB_300001_SM_10006detail6reduce28DeviceReduceSingleTileKernelINS2_10policy_hubIN4cuda3std3__45tupleIJblEEEjN6thrust24THRUST_300001_SM_1000_NS8cuda_cub9__find_if7functorIS9_EEE10Policy1000ENSB_12zip_iteratorINS8_IJNSD_26transform_input_iterator_tIbNSC_6detail35transform_pair_of_input_iterators_tIbNSB_6detail15normal_iteratorINSB_10device_ptrIiEEEESQ_18compare_modulo_twoEENS7_10__not_fn_tINS7_10__identityEEEEENSB_17counting_iteratorIlNSB_11use_defaultESY_SY_EEEEEEEPS9_jSF_S9_S9_SU_EEvT0_T1_T2_T3_T4_T6_E12temp_storage+32];
	and.b16  	%rs241, %rs319, 255;
	setp.eq.s16 	%p138, %rs241, 0;
	setp.eq.s16 	%p139, %rs240, 0;
	min.s64 	%rd273, %rd272, %rd330;
	selp.b16 	%rs242, %rs319, 1, %p139;
	selp.b16 	%rs319, %rs240, %rs242, %p138;
	selp.b64 	%rd274, %rd330, %rd273, %p139;
	selp.b64 	%rd330, %rd272, %rd274, %p138;
$L__BB7_65:
	setp.lt.u32 	%p140, %r38, 65;
	@%p140 bra 	$L__BB7_67;
	ld.shared.u8 	%rs243, [_ZZN3cub18CUB_300001_SM_10006detail6reduce28DeviceReduceSingleTileKernelINS2_10policy_hubIN4cuda3std3__45tupleIJblEEEjN6thrust24THRUST_300001_SM_1000_NS8cuda_cub9__find_if7functorIS9_EEE10Policy1000ENSB_12zip_iteratorINS8_IJNSD_26transform_input_iterator_tIbNSC_6detail35transform_pair_of_input_iterators_tIbNSB_6detail15normal_iteratorINSB_10device_ptrIiEEEESQ_18compare_modulo_twoEENS7_10__not_fn_tINS7_10__identityEEEEENSB_17counting_iteratorIlNSB_11use_defaultESY_SY_EEEEEEEPS9_jSF_S9_S9_SU_EEvT0_T1_T2_T3_T4_T6_E12temp_storage+40];
	ld.shared.u64 	%rd275, [_ZZN3cub18CUB_300001_SM_10006detail6reduce28DeviceReduceSingleTileKernelINS2_10policy_hubIN4cuda3std3__45tupleIJblEEEjN6thrust24THRUST_300001_SM_1000_NS8cuda_cub9__find_if7functorIS9_EEE10Policy1000ENSB_12zip_iteratorINS8_IJNSD_26transform_input_iterator_tIbNSC_6detail35transform_pair_of_input_iterators_tIbNSB_6detail15normal_iteratorINSB_10device_ptrIiEEEESQ_18compare_modulo_twoEENS7_10__not_fn_tINS7_10__identityEEEEENSB_17counting_iteratorIlNSB_11use_defaultESY_SY_EEEEEEEPS9_jSF_S9_S9_SU_EEvT0_T1_T2_T3_T4_T6_E12temp_storage+48];
	and.b16  	%rs244, %rs319, 255;
	setp.eq.s16 	%p141, %rs244, 0;
	setp.eq.s16 	%p142, %rs243, 0;
	min.s64 	%rd276, %rd275, %rd330;
	selp.b16 	%rs245, %rs319, 1, %p142;
	selp.b16 	%rs319, %rs243, %rs245, %p141;
	selp.b64 	%rd277, %rd330, %rd276, %p142;
	selp.b64 	%rd330, %rd275, %rd277, %p141;
$L__BB7_67:
	setp.lt.u32 	%p143, %r38, 97;
	@%p143 bra 	$L__BB7_69;
	ld.shared.u8 	%rs246, [_ZZN3cub18CUB_300001_SM_10006detail6reduce28DeviceReduceSingleTileKernelINS2_10policy_hubIN4cuda3std3__45tupleIJblEEEjN6thrust24THRUST_300001_SM_1000_NS8cuda_cub9__find_if7functorIS9_EEE10Policy1000ENSB_12zip_iteratorINS8_IJNSD_26transform_input_iterator_tIbNSC_6detail35transform_pair_of_input_iterators_tIbNSB_6detail15normal_iteratorINSB_10device_ptrIiEEEESQ_18compare_modulo_twoEENS7_10__not_fn_tINS7_10__identityEEEEENSB_17counting_iteratorIlNSB_11use_defaultESY_SY_EEEEEEEPS9_jSF_S9_S9_SU_EEvT0_T1_T2_T3_T4_T6_E12temp_storage+56];
	ld.shared.u64 	%rd278, [_ZZN3cub18CUB_300001_SM_10006detail6reduce28DeviceReduceSingleTileKernelINS2_10policy_hubIN4cuda3std3__45tupleIJblEEEjN6thrust24THRUST_300001_SM_1000_NS8cuda_cub9__find_if7functorIS9_EEE10Policy1000ENSB_12zip_iteratorINS8_IJNSD_26transform_input_iterator_tIbNSC_6detail35transform_pair_of_input_iterators_tIbNSB_6detail15normal_iteratorINSB_10device_ptrIiEEEESQ_18compare_modulo_twoEENS7_10__not_fn_tINS7_10__identityEEEEENSB_17counting_iteratorIlNSB_11use_defaultESY_SY_EEEEEEEPS9_jSF_S9_S9_SU_EEvT0_T1_T2_T3_T4_T6_E12temp_storage+64];
	and.b16  	%rs247, %rs319, 255;
	setp.eq.s16 	%p144, %rs247, 0;
	setp.eq.s16 	%p145, %rs246, 0;
	min.s64 	%rd279, %rd278, %rd330;
	selp.b16 	%rs248, %rs319, 1, %p145;
	selp.b16 	%rs319, %rs246, %rs248, %p144;
	selp.b64 	%rd280, %rd330, %rd279, %p145;
	selp.b64 	%rd330, %rd278, %rd280, %p144;
$L__BB7_69:
	setp.lt.u32 	%p146, %r38, 129;
	@%p146 bra 	$L__BB7_71;
	ld.shared.u8 	%rs249, [_ZZN3cub18CUB_300001_SM_10006detail6reduce28DeviceReduceSingleTileKernelINS2_10policy_hubIN4cuda3std3__45tupleIJblEEEjN6thrust24THRUST_300001_SM_1000_NS8cuda_cub9__find_if7functorIS9_EEE10Policy1000ENSB_12zip_iteratorINS8_IJNSD_26transform_input_iterator_tIbNSC_6detail35transform_pair_of_input_iterators_tIbNSB_6detail15normal_iteratorINSB_10device_ptrIiEEEESQ_18compare_modulo_twoEENS7_10__not_fn_tINS7_10__identityEEEEENSB_17counting_iteratorIlNSB_11use_defaultESY_SY_EEEEEEEPS9_jSF_S9_S9_SU_EEvT0_T1_T2_T3_T4_T6_E12temp_storage+72];
	ld.shared.u64 	%rd281, [_ZZN3cub18CUB_300001_SM_10006detail6reduce28DeviceReduceSingleTileKernelINS2_10policy_hubIN4cuda3std3__45tupleIJblEEEjN6thrust24THRUST_300001_SM_1000_NS8cuda_cub9__find_if7functorIS9_EEE10Policy1000ENSB_12zip_iteratorINS8_IJNSD_26transform_input_iterator_tIbNSC_6detail35transform_pair_of_input_iterators_tIbNSB_6detail15normal_iteratorINSB_10device_ptrIiEEEESQ_18compare_modulo_twoEENS7_10__not_fn_tINS7_10__identityEEEEENSB_17counting_iteratorIlNSB_11use_defaultESY_SY_EEEEEEEPS9_jSF_S9_S9_SU_EEvT0_T1_T2_T3_T4_T6_E12temp_storage+80];
	and.b16  	%rs250, %rs319, 255;
	setp.eq.s16 	%p147, %rs250, 0;
	setp.eq.s16 	%p148, %rs249, 0;
	min.s64 	%rd282, %rd281, %rd330;
	selp.b16 	%rs251, %rs319, 1, %p148;
	selp.b16 	%rs319, %rs249, %rs251, %p147;
	selp.b64 	%rd283, %rd330, %rd282, %p148;
	selp.b64 	%rd330, %rd281, %rd283, %p147;
$L__BB7_71:
	setp.lt.u32 	%p149, %r38, 161;
	@%p149 bra 	$L__BB7_73;
	ld.shared.u8 	%rs252, [_ZZN3cub18CUB_300001_SM_10006detail6reduce28DeviceReduceSingleTileKernelINS2_10policy_hubIN4cuda3std3__45tupleIJblEEEjN6thrust24THRUST_300001_SM_1000_NS8cuda_cub9__find_if7functorIS9_EEE10Policy1000ENSB_12zip_iteratorINS8_IJNSD_26transform_input_iterator_tIbNSC_6detail35transform_pair_of_input_iterators_tIbNSB_6detail15normal_iteratorINSB_10device_ptrIiEEEESQ_18compare_modulo_twoEENS7_10__not_fn_tINS7_10__identityEEEEENSB_17counting_iteratorIlNSB_11use_defaultESY_SY_EEEEEEEPS9_jSF_S9_S9_SU_EEvT0_T1_T2_T3_T4_T6_E12temp_storage+88];
	ld.shared.u64 	%rd284, [_ZZN3cub18CUB_300001_SM_10006detail6reduce28DeviceReduceSingleTileKernelINS2_10policy_hubIN4cuda3std3__45tupleIJblEEEjN6thrust24THRUST_300001_SM_1000_NS8cuda_cub9__find_if7functorIS9_EEE10Policy1000ENSB_12zip_iteratorINS8_IJNSD_26transform_input_iterator_tIbNSC_6detail35transform_pair_of_input_iterators_tIbNSB_6detail15normal_iteratorINSB_10device_ptrIiEEEESQ_18compare_modulo_twoEENS7_10__not_fn_tINS7_10__identityEEEEENSB_17counting_iteratorIlNSB_11use_defaultESY_SY_EEEEEEEPS9_jSF_S9_S9_SU_EEvT0_T1_T2_T3_T4_T6_E12temp_storage+96];
	and.b16  	%rs253, %rs319, 255;
	setp.eq.s16 	%p150, %rs253, 0;
	setp.eq.s16 	%p151, %rs252, 0;
	min.s64 	%rd285, %rd284, %rd330;
	selp.b16 	%rs254, %rs319, 1, %p151;
	selp.b16 	%rs319, %rs252, %rs254, %p150;
	selp.b64 	%rd286, %rd330, %rd285, %p151;
	selp.b64 	%rd330, %rd284, %rd286, %p150;
$L__BB7_73:
	setp.lt.u32 	%p152, %r38, 193;
	@%p152 bra 	$L__BB7_75;
	ld.shared.u8 	%rs255, [_ZZN3cub18CUB_300001_SM_10006detail6reduce28DeviceReduceSingleTileKernelINS2_10policy_hubIN4cuda3std3__45tupleIJblEEEjN6thrust24THRUST_300001_SM_1000_NS8cuda_cub9__find_if7functorIS9_EEE10Policy1000ENSB_12zip_iteratorINS8_IJNSD_26transform_input_iterator_tIbNSC_6detail35transform_pair_of_input_iterators_tIbNSB_6detail15normal_iteratorINSB_10device_ptrIiEEEESQ_18compare_modulo_twoEENS7_10__not_fn_tINS7_10__identityEEEEENSB_17counting_iteratorIlNSB_11use_defaultESY_SY_EEEEEEEPS9_jSF_S9_S9_SU_EEvT0_T1_T2_T3_T4_T6_E12temp_storage+104];
	ld.shared.u64 	%rd287, [_ZZN3cub18CUB_300001_SM_10006detail6reduce28DeviceReduceSingleTileKernelINS2_10policy_hubIN4cuda3std3__45tupleIJblEEEjN6thrust24THRUST_300001_SM_1000_NS8cuda_cub9__find_if7functorIS9_EEE10Policy1000ENSB_12zip_iteratorINS8_IJNSD_26transform_input_iterator_tIbNSC_6detail35transform_pair_of_input_iterators_tIbNSB_6detail15normal_iteratorINSB_10device_ptrIiEEEESQ_18compare_modulo_twoEENS7_10__not_fn_tINS7_10__identityEEEEENSB_17counting_iteratorIlNSB_11use_defaultESY_SY_EEEEEEEPS9_jSF_S9_S9_SU_EEvT0_T1_T2_T3_T4_T6_E12temp_storage+112];
	and.b16  	%rs256, %rs319, 255;
	setp.eq.s16 	%p153, %rs256, 0;
	setp.eq.s16 	%p154, %rs255, 0;
	min.s64 	%rd288, %rd287, %rd330;
	selp.b16 	%rs257, %rs319, 1, %p154;
	selp.b16 	%rs319, %rs255, %rs257, %p153;
	selp.b64 	%rd289, %rd330, %rd288, %p154;
	selp.b64 	%rd330, %rd287, %rd289, %p153;
$L__BB7_75:
	setp.lt.u32 	%p155, %r38, 225;
	@%p155 bra 	$L__BB7_115;
	ld.shared.u8 	%rs258, [_ZZN3cub18CUB_300001_SM_10006detail6reduce28DeviceReduceSingleTileKernelINS2_10policy_hubIN4cuda3std3__45tupleIJblEEEjN6thrust24THRUST_300001_SM_1000_NS8cuda_cub9__find_if7functorIS9_EEE10Policy1000ENSB_12zip_iteratorINS8_IJNSD_26transform_input_iterator_tIbNSC_6detail35transform_pair_of_input_iterators_tIbNSB_6detail15normal_iteratorINSB_10device_ptrIiEEEESQ_18compare_modulo_twoEENS7_10__not_fn_tINS7_10__identityEEEEENSB_17counting_iteratorIlNSB_11use_defaultESY_SY_EEEEEEEPS9_jSF_S9_S9_SU_EEvT0_T1_T2_T3_T4_T6_E12temp_storage+120];
	ld.shared.u64 	%rd290, [_ZZN3cub18CUB_300001_SM_10006detail6reduce28DeviceReduceSingleTileKernelINS2_10policy_hubIN4cuda3std3__45tupleIJblEEEjN6thrust24THRUST_300001_SM_1000_NS8cuda_cub9__find_if7functorIS9_EEE10Policy1000ENSB_12zip_iteratorINS8_IJNSD_26transform_input_iterator_tIbNSC_6detail35transform_pair_of_input_iterators_tIbNSB_6detail15normal_iteratorINSB_10device_ptrIiEEEESQ_18compare_modulo_twoEENS7_10__not_fn_tINS7_10__identityEEEEENSB_17counting_iteratorIlNSB_11use_defaultESY_SY_EEEEEEEPS9_jSF_S9_S9_SU_EEvT0_T1_T2_T3_T4_T6_E12temp_storage+128];
	and.b16  	%rs259, %rs319, 255;
	setp.eq.s16 	%p156, %rs259, 0;
	setp.eq.s16 	%p157, %rs258, 0;
	min.s64 	%rd291, %rd290, %rd330;
	selp.b16 	%rs260, %rs319, 1, %p157;
	selp.b16 	%rs319, %rs258, %rs260, %p156;
	selp.b64 	%rd292, %rd330, %rd291, %p157;
	selp.b64 	%rd330, %rd290, %rd292, %p156;
	bra.uni 	$L__BB7_115;
$L__BB7_77:
	mov.u32 	%r17, %tid.x;
	cvt.u64.u32 	%rd70, %r17;
	mul.wide.u32 	%rd113, %r17, 4;
	add.s64 	%rd71, %rd2, %rd113;
	add.s64 	%rd72, %rd3, %rd113;
	ld.global.u32 	%r60, [%rd71];
	ld.global.u32 	%r61, [%rd72];
	shr.u32 	%r62, %r60, 31;
	add.s32 	%r63, %r60, %r62;
	and.b32  	%r64, %r63, -2;
	sub.s32 	%r65, %r60, %r64;
	shr.u32 	%r66, %r61, 31;
	add.s32 	%r67, %r61, %r66;
	and.b32  	%r68, %r67, -2;
	sub.s32 	%r69, %r61, %r68;
	setp.ne.s32 	%p3, %r65, %r69;
	add.s32 	%r70, %r17, 256;
	cvt.u64.u32 	%rd114, %r70;
	ld.global.u32 	%r71, [%rd71+1024];
	ld.global.u32 	%r72, [%rd72+1024];
	shr.u32 	%r73, %r71, 31;
	add.s32 	%r74, %r71, %r73;
	and.b32  	%r75, %r74, -2;
	sub.s32 	%r76, %r71, %r75;
	shr.u32 	%r78, %r72, 31;
	add.s32 	%r79, %r72, %r78;
	and.b32  	%r80, %r79, -2;
	sub.s32 	%r81, %r72, %r80;
	setp.ne.s32 	%p4, %r76, %r81;
	add.s32 	%r664, %r17, 512;
	cvt.u64.u32 	%rd115, %r664;
	add.s64 	%rd116, %rd110, %rd115;
	ld.global.u32 	%r83, [%rd71+2048];
	ld.global.u32 	%r84, [%rd72+2048];
	shr.u32 	%r85, %r83, 31;
	add.s32 	%r86, %r83, %r85;
	and.b32  	%r87, %r86, -2;
	sub.s32 	%r88, %r83, %r87;
	shr.u32 	%r89, %r84, 31;
	add.s32 	%r90, %r84, %r89;
	and.b32  	%r91, %r90, -2;
	sub.s32 	%r92, %r84, %r91;
	setp.ne.s32 	%p5, %r88, %r92;
	add.s64 	%rd117, %rd116, 256;
	ld.global.u32 	%r93, [%rd71+3072];
	ld.global.u32 	%r94, [%rd72+3072];
	shr.u32 	%r95, %r93, 31;
	add.s32 	%r96, %r93, %r95;
	and.b32  	%r97, %r96, -2;
	sub.s32 	%r98, %r93, %r97;
	shr.u32 	%r99, %r94, 31;
	add.s32 	%r100, %r94, %r99;
	and.b32  	%r101, %r100, -2;
	sub.s32 	%r102, %r94, %r101;
	setp.ne.s32 	%p7, %r98, %r102;
	or.pred  	%p9, %p3, %p4;
	selp.b64 	%rd118, %rd70, %rd114, %p3;
	add.s64 	%rd119, %rd110, %rd118;
	min.s64 	%rd120, %rd116, %rd119;
	selp.b64 	%rd121, %rd120, %rd119, %p5;
	or.pred  	%p10, %p9, %p5;
	selp.b64 	%rd122, %rd121, %rd116, %p9;
	min.s64 	%rd123, %rd117, %rd122;
	selp.b64 	%rd124, %rd123, %rd122, %p7;
	or.pred  	%p11, %p10, %p7;
	selp.u16 	%rs319, 1, 0, %p11;
	selp.b64 	%rd330, %rd124, %rd117, %p10;
	add.s32 	%r19, %r38, -1024;
	setp.lt.u32 	%p12, %r19, 1024;
	mov.b32 	%r661, 1024;
	@%p12 bra 	$L__BB7_81;
	mov.b32 	%r661, 1024;
$L__BB7_79:
	cvt.u64.u32 	%rd125, %r661;
	add.s64 	%rd126, %rd70, %rd125;
	mul.wide.u32 	%rd127, %r661, 4;
	add.s64 	%rd128, %rd71, %rd127;
	add.s64 	%rd129, %rd72, %rd127;
	add.s64 	%rd130, %rd126, %rd110;
	ld.global.u32 	%r104, [%rd128];
	ld.global.u32 	%r105, [%rd129];
	shr.u32 	%r106, %r104, 31;
	add.s32 	%r107, %r104, %r106;
	and.b32  	%r108, %r107, -2;
	sub.s32 	%r109, %r104, %r108;
	shr.u32 	%r110, %r105, 31;
	add.s32 	%r111, %r105, %r110;
	and.b32  	%r112, %r111, -2;
	sub.s32 	%r113, %r105, %r112;
	setp.ne.s32 	%p13, %r109, %r113;
	add.s64 	%rd131, %rd130, 256;
	ld.global.u32 	%r114, [%rd128+1024];
	ld.global.u32 	%r115, [%rd129+1024];
	shr.u32 	%r116, %r114, 31;
	add.s32 	%r117, %r114, %r116;
	and.b32  	%r118, %r117, -2;
	sub.s32 	%r119, %r114, %r118;
	shr.u32 	%r120, %r115, 31;
	add.s32 	%r121, %r115, %r120;
	and.b32  	%r122, %r121, -2;
	sub.s32 	%r123, %r115, %r122;
	setp.ne.s32 	%p14, %r119, %r123;
	selp.u16 	%rs103, 1, 0, %p14;
	add.s64 	%rd132, %rd130, 512;
	ld.global.u32 	%r124, [%rd128+2048];
	ld.global.u32 	%r125, [%rd129+2048];
	shr.u32 	%r126, %r124, 31;
	add.s32 	%r127, %r124, %r126;
	and.b32  	%r128, %r127, -2;
	sub.s32 	%r129, %r124, %r128;
	shr.u32 	%r130, %r125, 31;
	add.s32 	%r131, %r125, %r130;
	and.b32  	%r132, %r131, -2;
	sub.s32 	%r133, %r125, %r132;
	setp.ne.s32 	%p15, %r129, %r133;
	selp.u16 	%rs104, 1, 0, %p15;
	add.s64 	%rd133, %rd130, 768;
	ld.global.u32 	%r134, [%rd128+3072];
	ld.global.u32 	%r135, [%rd129+3072];
	shr.u32 	%r136, %r134, 31;
	add.s32 	%r137, %r134, %r136;
	and.b32  	%r138, %r137, -2;
	sub.s32 	%r139, %r134, %r138;
	shr.u32 	%r140, %r135, 31;
	add.s32 	%r141, %r135, %r140;
	and.b32  	%r142, %r141, -2;
	sub.s32 	%r143, %r135, %r142;
	setp.ne.s32 	%p16, %r139, %r143;
	selp.u16 	%rs105, 1, 0, %p16;
	and.b16  	%rs106, %rs319, 255;
	setp.eq.s16 	%p17, %rs106, 0;
	selp.u16 	%rs107, 1, 0, %p13;
	min.s64 	%rd134, %rd130, %rd330;
	selp.b16 	%rs108, 1, %rs319, %p13;
	selp.b64 	%rd135, %rd134, %rd330, %p13;
	selp.b16 	%rs109, %rs107, %rs108, %p17;
	and.b16  	%rs110, %rs109, 255;
	selp.b64 	%rd136, %rd130, %rd135, %p17;
	setp.eq.s16 	%p18, %rs110, 0;
	min.s64 	%rd137, %rd131, %rd136;
	selp.b16 	%rs111, 1, %rs109, %p14;
	selp.b64 	%rd138, %rd137, %rd136, %p14;
	selp.b16 	%rs112, %rs103, %rs111, %p18;
	and.b16  	%rs113, %rs112, 255;
	selp.b64 	%rd139, %rd131, %rd138, %p18;
	setp.eq.s16 	%p19, %rs113, 0;
	min.s64 	%rd140, %rd132, %rd139;
	selp.b16 	%rs114, 1, %rs112, %p15;
	selp.b64 	%rd141, %rd140, %rd139, %p15;
	selp.b16 	%rs115, %rs104, %rs114, %p19;
	and.b16  	%rs116, %rs115, 255;
	selp.b64 	%rd142, %rd132, %rd141, %p19;
	setp.eq.s16 	%p20, %rs116, 0;
	min.s64 	%rd143, %rd133, %rd142;
	selp.b16 	%rs117, 1, %rs115, %p16;
	selp.b64 	%rd144, %rd143, %rd142, %p16;
	selp.b16 	%rs319, %rs105, %rs117, %p20;
	selp.b64 	%rd330, %rd133, %rd144, %p20;
	sub.s32 	%r144, %r38, %r661;
	setp.lt.u32 	%p21, %r144, 1024;
	@%p21 bra 	$L__BB7_91;
	add.s32 	%r661, %r661, 1024;
	setp.le.u32 	%p22, %r661, %r19;
	@%p22 bra 	$L__BB7_79;
$L__BB7_81:
	setp.le.u32 	%p23, %r38, %r661;
	sub.s32 	%r145, %r38, %r661;
	setp.ge.s32 	%p24, %r17, %r145;
	or.pred  	%p25, %p23, %p24;
	@%p25 bra 	$L__BB7_91;
	not.b32 	%r147, %r17;
	add.s32 	%r148, %r38, %r147;
	sub.s32 	%r23, %r148, %r661;
	shr.u32 	%r149, %r23, 8;
	add.s32 	%r24, %r149, 1;
	setp.lt.u32 	%p26, %r23, 768;
	mov.u32 	%r666, %r17;
	@%p26 bra 	$L__BB7_86;
	add.s32 	%r663, %r17, %r661;
	and.b32  	%r150, %r24, 33554428;
	neg.s32 	%r662, %r150;
$L__BB7_84:
	.pragma "nounroll";
	cvt.u64.u32 	%rd146, %r663;
	mul.wide.u32 	%rd147, %r663, 4;
	add.s64 	%rd148, %rd2, %rd147;
	add.s64 	%rd149, %rd3, %rd147;
	add.s64 	%rd150, %rd110, %rd146;
	ld.global.u32 	%r151, [%rd148];
	ld.global.u32 	%r152, [%rd149];
	shr.u32 	%r153, %r151, 31;
	add.s32 	%r154, %r151, %r153;
	and.b32  	%r155, %r154, -2;
	sub.s32 	%r156, %r151, %r155;
	shr.u32 	%r157, %r152, 31;
	add.s32 	%r158, %r152, %r157;
	and.b32  	%r159, %r158, -2;
	sub.s32 	%r160, %r152, %r159;
	setp.ne.s32 	%p27, %r156, %r160;
	selp.u16 	%rs119, 1, 0, %p27;
	and.b16  	%rs120, %rs319, 255;
	setp.eq.s16 	%p28, %rs120, 0;
	min.s64 	%rd151, %rd150, %rd330;
	selp.b16 	%rs121, 1, %rs319, %p27;
	selp.b16 	%rs122, %rs119, %rs121, %p28;
	and.b16  	%rs123, %rs122, 255;
	selp.b64 	%rd152, %rd151, %rd330, %p27;
	selp.b64 	%rd153, %rd150, %rd152, %p28;
	add.s32 	%r161, %r663, 256;
	cvt.u64.u32 	%rd154, %r161;
	mul.wide.u32 	%rd155, %r161, 4;
	add.s64 	%rd156, %rd2, %rd155;
	add.s64 	%rd157, %rd3, %rd155;
	add.s64 	%rd158, %rd110, %rd154;
	ld.global.u32 	%r162, [%rd156];
	ld.global.u32 	%r163, [%rd157];
	shr.u32 	%r164, %r162, 31;
	add.s32 	%r165, %r162, %r164;
	and.b32  	%r166, %r165, -2;
	sub.s32 	%r167, %r162, %r166;
	shr.u32 	%r168, %r163, 31;
	add.s32 	%r169, %r163, %r168;
	and.b32  	%r170, %r169, -2;
	sub.s32 	%r171, %r163, %r170;
	setp.ne.s32 	%p29, %r167, %r171;
	selp.u16 	%rs124, 1, 0, %p29;
	setp.eq.s16 	%p30, %rs123, 0;
	min.s64 	%rd159, %rd158, %rd153;
	selp.b16 	%rs125, 1, %rs122, %p29;
	selp.b16 	%rs126, %rs124, %rs125, %p30;
	and.b16  	%rs127, %rs126, 255;
	selp.b64 	%rd160, %rd159, %rd153, %p29;
	selp.b64 	%rd161, %rd158, %rd160, %p30;
	add.s32 	%r172, %r663, 512;
	cvt.u64.u32 	%rd162, %r172;
	mul.wide.u32 	%rd163, %r172, 4;
	add.s64 	%rd164, %rd2, %rd163;
	add.s64 	%rd165, %rd3, %rd163;
	add.s64 	%rd166, %rd110, %rd162;
	ld.global.u32 	%r173, [%rd164];
	ld.global.u32 	%r174, [%rd165];
	shr.u32 	%r175, %r173, 31;
	add.s32 	%r176, %r173, %r175;
	and.b32  	%r177, %r176, -2;
	sub.s32 	%r178, %r173, %r177;
	shr.u32 	%r179, %r174, 31;
	add.s32 	%r180, %r174, %r179;
	and.b32  	%r181, %r180, -2;
	sub.s32 	%r182, %r174, %r181;
	setp.ne.s32 	%p31, %r178, %r182;
	selp.u16 	%rs128, 1, 0, %p31;
	setp.eq.s16 	%p32, %rs127, 0;
	min.s64 	%rd167, %rd166, %rd161;
	selp.b16 	%rs129, 1, %rs126, %p31;
	selp.b16 	%rs130, %rs128, %rs129, %p32;
	and.b16  	%rs131, %rs130, 255;
	selp.b64 	%rd168, %rd167, %rd161, %p31;
	selp.b64 	%rd169, %rd166, %rd168, %p32;
	add.s32 	%r183, %r663, 768;
	cvt.u64.u32 	%rd170, %r183;
	mul.wide.u32 	%rd171, %r183, 4;
	add.s64 	%rd172, %rd2, %rd171;
	add.s64 	%rd173, %rd3, %rd171;
	add.s64 	%rd174, %rd110, %rd170;
	ld.global.u32 	%r184, [%rd172];
	ld.global.u32 	%r185, [%rd173];
	shr.u32 	%r186, %r184, 31;
	add.s32 	%r187, %r184, %r186;
	and.b32  	%r188, %r187, -2;
	sub.s32 	%r189, %r184, %r188;
	shr.u32 	%r190, %r185, 31;
	add.s32 	%r191, %r185, %r190;
	and.b32  	%r192, %r191, -2;
	sub.s32 	%r193, %r185, %r192;
	setp.ne.s32 	%p33, %r189, %r193;
	selp.u16 	%rs132, 1, 0, %p33;
	setp.eq.s16 	%p34, %rs131, 0;
	min.s64 	%rd175, %rd174, %rd169;
	selp.b16 	%rs133, 1, %rs130, %p33;
	selp.b16 	%rs319, %rs132, %rs133, %p34;
	selp.b64 	%rd176, %rd175, %rd169, %p33;
	selp.b64 	%rd330, %rd174, %rd176, %p34;
	add.s32 	%r664, %r664, 1024;
	add.s32 	%r663, %r663, 1024;
	add.s32 	%r662, %r662, 4;
	setp.ne.s32 	%p35, %r662, 0;
	@%p35 bra 	$L__BB7_84;
	add.s32 	%r666, %r664, -512;
$L__BB7_86:
	and.b32  	%r194, %r24, 3;
	setp.eq.s32 	%p36, %r194, 0;
	@%p36 bra 	$L__BB7_91;
	setp.eq.s32 	%p37, %r194, 1;
	@%p37 bra 	$L__BB7_89;
	add.s32 	%r195, %r666, %r661;
	cvt.u64.u32 	%rd178, %r195;
	mul.wide.u32 	%rd179, %r195, 4;
	add.s64 	%rd180, %rd2, %rd179;
	add.s64 	%rd181, %rd3, %rd179;
	add.s64 	%rd182, %rd110, %rd178;
	ld.global.u32 	%r196, [%rd180];
	ld.global.u32 	%r197, [%rd181];
	shr.u32 	%r198, %r196, 31;
	add.s32 	%r199, %r196, %r198;
	and.b32  	%r200, %r199, -2;
	sub.s32 	%r201, %r196, %r200;
	shr.u32 	%r202, %r197, 31;
	add.s32 	%r203, %r197, %r202;
	and.b32  	%r204, %r203, -2;
	sub.s32 	%r205, %r197, %r204;
	setp.ne.s32 	%p38, %r201, %r205;
	selp.u16 	%rs135, 1, 0, %p38;
	and.b16  	%rs136, %rs319, 255;
	setp.eq.s16 	%p39, %rs136, 0;
	min.s64 	%rd183, %rd182, %rd330;
	selp.b16 	%rs137, 1, %rs319, %p38;
	selp.b16 	%rs138, %rs135, %rs137, %p39;
	and.b16  	%rs139, %rs138, 255;
	selp.b64 	%rd184, %rd183, %rd330, %p38;
	selp.b64 	%rd185, %rd182, %rd184, %p39;
	add.s32 	%r206, %r195, 256;
	cvt.u64.u32 	%rd186, %r206;
	mul.wide.u32 	%rd187, %r206, 4;
	add.s64 	%rd188, %rd2, %rd187;
	add.s64 	%rd189, %rd3, %rd187;
	add.s64 	%rd190, %rd110, %rd186;
	ld.global.u32 	%r207, [%rd188];
	ld.global.u32 	%r208, [%rd189];
	shr.u32 	%r209, %r207, 31;
	add.s32 	%r210, %r207, %r209;
	and.b32  	%r211, %r210, -2;
	sub.s32 	%r212, %r207, %r211;
	shr.u32 	%r213, %r208, 31;
	add.s32 	%r214, %r208, %r213;
	and.b32  	%r215, %r214, -2;
	sub.s32 	%r216, %r208, %r215;
	setp.ne.s32 	%p40, %r212, %r216;
	selp.u16 	%rs140, 1, 0, %p40;
	setp.eq.s16 	%p41, %rs139, 0;
	min.s64 	%rd191, %rd190, %rd185;
	selp.b16 	%rs141, 1, %rs138, %p40;
	selp.b16 	%rs319, %rs140, %rs141, %p41;
	selp.b64 	%rd192, %rd191, %rd185, %p40;
	selp.b64 	%rd330, %rd190, %rd192, %p41;
	add.s32 	%r666, %r666, 512;
$L__BB7_89:
	and.b32  	%r217, %r23, 256;
	setp.ne.s32 	%p42, %r217, 0;
	@%p42 bra 	$L__BB7_91;
	add.s32 	%r218, %r666, %r661;
	cvt.u64.u32 	%rd193, %r218;
	mul.wide.u32 	%rd194, %r218, 4;
	add.s64 	%rd195, %rd2, %rd194;
	add.s64 	%rd196, %rd3, %rd194;
	add.s64 	%rd197, %rd110, %rd193;
	ld.global.u32 	%r219, [%rd195];
	ld.global.u32 	%r220, [%rd196];
	shr.u32 	%r221, %r219, 31;
	add.s32 	%r222, %r219, %r221;
	and.b32  	%r223, %r222, -2;
	sub.s32 	%r224, %r219, %r223;
	shr.u32 	%r225, %r220, 31;
	add.s32 	%r226, %r220, %r225;
	and.b32  	%r227, %r226, -2;
	sub.s32 	%r228, %r220, %r227;
	setp.ne.s32 	%p43, %r224, %r228;
	selp.u16 	%rs142, 1, 0, %p43;
	and.b16  	%rs143, %rs319, 255;
	setp.eq.s16 	%p44, %rs143, 0;
	min.s64 	%rd198, %rd197, %rd330;
	selp.b16 	%rs144, 1, %rs319, %p43;
	selp.b16 	%rs319, %rs142, %rs144, %p44;
	selp.b64 	%rd199, %rd198, %rd330, %p43;
	selp.b64 	%rd330, %rd197, %rd199, %p44;
$L__BB7_91:
	// begin inline asm
	mov.u32 %r229, %laneid;
	// end inline asm
	cvt.u32.u16 	%r250, %rs319;
	and.b32  	%r231, %r250, 255;
	mov.b32 	%r247, 1;
	mov.b32 	%r248, 31;
	mov.b32 	%r249, -1;
	// begin inline asm
	shfl.sync.down.b32 %r230, %r231, %r247, %r248, %r249;
	// end inline asm
	// begin inline asm
	shfl.sync.down.b32 %r235, %r236, %r247, %r248, %r249;
	// end inline asm
	mov.b64 	{%r241, %r246}, %rd330;
	// begin inline asm
	shfl.sync.down.b32 %r240, %r241, %r247, %r248, %r249;
	// end inline asm
	// begin inline asm
	shfl.sync.down.b32 %r245, %r246, %r247, %r248, %r249;
	// end inline asm
	mov.b64 	%rd86, {%r240, %r245};
	cvt.u16.u32 	%rs69, %r230;
	setp.gt.s32 	%p45, %r229, 30;
	@%p45 bra 	$L__BB7_95;
	and.b16  	%rs145, %rs319, 255;
	setp.eq.s16 	%p46, %rs145, 0;
	and.b16  	%rs146, %rs69, 255;
	setp.eq.s16 	%p47, %rs146, 0;
	or.pred  	%p48, %p46, %p47;
	@%p48 bra 	$L__BB7_94;
	min.s64 	%rd330, %rd86, %rd330;
	mov.b16 	%rs319, 1;
	bra.uni 	$L__BB7_95;
$L__BB7_94:
	setp.eq.s16 	%p49, %rs145, 0;
	selp.b16 	%rs319, %rs69, %rs319, %p49;
	selp.b64 	%rd330, %rd86, %rd330, %p49;
$L__BB7_95:
	cvt.u32.u16 	%r271, %rs319;
	and.b32  	%r252, %r271, 255;
	mov.b32 	%r268, 2;
	mov.b32 	%r269, 31;
	mov.b32 	%r270, -1;
	// begin inline asm
	shfl.sync.down.b32 %r251, %r252, %r268, %r269, %r270;
	// end inline asm
	// begin inline asm
	shfl.sync.down.b32 %r256, %r257, %r268, %r269, %r270;
	// end inline asm
	mov.b64 	{%r262, %r267}, %rd330;
	// begin inline asm
	shfl.sync.down.b32 %r261, %r262, %r268, %r269, %r270;
	// end inline asm
	// begin inline asm
	shfl.sync.down.b32 %r266, %r267, %r268, %r269, %r270;
	// end inline asm
	mov.b64 	%rd90, {%r261, %r266};
	cvt.u16.u32 	%rs72, %r251;
	setp.gt.s32 	%p50, %r229, 29;
	@%p50 bra 	$L__BB7_99;
	and.b16  	%rs149, %rs319, 255;
	setp.eq.s16 	%p51, %rs149, 0;
	and.b16  	%rs150, %rs72, 255;
	setp.eq.s16 	%p52, %rs150, 0;
	or.pred  	%p53, %p51, %p52;
	@%p53 bra 	$L__BB7_98;
	min.s64 	%rd330, %rd90, %rd330;
	mov.b16 	%rs319, 1;
	bra.uni 	$L__BB7_99;
$L__BB7_98:
	setp.eq.s16 	%p54, %rs149, 0;
	selp.b16 	%rs319, %rs72, %rs319, %p54;
	selp.b64 	%rd330, %rd90, %rd330, %p54;
$L__BB7_99:
	cvt.u32.u16 	%r292, %rs319;
	and.b32  	%r273, %r292, 255;
	mov.b32 	%r289, 4;
	mov.b32 	%r290, 31;
	mov.b32 	%r291, -1;
	// begin inline asm
	shfl.sync.down.b32 %r272, %r273, %r289, %r290, %r291;
	// end inline asm
	// begin inline asm
	shfl.sync.down.b32 %r277, %r278, %r289, %r290, %r291;
	// end inline asm
	mov.b64 	{%r283, %r288}, %rd330;
	// begin inline asm
	shfl.sync.down.b32 %r282, %r283, %r289, %r290, %r291;
	// end inline asm
	// begin inline asm
	shfl.sync.down.b32 %r287, %r288, %r289, %r290, %r291;
	// end inline asm
	mov.b64 	%rd94, {%r282, %r287};
	cvt.u16.u32 	%rs75, %r272;
	setp.gt.s32 	%p55, %r229, 27;
	@%p55 bra 	$L__BB7_103;
	and.b16  	%rs153, %rs319, 255;
	setp.eq.s16 	%p56, %rs153, 0;
	and.b16  	%rs154, %rs75, 255;
	setp.eq.s16 	%p57, %rs154, 0;
	or.pred  	%p58, %p56, %p57;
	@%p58 bra 	$L__BB7_102;
	min.s64 	%rd330, %rd94, %rd330;
	mov.b16 	%rs319, 1;
	bra.uni 	$L__BB7_103;
$L__BB7_102:
	setp.eq.s16 	%p59, %rs153, 0;
	selp.b16 	%rs319, %rs75, %rs319, %p59;
	selp.b64 	%rd330, %rd94, %rd330, %p59;
$L__BB7_103:
	cvt.u32.u16 	%r313, %rs319;
	and.b32  	%r294, %r313, 255;
	mov.b32 	%r310, 8;
	mov.b32 	%r311, 31;
	mov.b32 	%r312, -1;
	// begin inline asm
	shfl.sync.down.b32 %r293, %r294, %r310, %r311, %r312;
	// end inline asm
	// begin inline asm
	shfl.sync.down.b32 %r298, %r299, %r310, %r311, %r312;
	// end inline asm
	mov.b64 	{%r304, %r309}, %rd330;
	// begin inline asm
	shfl.sync.down.b32 %r303, %r304, %r310, %r311, %r312;
	// end inline asm
	// begin inline asm
	shfl.sync.down.b32 %r308, %r309, %r310, %r311, %r312;
	// end inline asm
	mov.b64 	%rd98, {%r303, %r308};
	cvt.u16.u32 	%rs78, %r293;
	setp.gt.s32 	%p60, %r229, 23;
	@%p60 bra 	$L__BB7_107;
	and.b16  	%rs157, %rs319, 255;
	setp.eq.s16 	%p61, %rs157, 0;
	and.b16  	%rs158, %rs78, 255;
	setp.eq.s16 	%p62, %rs158, 0;
	or.pred  	%p63, %p61, %p62;
	@%p63 bra 	$L__BB7_106;
	min.s64 	%rd330, %rd98, %rd330;
	mov.b16 	%rs319, 1;
	bra.uni 	$L__BB7_107;
$L__BB7_106:
	setp.eq.s16 	%p64, %rs157, 0;
	selp.b16 	%rs319, %rs78, %rs319, %p64;
	selp.b64 	%rd330, %rd98, %rd330, %p64;
$L__BB7_107:
	cvt.u32.u16 	%r334, %rs319;
	and.b32  	%r315, %r334, 255;
	mov.b32 	%r331, 16;
	mov.b32 	%r332, 31;
	mov.b32 	%r333, -1;
	// begin inline asm
	shfl.sync.down.b32 %r314, %r315, %r331, %r332, %r333;
	// end inline asm
	// begin inline asm
	shfl.sync.down.b32 %r319, %r320, %r331, %r332, %r333;
	// end inline asm
	mov.b64 	{%r325, %r330}, %rd330;
	// begin inline asm
	shfl.sync.down.b32 %r324, %r325, %r331, %r332, %r333;
	// end inline asm
	// begin inline asm
	shfl.sync.down.b32 %r329, %r330, %r331, %r332, %r333;
	// end inline asm
	mov.b64 	%rd102, {%r324, %r329};
	cvt.u16.u32 	%rs81, %r314;
	setp.gt.s32 	%p65, %r229, 15;
	@%p65 bra 	$L__BB7_111;
	and.b16  	%rs161, %rs319, 255;
	setp.eq.s16 	%p66, %rs161, 0;
	and.b16  	%rs162, %rs81, 255;
	setp.eq.s16 	%p67, %rs162, 0;
	or.pred  	%p68, %p66, %p67;
	@%p68 bra 	$L__BB7_110;
	min.s64 	%rd330, %rd102, %rd330;
	mov.b16 	%rs319, 1;
	bra.uni 	$L__BB7_111;
$L__BB7_110:
	setp.eq.s16 	%p69, %rs161, 0;
	selp.b16 	%rs319, %rs81, %rs319, %p69;
	selp.b64 	%rd330, %rd102, %rd330, %p69;
$L__BB7_111:
	setp.ne.s32 	%p70, %r229, 0;
	@%p70 bra 	$L__BB7_113;
	shr.u32 	%r335, %r17, 1;
	and.b32  	%r336, %r335, 496;
	mov.u32 	%r337, _ZZN3cub18CUB_300001_SM_10006detail6reduce28DeviceReduceSingleTileKernelINS2_10policy_hubIN4cuda3std3__45tupleIJblEEEjN6thrust24THRUST_300001_SM_1000_NS8cuda_cub9__find_if7functorIS9_EEE10Policy1000ENSB_12zip_iteratorINS8_IJNSD_26transform_input_iterator_tIbNSC_6detail35transform_pair_of_input_iterators_tIbNSB_6detail15normal_iteratorINSB_10device_ptrIiEEEESQ_18compare_modulo_twoEENS7_10__not_fn_tINS7_10__identityEEEEENSB_17counting_iteratorIlNSB_11use_defaultESY_SY_EEEEEEEPS9_jSF_S9_S9_SU_EEvT0_T1_T2_T3_T4_T6_E12temp_storage;
	add.s32 	%r338, %r337, %r336;
	st.shared.u8 	[%r338+8], %rs319;
	st.shared.u64 	[%r338+16], %rd330;
$L__BB7_113:
	bar.sync 	0;
	setp.ne.s32 	%p71, %r17, 0;
	@%p71 bra 	$L__BB7_115;
	ld.shared.u8 	%rs165, [_ZZN3cub18CUB_300001_SM_10006detail6reduce28DeviceReduceSingleTileKernelINS2_10policy_hubIN4cuda3std3__45tupleIJblEEEjN6thrust24THRUST_300001_SM_1000_NS8cuda_cub9__find_if7functorIS9_EEE10Policy1000ENSB_12zip_iteratorINS8_IJNSD_26transform_input_iterator_tIbNSC_6detail35transform_pair_of_input_iterators_tIbNSB_6detail15normal_iteratorINSB_10device_ptrIiEEEESQ_18compare_modulo_twoEENS7_10__not_fn_tINS7_10__identityEEEEENSB_17counting_iteratorIlNSB_11use_defaultESY_SY_EEEEEEEPS9_jSF_S9_S9_SU_EEvT0_T1_T2_T3_T4_T6_E12temp_storage+24];
	ld.shared.u64 	%rd200, [_ZZN3cub18CUB_300001_SM_10006detail6reduce28DeviceReduceSingleTileKernelINS2_10policy_hubIN4cuda3std3__45tupleIJblEEEjN6thrust24THRUST_300001_SM_1000_NS8cuda_cub9__find_if7functorIS9_EEE10Policy1000ENSB_12zip_iteratorINS8_IJNSD_26transform_input_iterator_tIbNSC_6detail35transform_pair_of_input_iterators_tIbNSB_6detail15normal_iteratorINSB_10device_ptrIiEEEESQ_18compare_modulo_twoEENS7_10__not_fn_tINS7_10__identityEEEEENSB_17counting_iteratorIlNSB_11use_defaultESY_SY_EEEEEEEPS9_jSF_S9_S9_SU_EEvT0_T1_T2_T3_T4_T6_E12temp_storage+32];
	and.b16  	%rs166, %rs319, 255;
	setp.eq.s16 	%p72, %rs166, 0;
	setp.eq.s16 	%p73, %rs165, 0;
	min.s64 	%rd201, %rd200, %rd330;
	selp.b16 	%rs167, %rs319, 1, %p73;
	selp.b16 	%rs168, %rs165, %rs167, %p72;
	and.b16  	%rs169, %rs168, 255;
	selp.b64 	%rd202, %rd330, %rd201, %p73;
	selp.b64 	%rd203, %rd200, %rd202, %p72;
	ld.shared.u8 	%rs170, [_ZZN3cub18CUB_300001_SM_10006detail6reduce28DeviceReduceSingleTileKernelINS2_10policy_hubIN4cuda3std3__45tupleIJblEEEjN6thrust24THRUST_300001_SM_1000_NS8cuda_cub9__find_if7functorIS9_EEE10Policy1000ENSB_12zip_iteratorINS8_IJNSD_26transform_input_iterator_tIbNSC_6detail35transform_pair_of_input_iterators_tIbNSB_6detail15normal_iteratorINSB_10device_ptrIiEEEESQ_18compare_modulo_twoEENS7_10__not_fn_tINS7_10__identityEEEEENSB_17counting_iteratorIlNSB_11use_defaultESY_SY_EEEEEEEPS9_jSF_S9_S9_SU_EEvT0_T1_T2_T3_T4_T6_E12temp_storage+40];
	ld.shared.u64 	%rd204, [_ZZN3cub18CUB_300001_SM_10006detail6reduce28DeviceReduceSingleTileKernelINS2_10policy_hubIN4cuda3std3__45tupleIJblEEEjN6thrust24THRUST_300001_SM_1000_NS8cuda_cub9__find_if7functorIS9_EEE10Policy1000ENSB_12zip_iteratorINS8_IJNSD_26transform_input_iterator_tIbNSC_6detail35transform_pair_of_input_iterators_tIbNSB_6detail15normal_iteratorINSB_10device_ptrIiEEEESQ_18compare_modulo_twoEENS7_10__not_fn_tINS7_10__identityEEEEENSB_17counting_iteratorIlNSB_11use_defaultESY_SY_EEEEEEEPS9_jSF_S9_S9_SU_EEvT0_T1_T2_T3_T4_T6_E12temp_storage+48];
	setp.eq.s16 	%p74, %rs169, 0;
	setp.eq.s16 	%p75, %rs170, 0;
	min.s64 	%rd205, %rd204, %rd203;
	selp.b16 	%rs171, %rs168, 1, %p75;
	selp.b16 	%rs172, %rs170, %rs171, %p74;
	and.b16  	%rs173, %rs172, 255;
	selp.b64 	%rd206, %rd203, %rd205, %p75;
	selp.b64 	%rd207, %rd204, %rd206, %p74;
	ld.shared.u8 	%rs174, [_ZZN3cub18CUB_300001_SM_10006detail6reduce28DeviceReduceSingleTileKernelINS2_10policy_hubIN4cuda3std3__45tupleIJblEEEjN6thrust24THRUST_300001_SM_1000_NS8cuda_cub9__find_if7functorIS9_EEE10Policy1000ENSB_12zip_iteratorINS8_IJNSD_26transform_input_iterator_tIbNSC_6detail35transform_pair_of_input_iterators_tIbNSB_6detail15normal_iteratorINSB_10device_ptrIiEEEESQ_18compare_modulo_twoEENS7_10__not_fn_tINS7_10__identityEEEEENSB_17counting_iteratorIlNSB_11use_defaultESY_SY_EEEEEEEPS9_jSF_S9_S9_SU_EEvT0_T1_T2_T3_T4_T6_E12temp_storage+56];
	ld.shared.u64 	%rd208, [_ZZN3cub18CUB_300001_SM_10006detail6reduce28DeviceReduceSingleTileKernelINS2_10policy_hubIN4cuda3std3__45tupleIJblEEEjN6thrust24THRUST_300001_SM_1000_NS8cuda_cub9__find_if7functorIS9_EEE10Policy1000ENSB_12zip_iteratorINS8_IJNSD_26transform_input_iterator_tIbNSC_6detail35transform_pair_of_input_iterators_tIbNSB_6detail15normal_iteratorINSB_10device_ptrIiEEEESQ_18compare_modulo_twoEENS7_10__not_fn_tINS7_10__identityEEEEENSB_17counting_iteratorIlNSB_11use_defaultESY_SY_EEEEEEEPS9_jSF_S9_S9_SU_EEvT0_T1_T2_T3_T4_T6_E12temp_storage+64];
	setp.eq.s16 	%p76, %rs173, 0;
	setp.eq.s16 	%p77, %rs174, 0;
	min.s64 	%rd209, %rd208, %rd207;
	selp.b16 	%rs175, %rs172, 1, %p77;
	selp.b16 	%rs176, %rs174, %rs175, %p76;
	and.b16  	%rs177, %rs176, 255;
	selp.b64 	%rd210, %rd207, %rd209, %p77;
	selp.b64 	%rd211, %rd208, %rd210, %p76;
	ld.shared.u8 	%rs178, [_ZZN3cub18CUB_300001_SM_10006detail6reduce28DeviceReduceSingleTileKernelINS2_10policy_hubIN4cuda3std3__45tupleIJblEEEjN6thrust24THRUST_300001_SM_1000_NS8cuda_cub9__find_if7functorIS9_EEE10Policy1000ENSB_12zip_iteratorINS8_IJNSD_26transform_input_iterator_tIbNSC_6detail35transform_pair_of_input_iterators_tIbNSB_6detail15normal_iteratorINSB_10device_ptrIiEEEESQ_18compare_modulo_twoEENS7_10__not_fn_tINS7_10__identityEEEEENSB_17counting_iteratorIlNSB_11use_defaultESY_SY_EEEEEEEPS9_jSF_S9_S9_SU_EEvT0_T1_T2_T3_T4_T6_E12temp_storage+72];
	ld.shared.u64 	%rd212, [_ZZN3cub18CUB_300001_SM_10006detail6reduce28DeviceReduceSingleTileKernelINS2_10policy_hubIN4cuda3std3__45tupleIJblEEEjN6thrust24THRUST_300001_SM_1000_NS8cuda_cub9__find_if7functorIS9_EEE10Policy1000ENSB_12zip_iteratorINS8_IJNSD_26transform_input_iterator_tIbNSC_6detail35transform_pair_of_input_iterators_tIbNSB_6detail15normal_iteratorINSB_10device_ptrIiEEEESQ_18compare_modulo_twoEENS7_10__not_fn_tINS7_10__identityEEEEENSB_17counting_iteratorIlNSB_11use_defaultESY_SY_EEEEEEEPS9_jSF_S9_S9_SU_EEvT0_T1_T2_T3_T4_T6_E12temp_storage+80];
	setp.eq.s16 	%p78, %rs177, 0;
	setp.eq.s16 	%p79, %rs178, 0;
	min.s64 	%rd213, %rd212, %rd211;
	selp.b16 	%rs179, %rs176, 1, %p79;
	selp.b16 	%rs180, %rs178, %rs179, %p78;
	and.b16  	%rs181, %rs180, 255;
	selp.b64 	%rd214, %rd211, %rd213, %p79;
	selp.b64 	%rd215, %rd212, %rd214, %p78;
	ld.shared.u8 	%rs182, [_ZZN3cub18CUB_300001_SM_10006detail6reduce28DeviceReduceSingleTileKernelINS2_10policy_hubIN4cuda3std3__45tupleIJblEEEjN6thrust24THRUST_300001_SM_1000_NS8cuda_cub9__find_if7functorIS9_EEE10Policy1000ENSB_12zip_iteratorINS8_IJNSD_26transform_input_iterator_tIbNSC_6detail35transform_pair_of_input_iterators_tIbNSB_6detail15normal_iteratorINSB_10device_ptrIiEEEESQ_18compare_modulo_twoEENS7_10__not_fn_tINS7_10__identityEEEEENSB_17counting_iteratorIlNSB_11use_defaultESY_SY_EEEEEEEPS9_jSF_S9_S9_SU_EEvT0_T1_T2_T3_T4_T6_E12temp_storage+88];
	ld.shared.u64 	%rd216, [_ZZN3cub18CUB_300001_SM_10006detail6reduce28DeviceReduceSingleTileKernelINS2_10policy_hubIN4cuda3std3__45tupleIJblEEEjN6thrust24THRUST_300001_SM_1000_NS8cuda_cub9__find_if7functorIS9_EEE10Policy1000ENSB_12zip_iteratorINS8_IJNSD_26transform_input_iterator_tIbNSC_6detail35transform_pair_of_input_iterators_tIbNSB_6detail15normal_iteratorINSB_10device_ptrIiEEEESQ_18compare_modulo_twoEENS7_10__not_fn_tINS7_10__identityEEEEENSB_17counting_iteratorIlNSB_11use_defaultESY_SY_EEEEEEEPS9_jSF_S9_S9_SU_EEvT0_T1_T2_T3_T4_T6_E12temp_storage+96];
	setp.eq.s16 	%p80, %rs181, 0;
	setp.eq.s16 	%p81, %rs182, 0;
	min.s64 	%rd217, %rd216, %rd215;
	selp.b16 	%rs183, %rs180, 1, %p81;
	selp.b16 	%rs184, %rs182, %rs183, %p80;
	and.b16  	%rs185, %rs184, 255;
	selp.b64 	%rd218, %rd215, %rd217, %p81;
	selp.b64 	%rd219, %rd216, %rd218, %p80;
	ld.shared.u8 	%rs186, [_ZZN3cub18CUB_300001_SM_10006detail6reduce28DeviceReduceSingleTileKernelINS2_10policy_hubIN4cuda3std3__45tupleIJblEEEjN6thrust24THRUST_300001_SM_1000_NS8cuda_cub9__find_if7functorIS9_EEE10Policy1000ENSB_12zip_iteratorINS8_IJNSD_26transform_input_iterator_tIbNSC_6detail35transform_pair_of_input_iterators_tIbNSB_6detail15normal_iteratorINSB_10device_ptrIiEEEESQ_18compare_modulo_twoEENS7_10__not_fn_tINS7_10__identityEEEEENSB_17counting_iteratorIlNSB_11use_defaultESY_SY_EEEEEEEPS9_jSF_S9_S9_SU_EEvT0_T1_T2_T3_T4_T6_E12temp_storage+104];
	ld.shared.u64 	%rd220, [_ZZN3cub18CUB_300001_SM_10006detail6reduce28DeviceReduceSingleTileKernelINS2_10policy_hubIN4cuda3std3__45tupleIJblEEEjN6thrust24THRUST_300001_SM_1000_NS8cuda_cub9__find_if7functorIS9_EEE10Policy1000ENSB_12zip_iteratorINS8_IJNSD_26transform_input_iterator_tIbNSC_6detail35transform_pair_of_input_iterators_tIbNSB_6detail15normal_iteratorINSB_10device_ptrIiEEEESQ_18compare_modulo_twoEENS7_10__not_fn_tINS7_10__identityEEEEENSB_17counting_iteratorIlNSB_11use_defaultESY_SY_EEEEEEEPS9_jSF_S9_S9_SU_EEvT0_T1_T2_T3_T4_T6_E12temp_storage+112];
	setp.eq.s16 	%p82, %rs185, 0;
	setp.eq.s16 	%p83, %rs186, 0;
	min.s64 	%rd221, %rd220, %rd219;
	selp.b16 	%rs187, %rs184, 1, %p83;
	selp.b16 	%rs188, %rs186, %rs187, %p82;
	and.b16  	%rs189, %rs188, 255;
	selp.b64 	%rd222, %rd219, %rd221, %p83;
	selp.b64 	%rd223, %rd220, %rd222, %p82;
	ld.shared.u8 	%rs190, [_ZZN3cub18CUB_300001_SM_10006detail6reduce28DeviceReduceSingleTileKernelINS2_10policy_hubIN4cuda3std3__45tupleIJblEEEjN6thrust24THRUST_300001_SM_1000_NS8cuda_cub9__find_if7functorIS9_EEE10Policy1000ENSB_12zip_iteratorINS8_IJNSD_26transform_input_iterator_tIbNSC_6detail35transform_pair_of_input_iterators_tIbNSB_6detail15normal_iteratorINSB_10device_ptrIiEEEESQ_18compare_modulo_twoEENS7_10__not_fn_tINS7_10__identityEEEEENSB_17counting_iteratorIlNSB_11use_defaultESY_SY_EEEEEEEPS9_jSF_S9_S9_SU_EEvT0_T1_T2_T3_T4_T6_E12temp_storage+120];
	ld.shared.u64 	%rd224, [_ZZN3cub18CUB_300001_SM_10006detail6reduce28DeviceReduceSingleTileKernelINS2_10policy_hubIN4cuda3std3__45tupleIJblEEEjN6thrust24THRUST_300001_SM_1000_NS8cuda_cub9__find_if7functorIS9_EEE10Policy1000ENSB_12zip_iteratorINS8_IJNSD_26transform_input_iterator_tIbNSC_6detail35transform_pair_of_input_iterators_tIbNSB_6detail15normal_iteratorINSB_10device_ptrIiEEEESQ_18compare_modulo_twoEENS7_10__not_fn_tINS7_10__identityEEEEENSB_17counting_iteratorIlNSB_11use_defaultESY_SY_EEEEEEEPS9_jSF_S9_S9_SU_EEvT0_T1_T2_T3_T4_T6_E12temp_storage+128];
	setp.eq.s16 	%p84, %rs189, 0;
	setp.eq.s16 	%p85, %rs190, 0;
	min.s64 	%rd225, %rd224, %rd223;
	selp.b16 	%rs191, %rs188, 1, %p85;
	selp.b16 	%rs319, %rs190, %rs191, %p84;
	selp.b64 	%rd226, %rd223, %rd225, %p85;
	selp.b64 	%rd330, %rd224, %rd226, %p84;
$L__BB7_115:
	mov.u32 	%r653, %tid.x;
	setp.ne.s32 	%p199, %r653, 0;
	@%p199 bra 	$L__BB7_117;
	setp.eq.s16 	%p200, %rs102, 0;
	and.b16  	%rs309, %rs319, 255;
	setp.eq.s16 	%p201, %rs309, 0;
	min.s64 	%rd320, %rd330, %rd111;
	selp.b16 	%rs310, %rs102, 1, %p201;
	selp.b16 	%rs311, %rs319, %rs310, %p200;
	selp.b64 	%rd321, %rd111, %rd320, %p201;
	selp.b64 	%rd322, %rd330, %rd321, %p200;
	st.global.u8 	[%rd1], %rs311;
	st.global.u64 	[%rd1+8], %rd322;
$L__BB7_117:
	ret;

}
	// .globl	_ZN3cub18CUB_300001_SM_10006detail6reduce18DeviceReduceKernelINS2_10policy_hubIN4cuda3std3__45tupleIJblEEEjN6thrust24THRUST_300001_SM_1000_NS8cuda_cub9__find_if7functorIS9_EEE10Policy1000ENSB_12zip_iteratorINS8_IJNSD_26transform_input_iterator_tIbNSC_6detail35transform_pair_of_input_iterators_tIbNSB_6detail15normal_iteratorINSB_10device_ptrIiEEEESQ_18compare_modulo_twoEENS7_10__not_fn_tINS7_10__identityEEEEENSB_17counting_iteratorIlNSB_11use_defaultESY_SY_EEEEEEEjSF_S9_SU_EEvT0_PT3_T1_NS0_13GridEvenShareIS15_EET2_T4_
.visible .entry _ZN3cub18CUB_300001_SM_10006detail6reduce18DeviceReduceKernelINS2_10policy_hubIN4cuda3std3__45tupleIJblEEEjN6thrust24THRUST_300001_SM_1000_NS8cuda_cub9__find_if7functorIS9_EEE10Policy1000ENSB_12zip_iteratorINS8_IJNSD_26transform_input_iterator_tIbNSC_6detail35transform_pair_of_input_iterators_tIbNSB_6detail15normal_iteratorINSB_10device_ptrIiEEEESQ_18compare_modulo_twoEENS7_10__not_fn_tINS7_10__identityEEEEENSB_17counting_iteratorIlNSB_11use_defaultESY_SY_EEEEEEEjSF_S9_SU_EEvT0_PT3_T1_NS0_13GridEvenShareIS15_EET2_T4_(
	.param .align 8 .b8 _ZN3cub18CUB_300001_SM_10006detail6reduce18DeviceReduceKernelINS2_10policy_hubIN4cuda3std3__45tupleIJblEEEjN6thrust24THRUST_300001_SM_1000_NS8cuda_cub9__find_if7functorIS9_EEE10Policy1000ENSB_12zip_iteratorINS8_IJNSD_26transform_input_iterator_tIbNSC_6detail35transform_pair_of_input_iterators_tIbNSB_6detail15normal_iteratorINSB_10device_ptrIiEEEESQ_18compare_modulo_twoEENS7_10__not_fn_tINS7_10__identityEEEEENSB_17counting_iteratorIlNSB_11use_defaultESY_SY_EEEEEEEjSF_S9_SU_EEvT0_PT3_T1_NS0_13GridEvenShareIS15_EET2_T4__param_0[40],
	.param .u64 .ptr .align 1 _ZN3cub18CUB_300001_SM_10006detail6reduce18DeviceReduceKernelINS2_10policy_hubIN4cuda3std3__45tupleIJblEEEjN6thrust24THRUST_300001_SM_1000_NS8cuda_cub9__find_if7functorIS9_EEE10Policy1000ENSB_12zip_iteratorINS8_IJNSD_26transform_input_iterator_tIbNSC_6detail35transform_pair_of_input_iterators_tIbNSB_6detail15normal_iteratorINSB_10device_ptrIiEEEESQ_18compare_modulo_twoEENS7_10__not_fn_tINS7_10__identityEEEEENSB_17counting_iteratorIlNSB_11use_defaultESY_SY_EEEEEEEjSF_S9_SU_EEvT0_PT3_T1_NS0_13GridEvenShareIS15_EET2_T4__param_1,
	.param .u32 _ZN3cub18CUB_300001_SM_10006detail6reduce18DeviceReduceKernelINS2_10policy_hubIN4cuda3std3__45tupleIJblEEEjN6thrust24THRUST_300001_SM_1000_NS8cuda_cub9__find_if7functorIS9_EEE10Policy1000ENSB_12zip_iteratorINS8_IJNSD_26transform_input_iterator_tIbNSC_6detail35transform_pair_of_input_iterators_tIbNSB_6detail15normal_iteratorINSB_10device_ptrIiEEEESQ_18compare_modulo_twoEENS7_10__not_fn_tINS7_10__identityEEEEENSB_17counting_iteratorIlNSB_11use_defaultESY_SY_EEEEEEEjSF_S9_SU_EEvT0_PT3_T1_NS0_13GridEvenShareIS15_EET2_T4__param_2,
	.param .align 4 .b8 _ZN3cub18CUB_300001_SM_10006detail6reduce18DeviceReduceKernelINS2_10policy_hubIN4cuda3std3__45tupleIJblEEEjN6thrust24THRUST_300001_SM_1000_NS8cuda_cub9__find_if7functorIS9_EEE10Policy1000ENSB_12zip_iteratorINS8_IJNSD_26transform_input_iterator_tIbNSC_6detail35transform_pair_of_input_iterators_tIbNSB_6detail15normal_iteratorINSB_10device_ptrIiEEEESQ_18compare_modulo_twoEENS7_10__not_fn_tINS7_10__identityEEEEENSB_17counting_iteratorIlNSB_11use_defaultESY_SY_EEEEEEEjSF_S9_SU_EEvT0_PT3_T1_NS0_13GridEvenShareIS15_EET2_T4__param_3[40],
	.param .align 1 .b8 _ZN3cub18CUB_300001_SM_10006detail6reduce18DeviceReduceKernelINS2_10policy_hubIN4cuda3std3__45tupleIJblEEEjN6thrust24THRUST_300001_SM_1000_NS8cuda_cub9__find_if7functorIS9_EEE10Policy1000ENSB_12zip_iteratorINS8_IJNSD_26transform_input_iterator_tIbNSC_6detail35transform_pair_of_input_iterators_tIbNSB_6detail15normal_iteratorINSB_10device_ptrIiEEEESQ_18compare_modulo_twoEENS7_10__not_fn_tINS7_10__identityEEEEENSB_17counting_iteratorIlNSB_11use_defaultESY_SY_EEEEEEEjSF_S9_SU_EEvT0_PT3_T1_NS0_13GridEvenShareIS15_EET2_T4__param_4[1],
	.param .align 1 .b8 _ZN3cub18CUB_300001_SM_10006detail6reduce18DeviceReduceKernelINS2_10policy_hubIN4cuda3std3__45tupleIJblEEEjN6thrust24THRUST_300001_SM_1000_NS8cuda_cub9__find_if7functorIS9_EEE10Policy1000ENSB_12zip_iteratorINS8_IJNSD_26transform_input_iterator_tIbNSC_6detail35transform_pair_of_input_iterators_tIbNSB_6detail15normal_iteratorINSB_10device_ptrIiEEEESQ_18compare_modulo_twoEENS7_10__not_fn_tINS7_10__identityEEEEENSB_17counting_iteratorIlNSB_11use_defaultESY_SY_EEEEEEEjSF_S9_SU_EEvT0_PT3_T1_NS0_13GridEvenShareIS15_EET2_T4__param_5[1]
)
.maxntid 256
{
	.reg .pred 	%p<199>;
	.reg .b16 	%rs<342>;
	.reg .b32 	%r<705>;
	.reg .b64 	%rd<378>;
	// demoted variable
	.shared .align 8 .b8 _ZZN3cub18CUB_300001_SM_10006detail6reduce18DeviceReduceKernelINS2_10policy_hubIN4cuda3std3__45tupleIJblEEEjN6thrust24THRUST_300001_SM_1000_NS8cuda_cub9__find_if7functorIS9_EEE10Policy1000ENSB_12zip_iteratorINS8_IJNSD_26transform_input_iterator_tIbNSC_6detail35transform_pair_of_input_iterators_tIbNSB_6detail15normal_iteratorINSB_10device_ptrIiEEEESQ_18compare_modulo_twoEENS7_10__not_fn_tINS7_10__identityEEEEENSB_17counting_iteratorIlNSB_11use_defaultESY_SY_EEEEEEEjSF_S9_SU_EEvT0_PT3_T1_NS0_13GridEvenShareIS15_EET2_T4_E12temp_storage[152];
	ld.param.u64 	%rd107, [_ZN3cub18CUB_300001_SM_10006detail6reduce18DeviceReduceKernelINS2_10policy_hubIN4cuda3std3__45tupleIJblEEEjN6thrust24THRUST_300001_SM_1000_NS8cuda_cub9__find_if7functorIS9_EEE10Policy1000ENSB_12zip_iteratorINS8_IJNSD_26transform_input_iterator_tIbNSC_6detail35transform_pair_of_input_iterators_tIbNSB_6detail15normal_iteratorINSB_10device_ptrIiEEEESQ_18compare_modulo_twoEENS7_10__not_fn_tINS7_10__identityEEEEENSB_17counting_iteratorIlNSB_11use_defaultESY_SY_EEEEEEEjSF_S9_SU_EEvT0_PT3_T1_NS0_13GridEvenShareIS15_EET2_T4__param_0+32];
	ld.param.u32 	%r2, [_ZN3cub18CUB_300001_SM_10006detail6reduce18DeviceReduceKernelINS2_10policy_hubIN4cuda3std3__45tupleIJblEEEjN6thrust24THRUST_300001_SM_1000_NS8cuda_cub9__find_if7functorIS9_EEE10Policy1000ENSB_12zip_iteratorINS8_IJNSD_26transform_input_iterator_tIbNSC_6detail35transform_pair_of_input_iterators_tIbNSB_6detail15normal_iteratorINSB_10device_ptrIiEEEESQ_18compare_modulo_twoEENS7_10__not_fn_tINS7_10__identityEEEEENSB_17counting_iteratorIlNSB_11use_defaultESY_SY_EEEEEEEjSF_S9_SU_EEvT0_PT3_T1_NS0_13GridEvenShareIS15_EET2_T4__param_3+24];
	ld.param.u32 	%r1, [_ZN3cub18CUB_300001_SM_10006detail6reduce18DeviceReduceKernelINS2_10policy_hubIN4cuda3std3__45tupleIJblEEEjN6thrust24THRUST_300001_SM_1000_NS8cuda_cub9__find_if7functorIS9_EEE10Policy1000ENSB_12zip_iteratorINS8_IJNSD_26transform_input_iterator_tIbNSC_6detail35transform_pair_of_input_iterators_tIbNSB_6detail15normal_iteratorINSB_10device_ptrIiEEEESQ_18compare_modulo_twoEENS7_10__not_fn_tINS7_10__identityEEEEENSB_17counting_iteratorIlNSB_11use_defaultESY_SY_EEEEEEEjSF_S9_SU_EEvT0_PT3_T1_NS0_13GridEvenShareIS15_EET2_T4__param_3+20];
	ld.param.u64 	%rd106, [_ZN3cub18CUB_300001_SM_10006detail6reduce18DeviceReduceKernelINS2_10policy_hubIN4cuda3std3__45tupleIJblEEEjN6thrust24THRUST_300001_SM_1000_NS8cuda_cub9__find_if7functorIS9_EEE10Policy1000ENSB_12zip_iteratorINS8_IJNSD_26transform_input_iterator_tIbNSC_6detail35transform_pair_of_input_iterators_tIbNSB_6detail15normal_iteratorINSB_10device_ptrIiEEEESQ_18compare_modulo_twoEENS7_10__not_fn_tINS7_10__identityEEEEENSB_17counting_iteratorIlNSB_11use_defaultESY_SY_EEEEEEEjSF_S9_SU_EEvT0_PT3_T1_NS0_13GridEvenShareIS15_EET2_T4__param_0+8];
	ld.param.u64 	%rd105, [_ZN3cub18CUB_300001_SM_10006detail6reduce18DeviceReduceKernelINS2_10policy_hubIN4cuda3std3__45tupleIJblEEEjN6thrust24THRUST_300001_SM_1000_NS8cuda_cub9__find_if7functorIS9_EEE10Policy1000ENSB_12zip_iteratorINS8_IJNSD_26transform_input_iterator_tIbNSC_6detail35transform_pair_of_input_iterators_tIbNSB_6detail15normal_iteratorINSB_10device_ptrIiEEEESQ_18compare_modulo_twoEENS7_10__not_fn_tINS7_10__identityEEEEENSB_17counting_iteratorIlNSB_11use_defaultESY_SY_EEEEEEEjSF_S9_SU_EEvT0_PT3_T1_NS0_13GridEvenShareIS15_EET2_T4__param_0];
	cvta.to.global.u64 	%rd1, %rd105;
	cvta.to.global.u64 	%rd2, %rd106;
	mov.u32 	%r3, %ctaid.x;
	shl.b32 	%r4, %r3, 10;
	sub.s32 	%r5, %r1, %r4;
	setp.gt.u32 	%p1, %r5, 1023;
	@%p1 bra 	$L__BB8_75;
	mov.u32 	%r6, %tid.x;
	setp.ge.u32 	%p85, %r6, %r5;
	mov.b16 	%rs313, 0;
	mov.b64 	%rd349, 0;
	mov.u32 	%r694, %r6;
	@%p85 bra 	$L__BB8_3;
	add.s32 	%r368, %r4, %r6;
	cvt.u64.u32 	%rd231, %r368;
	mul.wide.u32 	%rd232, %r368, 4;
	add.s64 	%rd233, %rd1, %rd232;
	add.s64 	%rd234, %rd2, %rd232;
	add.s64 	%rd349, %rd107, %rd231;
	ld.global.u32 	%r369, [%rd233];
	ld.global.u32 	%r370, [%rd234];
	shr.u32 	%r371, %r369, 31;
	add.s32 	%r372, %r369, %r371;
	and.b32  	%r373, %r372, -2;
	sub.s32 	%r374, %r369, %r373;
	shr.u32 	%r375, %r370, 31;
	add.s32 	%r376, %r370, %r375;
	and.b32  	%r377, %r376, -2;
	sub.s32 	%r378, %r370, %r377;
	setp.ne.s32 	%p86, %r374, %r378;
	selp.u16 	%rs313, 1, 0, %p86;
	add.s32 	%r694, %r6, 256;
$L__BB8_3:
	setp.ge.u32 	%p87, %r694, %r5;
	@%p87 bra 	$L__BB8_13;
	not.b32 	%r379, %r694;
	add.s32 	%r9, %r1, %r379;
	sub.s32 	%r380, %r9, %r4;
	shr.u32 	%r381, %r380, 8;
	add.s32 	%r10, %r381, 1;
	setp.lt.u32 	%p88, %r380, 768;
	@%p88 bra 	$L__BB8_8;
	add.s32 	%r693, %r694, 512;
	add.s32 	%r692, %r694, %r4;
	and.b32  	%r382, %r10, 33554428;
	neg.s32 	%r691, %r382;
$L__BB8_6:
	.pragma "nounroll";
	cvt.u64.u32 	%rd236, %r692;
	mul.wide.u32 	%rd237, %r692, 4;
	add.s64 	%rd238, %rd1, %rd237;
	add.s64 	%rd239, %rd2, %rd237;
	add.s64 	%rd240, %rd107, %rd236;
	ld.global.u32 	%r383, [%rd238];
	ld.global.u32 	%r384, [%rd239];
	shr.u32 	%r385, %r383, 31;
	add.s32 	%r386, %r383, %r385;
	and.b32  	%r387, %r386, -2;
	sub.s32 	%r388, %r383, %r387;
	shr.u32 	%r389, %r384, 31;
	add.s32 	%r390, %r384, %r389;
	and.b32  	%r391, %r390, -2;
	sub.s32 	%r392, %r384, %r391;
	setp.ne.s32 	%p89, %r388, %r392;
	selp.u16 	%rs192, 1, 0, %p89;
	and.b16  	%rs193, %rs313, 255;
	setp.eq.s16 	%p90, %rs193, 0;
	min.s64 	%rd241, %rd240, %rd349;
	selp.b64 	%rd242, %rd241, %rd349, %p89;
	selp.b64 	%rd243, %rd240, %rd242, %p90;
	selp.b16 	%rs194, 1, %rs313, %p89;
	selp.b16 	%rs195, %rs192, %rs194, %p90;
	and.b16  	%rs196, %rs195, 255;
	add.s32 	%r393, %r692, 256;
	cvt.u64.u32 	%rd244, %r393;
	mul.wide.u32 	%rd245, %r393, 4;
	add.s64 	%rd246, %rd1, %rd245;
	add.s64 	%rd247, %rd2, %rd245;
	add.s64 	%rd248, %rd107, %rd244;
	ld.global.u32 	%r394, [%rd246];
	ld.global.u32 	%r395, [%rd247];
	shr.u32 	%r396, %r394, 31;
	add.s32 	%r397, %r394, %r396;
	and.b32  	%r398, %r397, -2;
	sub.s32 	%r399, %r394, %r398;
	shr.u32 	%r400, %r395, 31;
	add.s32 	%r401, %r395, %r400;
	and.b32  	%r402, %r401, -2;
	sub.s32 	%r403, %r395, %r402;
	setp.ne.s32 	%p91, %r399, %r403;
	selp.u16 	%rs197, 1, 0, %p91;
	setp.eq.s16 	%p92, %rs196, 0;
	min.s64 	%rd249, %rd248, %rd243;
	selp.b64 	%rd250, %rd249, %rd243, %p91;
	selp.b64 	%rd251, %rd248, %rd250, %p92;
	selp.b16 	%rs198, 1, %rs195, %p91;
	selp.b16 	%rs199, %rs197, %rs198, %p92;
	and.b16  	%rs200, %rs199, 255;
	add.s32 	%r404, %r692, 512;
	cvt.u64.u32 	%rd252, %r404;
	mul.wide.u32 	%rd253, %r404, 4;
	add.s64 	%rd254, %rd1, %rd253;
	add.s64 	%rd255, %rd2, %rd253;
	add.s64 	%rd256, %rd107, %rd252;
	ld.global.u32 	%r405, [%rd254];
	ld.global.u32 	%r406, [%rd255];
	shr.u32 	%r407, %r405, 31;
	add.s32 	%r408, %r405, %r407;
	and.b32  	%r409, %r408, -2;
	sub.s32 	%r410, %r405, %r409;
	shr.u32 	%r411, %r406, 31;
	add.s32 	%r412, %r406, %r411;
	and.b32  	%r413, %r412, -2;
	sub.s32 	%r414, %r406, %r413;
	setp.ne.s32 	%p93, %r410, %r414;
	selp.u16 	%rs201, 1, 0, %p93;
	setp.eq.s16 	%p94, %rs200, 0;
	min.s64 	%rd257, %rd256, %rd251;
	selp.b64 	%rd258, %rd257, %rd251, %p93;
	selp.b64 	%rd259, %rd256, %rd258, %p94;
	selp.b16 	%rs202, 1, %rs199, %p93;
	selp.b16 	%rs203, %rs201, %rs202, %p94;
	and.b16  	%rs204, %rs203, 255;
	add.s32 	%r415, %r692, 768;
	cvt.u64.u32 	%rd260, %r415;
	mul.wide.u32 	%rd261, %r415, 4;
	add.s64 	%rd262, %rd1, %rd261;
	add.s64 	%rd263, %rd2, %rd261;
	add.s64 	%rd264, %rd107, %rd260;
	ld.global.u32 	%r416, [%rd262];
	ld.global.u32 	%r417, [%rd263];
	shr.u32 	%r418, %r416, 31;
	add.s32 	%r419, %r416, %r418;
	and.b32  	%r420, %r419, -2;
	sub.s32 	%r421, %r416, %r420;
	shr.u32 	%r422, %r417, 31;
	add.s32 	%r423, %r417, %r422;
	and.b32  	%r424, %r423, -2;
	sub.s32 	%r425, %r417, %r424;
	setp.ne.s32 	%p95, %r421, %r425;
	selp.u16 	%rs205, 1, 0, %p95;
	setp.eq.s16 	%p96, %rs204, 0;
	min.s64 	%rd265, %rd264, %rd259;
	selp.b64 	%rd266, %rd265, %rd259, %p95;
	selp.b64 	%rd349, %rd264, %rd266, %p96;
	selp.b16 	%rs206, 1, %rs203, %p95;
	selp.b16 	%rs313, %rs205, %rs206, %p96;
	add.s32 	%r693, %r693, 1024;
	add.s32 	%r692, %r692, 1024;
	add.s32 	%r691, %r691, 4;
	setp.ne.s32 	%p97, %r691, 0;
	@%p97 bra 	$L__BB8_6;
	add.s32 	%r694, %r693, -512;
$L__BB8_8:
	and.b32  	%r426, %r10, 3;
	setp.eq.s32 	%p98, %r426, 0;
	@%p98 bra 	$L__BB8_13;
	setp.eq.s32 	%p99, %r426, 1;
	@%p99 bra 	$L__BB8_11;
	add.s32 	%r427, %r4, %r694;
	cvt.u64.u32 	%rd268, %r427;
	mul.wide.u32 	%rd269, %r427, 4;
	add.s64 	%rd270, %rd1, %rd269;
	add.s64 	%rd271, %rd2, %rd269;
	add.s64 	%rd272, %rd107, %rd268;
	ld.global.u32 	%r428, [%rd270];
	ld.global.u32 	%r429, [%rd271];
	shr.u32 	%r430, %r428, 31;
	add.s32 	%r431, %r428, %r430;
	and.b32  	%r432, %r431, -2;
	sub.s32 	%r433, %r428, %r432;
	shr.u32 	%r434, %r429, 31;
	add.s32 	%r435, %r429, %r434;
	and.b32  	%r436, %r435, -2;
	sub.s32 	%r437, %r429, %r436;
	setp.ne.s32 	%p100, %r433, %r437;
	selp.u16 	%rs208, 1, 0, %p100;
	and.b16  	%rs209, %rs313, 255;
	setp.eq.s16 	%p101, %rs209, 0;
	min.s64 	%rd273, %rd272, %rd349;
	selp.b64 	%rd274, %rd273, %rd349, %p100;
	selp.b64 	%rd275, %rd272, %rd274, %p101;
	selp.b16 	%rs210, 1, %rs313, %p100;
	selp.b16 	%rs211, %rs208, %rs210, %p101;
	and.b16  	%rs212, %rs211, 255;
	add.s32 	%r438, %r427, 256;
	cvt.u64.u32 	%rd276, %r438;
	mul.wide.u32 	%rd277, %r438, 4;
	add.s64 	%rd278, %rd1, %rd277;
	add.s64 	%rd279, %rd2, %rd277;
	add.s64 	%rd280, %rd107, %rd276;
	ld.global.u32 	%r439, [%rd278];
	ld.global.u32 	%r440, [%rd279];
	shr.u32 	%r441, %r439, 31;
	add.s32 	%r442, %r439, %r441;
	and.b32  	%r443, %r442, -2;
	sub.s32 	%r444, %r439, %r443;
	shr.u32 	%r445, %r440, 31;
	add.s32 	%r446, %r440, %r445;
	and.b32  	%r447, %r446, -2;
	sub.s32 	%r448, %r440, %r447;
	setp.ne.s32 	%p102, %r444, %r448;
	selp.u16 	%rs213, 1, 0, %p102;
	setp.eq.s16 	%p103, %rs212, 0;
	min.s64 	%rd281, %rd280, %rd275;
	selp.b64 	%rd282, %rd281, %rd275, %p102;
	selp.b64 	%rd349, %rd280, %rd282, %p103;
	selp.b16 	%rs214, 1, %rs211, %p102;
	selp.b16 	%rs313, %rs213, %rs214, %p103;
	add.s32 	%r694, %r694, 512;
$L__BB8_11:
	and.b32  	%r449, %r9, 256;
	setp.ne.s32 	%p104, %r449, 0;
	@%p104 bra 	$L__BB8_13;
	add.s32 	%r450, %r4, %r694;
	cvt.u64.u32 	%rd283, %r450;
	mul.wide.u32 	%rd284, %r450, 4;
	add.s64 	%rd285, %rd1, %rd284;
	add.s64 	%rd286, %rd2, %rd284;
	add.s64 	%rd287, %rd107, %rd283;
	ld.global.u32 	%r451, [%rd285];
	ld.global.u32 	%r452, [%rd286];
	shr.u32 	%r453, %r451, 31;
	add.s32 	%r454, %r451, %r453;
	and.b32  	%r455, %r454, -2;
	sub.s32 	%r456, %r451, %r455;
	shr.u32 	%r457, %r452, 31;
	add.s32 	%r458, %r452, %r457;
	and.b32  	%r459, %r458, -2;
	sub.s32 	%r460, %r452, %r459;
	setp.ne.s32 	%p105, %r456, %r460;
	selp.u16 	%rs215, 1, 0, %p105;
	and.b16  	%rs216, %rs313, 255;
	setp.eq.s16 	%p106, %rs216, 0;
	min.s64 	%rd288, %rd287, %rd349;
	selp.b64 	%rd289, %rd288, %rd349, %p105;
	selp.b64 	%rd349, %rd287, %rd289, %p106;
	selp.b16 	%rs217, 1, %rs313, %p105;
	selp.b16 	%rs313, %rs215, %rs217, %p106;
$L__BB8_13:
	setp.lt.u32 	%p107, %r5, 256;
	@%p107 bra 	$L__BB8_38;
	// begin inline asm
	mov.u32 %r579, %laneid;
	// end inline asm
	cvt.u32.u16 	%r600, %rs313;
	and.b32  	%r581, %r600, 255;
	mov.b32 	%r597, 1;
	mov.b32 	%r598, 31;
	mov.b32 	%r599, -1;
	// begin inline asm
	shfl.sync.down.b32 %r580, %r581, %r597, %r598, %r599;
	// end inline asm
	// begin inline asm
	shfl.sync.down.b32 %r585, %r586, %r597, %r598, %r599;
	// end inline asm
	mov.b64 	{%r591, %r596}, %rd349;
	// begin inline asm
	shfl.sync.down.b32 %r590, %r591, %r597, %r598, %r599;
	// end inline asm
	// begin inline asm
	shfl.sync.down.b32 %r595, %r596, %r597, %r598, %r599;
	// end inline asm
	mov.b64 	%rd15, {%r590, %r595};
	cvt.u16.u32 	%rs12, %r580;
	setp.gt.s32 	%p157, %r579, 30;
	@%p157 bra 	$L__BB8_18;
	and.b16  	%rs259, %rs313, 255;
	setp.eq.s16 	%p158, %rs259, 0;
	and.b16  	%rs260, %rs12, 255;
	setp.eq.s16 	%p159, %rs260, 0;
	or.pred  	%p160, %p158, %p159;
	@%p160 bra 	$L__BB8_17;
	min.s64 	%rd349, %rd15, %rd349;
	mov.b16 	%rs313, 1;
	bra.uni 	$L__BB8_18;
$L__BB8_17:
	setp.eq.s16 	%p161, %rs259, 0;
	selp.b64 	%rd349, %rd15, %rd349, %p161;
	selp.b16 	%rs313, %rs12, %rs313, %p161;
$L__BB8_18:
	cvt.u32.u16 	%r621, %rs313;
	and.b32  	%r602, %r621, 255;
	mov.b32 	%r618, 2;
	mov.b32 	%r619, 31;
	mov.b32 	%r620, -1;
	// begin inline asm
	shfl.sync.down.b32 %r601, %r602, %r618, %r619, %r620;
	// end inline asm
	// begin inline asm
	shfl.sync.down.b32 %r606, %r607, %r618, %r619, %r620;
	// end inline asm
	mov.b64 	{%r612, %r617}, %rd349;
	// begin inline asm
	shfl.sync.down.b32 %r611, %r612, %r618, %r619, %r620;
	// end inline asm
	// begin inline asm
	shfl.sync.down.b32 %r616, %r617, %r618, %r619, %r620;
	// end inline asm
	mov.b64 	%rd19, {%r611, %r616};
	cvt.u16.u32 	%rs15, %r601;
	setp.gt.s32 	%p162, %r579, 29;
	@%p162 bra 	$L__BB8_22;
	and.b16  	%rs263, %rs313, 255;
	setp.eq.s16 	%p163, %rs263, 0;
	and.b16  	%rs264, %rs15, 255;
	setp.eq.s16 	%p164, %rs264, 0;
	or.pred  	%p165, %p163, %p164;
	@%p165 bra 	$L__BB8_21;
	min.s64 	%rd349, %rd19, %rd349;
	mov.b16 	%rs313, 1;
	bra.uni 	$L__BB8_22;
$L__BB8_21:
	setp.eq.s16 	%p166, %rs263, 0;
	selp.b64 	%rd349, %rd19, %rd349, %p166;
	selp.b16 	%rs313, %rs15, %rs313, %p166;
$L__BB8_22:
	cvt.u32.u16 	%r642, %rs313;
	and.b32  	%r623, %r642, 255;
	mov.b32 	%r639, 4;
	mov.b32 	%r640, 31;
	mov.b32 	%r641, -1;
	// begin inline asm
	shfl.sync.down.b32 %r622, %r623, %r639, %r640, %r641;
	// end inline asm
	// begin inline asm
	shfl.sync.down.b32 %r627, %r628, %r639, %r640, %r641;
	// end inline asm
	mov.b64 	{%r633, %r638}, %rd349;
	// begin inline asm
	shfl.sync.down.b32 %r632, %r633, %r639, %r640, %r641;
	// end inline asm
	// begin inline asm
	shfl.sync.down.b32 %r637, %r638, %r639, %r640, %r641;
	// end inline asm
	mov.b64 	%rd23, {%r632, %r637};
	cvt.u16.u32 	%rs18, %r622;
	setp.gt.s32 	%p167, %r579, 27;
	@%p167 bra 	$L__BB8_26;
	and.b16  	%rs267, %rs313, 255;
	setp.eq.s16 	%p168, %rs267, 0;
	and.b16  	%rs268, %rs18, 255;
	setp.eq.s16 	%p169, %rs268, 0;
	or.pred  	%p170, %p168, %p169;
	@%p170 bra 	$L__BB8_25;
	min.s64 	%rd349, %rd23, %rd349;
	mov.b16 	%rs313, 1;
	bra.uni 	$L__BB8_26;
$L__BB8_25:
	setp.eq.s16 	%p171, %rs267, 0;
	selp.b16 	%rs313, %rs18, %rs313, %p171;
	selp.b64 	%rd349, %rd23, %rd349, %p171;
$L__BB8_26:
	cvt.u32.u16 	%r663, %rs313;
	and.b32  	%r644, %r663, 255;
	mov.b32 	%r660, 8;
	mov.b32 	%r661, 31;
	mov.b32 	%r662, -1;
	// begin inline asm
	shfl.sync.down.b32 %r643, %r644, %r660, %r661, %r662;
	// end inline asm
	// begin inline asm
	shfl.sync.down.b32 %r648, %r649, %r660, %r661, %r662;
	// end inline asm
	mov.b64 	{%r654, %r659}, %rd349;
	// begin inline asm
	shfl.sync.down.b32 %r653, %r654, %r660, %r661, %r662;
	// end inline asm
	// begin inline asm
	shfl.sync.down.b32 %r658, %r659, %r660, %r661, %r662;
	// end inline asm
	mov.b64 	%rd27, {%r653, %r658};
	cvt.u16.u32 	%rs21, %r643;
	setp.gt.s32 	%p172, %r579, 23;
	@%p172 bra 	$L__BB8_30;
	and.b16  	%rs271, %rs313, 255;
	setp.eq.s16 	%p173, %rs271, 0;
	and.b16  	%rs272, %rs21, 255;
	setp.eq.s16 	%p174, %rs272, 0;
	or.pred  	%p175, %p173, %p174;
	@%p175 bra 	$L__BB8_29;
	min.s64 	%rd349, %rd27, %rd349;
	mov.b16 	%rs313, 1;
	bra.uni 	$L__BB8_30;
$L__BB8_29:
	setp.eq.s16 	%p176, %rs271, 0;
	selp.b16 	%rs313, %rs21, %rs313, %p176;
	selp.b64 	%rd349, %rd27, %rd349, %p176;
$L__BB8_30:
	cvt.u32.u16 	%r684, %rs313;
	and.b32  	%r665, %r684, 255;
	mov.b32 	%r681, 16;
	mov.b32 	%r682, 31;
	mov.b32 	%r683, -1;
	// begin inline asm
	shfl.sync.down.b32 %r664, %r665, %r681, %r682, %r683;
	// end inline asm
	// begin inline asm
	shfl.sync.down.b32 %r669, %r670, %r681, %r682, %r683;
	// end inline asm
	mov.b64 	{%r675, %r680}, %rd349;
	// begin inline asm
	shfl.sync.down.b32 %r674, %r675, %r681, %r682, %r683;
	// end inline asm
	// begin inline asm
	shfl.sync.down.b32 %r679, %r680, %r681, %r682, %r683;
	// end inline asm
	mov.b64 	%rd31, {%r674, %r679};
	cvt.u16.u32 	%rs24, %r664;
	setp.gt.s32 	%p177, %r579, 15;
	@%p177 bra 	$L__BB8_34;
	and.b16  	%rs275, %rs313, 255;
	setp.eq.s16 	%p178, %rs275, 0;
	and.b16  	%rs276, %rs24, 255;
	setp.eq.s16 	%p179, %rs276, 0;
	or.pred  	%p180, %p178, %p179;
	@%p180 bra 	$L__BB8_33;
	min.s64 	%rd349, %rd31, %rd349;
	mov.b16 	%rs313, 1;
	bra.uni 	$L__BB8_34;
$L__BB8_33:
	setp.eq.s16 	%p181, %rs275, 0;
	selp.b16 	%rs313, %rs24, %rs313, %p181;
	selp.b64 	%rd349, %rd31, %rd349, %p181;
$L__BB8_34:
	setp.ne.s32 	%p182, %r579, 0;
	@%p182 bra 	$L__BB8_36;
	shr.u32 	%r685, %r6, 1;
	and.b32  	%r686, %r685, 496;
	mov.u32 	%r687, _ZZN3cub18CUB_300001_SM_10006detail6reduce18DeviceReduceKernelINS2_10policy_hubIN4cuda3std3__45tupleIJblEEEjN6thrust24THRUST_300001_SM_1000_NS8cuda_cub9__find_if7functorIS9_EEE10Policy1000ENSB_12zip_iteratorINS8_IJNSD_26transform_input_iterator_tIbNSC_6detail35transform_pair_of_input_iterators_tIbNSB_6detail15normal_iteratorINSB_10device_ptrIiEEEESQ_18compare_modulo_twoEENS7_10__not_fn_tINS7_10__identityEEEEENSB_17counting_iteratorIlNSB_11use_defaultESY_SY_EEEEEEEjSF_S9_SU_EEvT0_PT3_T1_NS0_13GridEvenShareIS15_EET2_T4_E12temp_storage;
	add.s32 	%r688, %r687, %r686;
	st.shared.u8 	[%r688+8], %rs313;
	st.shared.u64 	[%r688+16], %rd349;
$L__BB8_36:
	bar.sync 	0;
	setp.ne.s32 	%p183, %r6, 0;
	@%p183 bra 	$L__BB8_113;
	ld.shared.u8 	%rs279, [_ZZN3cub18CUB_300001_SM_10006detail6reduce18DeviceReduceKernelINS2_10policy_hubIN4cuda3std3__45tupleIJblEEEjN6thrust24THRUST_300001_SM_1000_NS8cuda_cub9__find_if7functorIS9_EEE10Policy1000ENSB_12zip_iteratorINS8_IJNSD_26transform_input_iterator_tIbNSC_6detail35transform_pair_of_input_iterators_tIbNSB_6detail15normal_iteratorINSB_10device_ptrIiEEEESQ_18compare_modulo_twoEENS7_10__not_fn_tINS7_10__identityEEEEENSB_17counting_iteratorIlNSB_11use_defaultESY_SY_EEEEEEEjSF_S9_SU_EEvT0_PT3_T1_NS0_13GridEvenShareIS15_EET2_T4_E12temp_storage+24];
	ld.shared.u64 	%rd311, [_ZZN3cub18CUB_300001_SM_10006detail6reduce18DeviceReduceKernelINS2_10policy_hubIN4cuda3std3__45tupleIJblEEEjN6thrust24THRUST_300001_SM_1000_NS8cuda_cub9__find_if7functorIS9_EEE10Policy1000ENSB_12zip_iteratorINS8_IJNSD_26transform_input_iterator_tIbNSC_6detail35transform_pair_of_input_iterators_tIbNSB_6detail15normal_iteratorINSB_10device_ptrIiEEEESQ_18compare_modulo_twoEENS7_10__not_fn_tINS7_10__identityEEEEENSB_17counting_iteratorIlNSB_11use_defaultESY_SY_EEEEEEEjSF_S9_SU_EEvT0_PT3_T1_NS0_13GridEvenShareIS15_EET2_T4_E12temp_storage+32];
	and.b16  	%rs280, %rs313, 255;
	setp.eq.s16 	%p184, %rs280, 0;
	setp.eq.s16 	%p185, %rs279, 0;
	min.s64 	%rd312, %rd311, %rd349;
	selp.b16 	%rs281, %rs313, 1, %p185;
	selp.b16 	%rs282, %rs279, %rs281, %p184;
	and.b16  	%rs283, %rs282, 255;
	selp.b64 	%rd313, %rd349, %rd312, %p185;
	selp.b64 	%rd314, %rd311, %rd313, %p184;
	ld.shared.u8 	%rs284, [_ZZN3cub18CUB_300001_SM_10006detail6reduce18DeviceReduceKernelINS2_10policy_hubIN4cuda3std3__45tupleIJblEEEjN6thrust24THRUST_300001_SM_1000_NS8cuda_cub9__find_if7functorIS9_EEE10Policy1000ENSB_12zip_iteratorINS8_IJNSD_26transform_input_iterator_tIbNSC_6detail35transform_pair_of_input_iterators_tIbNSB_6detail15normal_iteratorINSB_10device_ptrIiEEEESQ_18compare_modulo_twoEENS7_10__not_fn_tINS7_10__identityEEEEENSB_17counting_iteratorIlNSB_11use_defaultESY_SY_EEEEEEEjSF_S9_SU_EEvT0_PT3_T1_NS0_13GridEvenShareIS15_EET2_T4_E12temp_storage+40];
	ld.shared.u64 	%rd315, [_ZZN3cub18CUB_300001_SM_10006detail6reduce18DeviceReduceKernelINS2_10policy_hubIN4cuda3std3__45tupleIJblEEEjN6thrust24THRUST_300001_SM_1000_NS8cuda_cub9__find_if7functorIS9_EEE10Policy1000ENSB_12zip_iteratorINS8_IJNSD_26transform_input_iterator_tIbNSC_6detail35transform_pair_of_input_iterators_tIbNSB_6detail15normal_iteratorINSB_10device_ptrIiEEEESQ_18compare_modulo_twoEENS7_10__not_fn_tINS7_10__identityEEEEENSB_17counting_iteratorIlNSB_11use_defaultESY_SY_EEEEEEEjSF_S9_SU_EEvT0_PT3_T1_NS0_13GridEvenShareIS15_EET2_T4_E12temp_storage+48];
	setp.eq.s16 	%p186, %rs283, 0;
	setp.eq.s16 	%p187, %rs284, 0;
	min.s64 	%rd316, %rd315, %rd314;
	selp.b16 	%rs285, %rs282, 1, %p187;
	selp.b16 	%rs286, %rs284, %rs285, %p186;
	and.b16  	%rs287, %rs286, 255;
	selp.b64 	%rd317, %rd314, %rd316, %p187;
	selp.b64 	%rd318, %rd315, %rd317, %p186;
	ld.shared.u8 	%rs288, [_ZZN3cub18CUB_300001_SM_10006detail6reduce18DeviceReduceKernelINS2_10policy_hubIN4cuda3std3__45tupleIJblEEEjN6thrust24THRUST_300001_SM_1000_NS8cuda_cub9__find_if7functorIS9_EEE10Policy1000ENSB_12zip_iteratorINS8_IJNSD_26transform_input_iterator_tIbNSC_6detail35transform_pair_of_input_iterators_tIbNSB_6detail15normal_iteratorINSB_10device_ptrIiEEEESQ_18compare_modulo_twoEENS7_10__not_fn_tINS7_10__identityEEEEENSB_17counting_iteratorIlNSB_11use_defaultESY_SY_EEEEEEEjSF_S9_SU_EEvT0_PT3_T1_NS0_13GridEvenShareIS15_EET2_T4_E12temp_storage+56];
	ld.shared.u64 	%rd319, [_ZZN3cub18CUB_300001_SM_10006detail6reduce18DeviceReduceKernelINS2_10policy_hubIN4cuda3std3__45tupleIJblEEEjN6thrust24THRUST_300001_SM_1000_NS8cuda_cub9__find_if7functorIS9_EEE10Policy1000ENSB_12zip_iteratorINS8_IJNSD_26transform_input_iterator_tIbNSC_6detail35transform_pair_of_input_iterators_tIbNSB_6detail15normal_iteratorINSB_10device_ptrIiEEEESQ_18compare_modulo_twoEENS7_10__not_fn_tINS7_10__identityEEEEENSB_17counting_iteratorIlNSB_11use_defaultESY_SY_EEEEEEEjSF_S9_SU_EEvT0_PT3_T1_NS0_13GridEvenShareIS15_EET2_T4_E12temp_storage+64];
	setp.eq.s16 	%p188, %rs287, 0;
	setp.eq.s16 	%p189, %rs288, 0;
	min.s64 	%rd320, %rd319, %rd318;
	selp.b16 	%rs289, %rs286, 1, %p189;
	selp.b16 	%rs290, %rs288, %rs289, %p188;
	and.b16  	%rs291, %rs290, 255;
	selp.b64 	%rd321, %rd318, %rd320, %p189;
	selp.b64 	%rd322, %rd319, %rd321, %p188;
	ld.shared.u8 	%rs292, [_ZZN3cub18CUB_300001_SM_10006detail6reduce18DeviceReduceKernelINS2_10policy_hubIN4cuda3std3__45tupleIJblEEEjN6thrust24THRUST_300001_SM_1000_NS8cuda_cub9__find_if7functorIS9_EEE10Policy1000ENSB_12zip_iteratorINS8_IJNSD_26transform_input_iterator_tIbNSC_6detail35transform_pair_of_input_iterators_tIbNSB_6detail15normal_iteratorINSB_10device_ptrIiEEEESQ_18compare_modulo_twoEENS7_10__not_fn_tINS7_10__identityEEEEENSB_17counting_iteratorIlNSB_11use_defaultESY_SY_EEEEEEEjSF_S9_SU_EEvT0_PT3_T1_NS0_13GridEvenShareIS15_EET2_T4_E12temp_storage+72];
	ld.shared.u64 	%rd323, [_ZZN3cub18CUB_300001_SM_10006detail6reduce18DeviceReduceKernelINS2_10policy_hubIN4cuda3std3__45tupleIJblEEEjN6thrust24THRUST_300001_SM_1000_NS8cuda_cub9__find_if7functorIS9_EEE10Policy1000ENSB_12zip_iteratorINS8_IJNSD_26transform_input_iterator_tIbNSC_6detail35transform_pair_of_input_iterators_tIbNSB_6detail15normal_iteratorINSB_10device_ptrIiEEEESQ_18compare_modulo_twoEENS7_10__not_fn_tINS7_10__identityEEEEENSB_17counting_iteratorIlNSB_11use_defaultESY_SY_EEEEEEEjSF_S9_SU_EEvT0_PT3_T1_NS0_13GridEvenShareIS15_EET2_T4_E12temp_storage+80];
	setp.eq.s16 	%p190, %rs291, 0;
	setp.eq.s16 	%p191, %rs292, 0;
	min.s64 	%rd324, %rd323, %rd322;
	selp.b16 	%rs293, %rs290, 1, %p191;
	selp.b16 	%rs294, %rs292, %rs293, %p190;
	and.b16  	%rs295, %rs294, 255;
	selp.b64 	%rd325, %rd322, %rd324, %p191;
	selp.b64 	%rd326, %rd323, %rd325, %p190;
	ld.shared.u8 	%rs296, [_ZZN3cub18CUB_300001_SM_10006detail6reduce18DeviceReduceKernelINS2_10policy_hubIN4cuda3std3__45tupleIJblEEEjN6thrust24THRUST_300001_SM_1000_NS8cuda_cub9__find_if7functorIS9_EEE10Policy1000ENSB_12zip_iteratorINS8_IJNSD_26transform_input_iterator_tIbNSC_6detail35transform_pair_of_input_iterators_tIbNSB_6detail15normal_iteratorINSB_10device_ptrIiEEEESQ_18compare_modulo_twoEENS7_10__not_fn_tINS7_10__identityEEEEENSB_17counting_iteratorIlNSB_11use_defaultESY_SY_EEEEEEEjSF_S9_SU_EEvT0_PT3_T1_NS0_13GridEvenShareIS15_EET2_T4_E12temp_storage+88];
	ld.shared.u64 	%rd327, [_ZZN3cub18CUB_300001_SM_10006detail6reduce18DeviceReduceKernelINS2_10policy_hubIN4cuda3std3__45tupleIJblEEEjN6thrust24THRUST_300001_SM_1000_NS8cuda_cub9__find_if7functorIS9_EEE10Policy1000ENSB_12zip_iteratorINS8_IJNSD_26transform_input_iterator_tIbNSC_6detail35transform_pair_of_input_iterators_tIbNSB_6detail15normal_iteratorINSB_10device_ptrIiEEEESQ_18compare_modulo_twoEENS7_10__not_fn_tINS7_10__identityEEEEENSB_17counting_iteratorIlNSB_11use_defaultESY_SY_EEEEEEEjSF_S9_SU_EEvT0_PT3_T1_NS0_13GridEvenShareIS15_EET2_T4_E12temp_storage+96];
	setp.eq.s16 	%p192, %rs295, 0;
	setp.eq.s16 	%p193, %rs296, 0;
	min.s64 	%rd328, %rd327, %rd326;
	selp.b16 	%rs297, %rs294, 1, %p193;
	selp.b16 	%rs298, %rs296, %rs297, %p192;
	and.b16  	%rs299, %rs298, 255;
	selp.b64 	%rd329, %rd326, %rd328, %p193;
	selp.b64 	%rd330, %rd327, %rd329, %p192;
	ld.shared.u8 	%rs300, [_ZZN3cub18CUB_300001_SM_10006detail6reduce18DeviceReduceKernelINS2_10policy_hubIN4cuda3std3__45tupleIJblEEEjN6thrust24THRUST_300001_SM_1000_NS8cuda_cub9__find_if7functorIS9_EEE10Policy1000ENSB_12zip_iteratorINS8_IJNSD_26transform_input_iterator_tIbNSC_6detail35transform_pair_of_input_iterators_tIbNSB_6detail15normal_iteratorINSB_10device_ptrIiEEEESQ_18compare_modulo_twoEENS7_10__not_fn_tINS7_10__identityEEEEENSB_17counting_iteratorIlNSB_11use_defaultESY_SY_EEEEEEEjSF_S9_SU_EEvT0_PT3_T1_NS0_13GridEvenShareIS15_EET2_T4_E12temp_storage+104];
	ld.shared.u64 	%rd331, [_ZZN3cub18CUB_300001_SM_10006detail6reduce18DeviceReduceKernelINS2_10policy_hubIN4cuda3std3__45tupleIJblEEEjN6thrust24THRUST_300001_SM_1000_NS8cuda_cub9__find_if7functorIS9_EEE10Policy1000ENSB_12zip_iteratorINS8_IJNSD_26transform_input_iterator_tIbNSC_6detail35transform_pair_of_input_iterators_tIbNSB_6detail15normal_iteratorINSB_10device_ptrIiEEEESQ_18compare_modulo_twoEENS7_10__not_fn_tINS7_10__identityEEEEENSB_17counting_iteratorIlNSB_11use_defaultESY_SY_EEEEEEEjSF_S9_SU_EEvT0_PT3_T1_NS0_13GridEvenShareIS15_EET2_T4_E12temp_storage+112];
	setp.eq.s16 	%p194, %rs299, 0;
	setp.eq.s16 	%p195, %rs300, 0;
	min.s64 	%rd332, %rd331, %rd330;
	selp.b16 	%rs301, %rs298, 1, %p195;
	selp.b16 	%rs302, %rs300, %rs301, %p194;
	and.b16  	%rs303, %rs302, 255;
	selp.b64 	%rd333, %rd330, %rd332, %p195;
	selp.b64 	%rd334, %rd331, %rd333, %p194;
	ld.shared.u8 	%rs304, [_ZZN3cub18CUB_300001_SM_10006detail6reduce18DeviceReduceKernelINS2_10policy_hubIN4cuda3std3__45tupleIJblEEEjN6thrust24THRUST_300001_SM_1000_NS8cuda_cub9__find_if7functorIS9_EEE10Policy1000ENSB_12zip_iteratorINS8_IJNSD_26transform_input_iterator_tIbNSC_6detail35transform_pair_of_input_iterators_tIbNSB_6detail15normal_iteratorINSB_10device_ptrIiEEEESQ_18compare_modulo_twoEENS7_10__not_fn_tINS7_10__identityEEEEENSB_17counting_iteratorIlNSB_11use_defaultESY_SY_EEEEEEEjSF_S9_SU_EEvT0_PT3_T1_NS0_13GridEvenShareIS15_EET2_T4_E12temp_storage+120];
	ld.shared.u64 	%rd335, [_ZZN3cub18CUB_300001_SM_10006detail6reduce18DeviceReduceKernelINS2_10policy_hubIN4cuda3std3__45tupleIJblEEEjN6thrust24THRUST_300001_SM_1000_NS8cuda_cub9__find_if7functorIS9_EEE10Policy1000ENSB_12zip_iteratorINS8_IJNSD_26transform_input_iterator_tIbNSC_6detail35transform_pair_of_input_iterators_tIbNSB_6detail15normal_iteratorINSB_10device_ptrIiEEEESQ_18compare_modulo_twoEENS7_10__not_fn_tINS7_10__identityEEEEENSB_17counting_iteratorIlNSB_11use_defaultESY_SY_EEEEEEEjSF_S9_SU_EEvT0_PT3_T1_NS0_13GridEvenShareIS15_EET2_T4_E12temp_storage+128];
	setp.eq.s16 	%p196, %rs303, 0;
	setp.eq.s16 	%p197, %rs304, 0;
	min.s64 	%rd336, %rd335, %rd334;
	selp.b16 	%rs305, %rs302, 1, %p197;
	selp.b16 	%rs313, %rs304, %rs305, %p196;
	selp.b64 	%rd337, %rd334, %rd336, %p197;
	selp.b64 	%rd349, %rd335, %rd337, %p196;
	bra.uni 	$L__BB8_113;
$L__BB8_38:
	// begin inline asm
	mov.u32 %r461, %laneid;
	// end inline asm
	and.b32  	%r482, %r6, 992;
	add.s32 	%r483, %r482, 32;
	setp.gt.u32 	%p108, %r483, %r5;
	not.b32 	%r484, %r482;
	add.s32 	%r485, %r5, %r484;
	selp.b32 	%r480, %r485, 31, %p108;
	cvt.u32.u16 	%r486, %rs313;
	and.b32  	%r463, %r486, 255;
	mov.b32 	%r479, 1;
	mov.b32 	%r481, -1;
	// begin inline asm
	shfl.sync.down.b32 %r462, %r463, %r479, %r480, %r481;
	// end inline asm
	// begin inline asm
	shfl.sync.down.b32 %r467, %r468, %r479, %r480, %r481;
	// end inline asm
	mov.b64 	{%r473, %r478}, %rd349;
	// begin inline asm
	shfl.sync.down.b32 %r472, %r473, %r479, %r480, %r481;
	// end inline asm
	// begin inline asm
	shfl.sync.down.b32 %r477, %r478, %r479, %r480, %r481;
	// end inline asm
	mov.b64 	%rd36, {%r472, %r477};
	cvt.u16.u32 	%rs28, %r462;
	setp.ge.s32 	%p109, %r461, %r480;
	@%p109 bra 	$L__BB8_42;
	and.b16  	%rs218, %rs313, 255;
	setp.eq.s16 	%p110, %rs218, 0;
	and.b16  	%rs219, %rs28, 255;
	setp.eq.s16 	%p111, %rs219, 0;
	or.pred  	%p112, %p110, %p111;
	@%p112 bra 	$L__BB8_41;
	min.s64 	%rd349, %rd36, %rd349;
	mov.b16 	%rs313, 1;
	bra.uni 	$L__BB8_42;
$L__BB8_41:
	setp.eq.s16 	%p113, %rs218, 0;
	selp.b16 	%rs313, %rs28, %rs313, %p113;
	selp.b64 	%rd349, %rd36, %rd349, %p113;
$L__BB8_42:
	cvt.u32.u16 	%r507, %rs313;
	and.b32  	%r488, %r507, 255;
	mov.b32 	%r504, 2;
	mov.b32 	%r506, -1;
	// begin inline asm
	shfl.sync.down.b32 %r487, %r488, %r504, %r480, %r506;
	// end inline asm
	// begin inline asm
	shfl.sync.down.b32 %r492, %r493, %r504, %r480, %r506;
	// end inline asm
	mov.b64 	{%r498, %r503}, %rd349;
	// begin inline asm
	shfl.sync.down.b32 %r497, %r498, %r504, %r480, %r506;
	// end inline asm
	// begin inline asm
	shfl.sync.down.b32 %r502, %r503, %r504, %r480, %r506;
	// end inline asm
	mov.b64 	%rd40, {%r497, %r502};
	cvt.u16.u32 	%rs31, %r487;
	add.s32 	%r508, %r461, 2;
	setp.gt.s32 	%p114, %r508, %r480;
	@%p114 bra 	$L__BB8_46;
	and.b16  	%rs222, %rs313, 255;
	setp.eq.s16 	%p115, %rs222, 0;
	and.b16  	%rs223, %rs31, 255;
	setp.eq.s16 	%p116, %rs223, 0;
	or.pred  	%p117, %p115, %p116;
	@%p117 bra 	$L__BB8_45;
	min.s64 	%rd349, %rd40, %rd349;
	mov.b16 	%rs313, 1;
	bra.uni 	$L__BB8_46;
$L__BB8_45:
	setp.eq.s16 	%p118, %rs222, 0;
	selp.b16 	%rs313, %rs31, %rs313, %p118;
	selp.b64 	%rd349, %rd40, %rd349, %p118;
$L__BB8_46:
	cvt.u32.u16 	%r529, %rs313;
	and.b32  	%r510, %r529, 255;
	mov.b32 	%r526, 4;
	mov.b32 	%r528, -1;
	// begin inline asm
	shfl.sync.down.b32 %r509, %r510, %r526, %r480, %r528;
	// end inline asm
	// begin inline asm
	shfl.sync.down.b32 %r514, %r515, %r526, %r480, %r528;
	// end inline asm
	mov.b64 	{%r520, %r525}, %rd349;
	// begin inline asm
	shfl.sync.down.b32 %r519, %r520, %r526, %r480, %r528;
	// end inline asm
	// begin inline asm
	shfl.sync.down.b32 %r524, %r525, %r526, %r480, %r528;
	// end inline asm
	mov.b64 	%rd44, {%r519, %r524};
	cvt.u16.u32 	%rs34, %r509;
	add.s32 	%r530, %r461, 4;
	setp.gt.s32 	%p119, %r530, %r480;
	@%p119 bra 	$L__BB8_50;
	and.b16  	%rs226, %rs313, 255;
	setp.eq.s16 	%p120, %rs226, 0;
	and.b16  	%rs227, %rs34, 255;
	setp.eq.s16 	%p121, %rs227, 0;
	or.pred  	%p122, %p120, %p121;
	@%p122 bra 	$L__BB8_49;
	min.s64 	%rd349, %rd44, %rd349;
	mov.b16 	%rs313, 1;
	bra.uni 	$L__BB8_50;
$L__BB8_49:
	setp.eq.s16 	%p123, %rs226, 0;
	selp.b16 	%rs313, %rs34, %rs313, %p123;
	selp.b64 	%rd349, %rd44, %rd349, %p123;
$L__BB8_50:
	cvt.u32.u16 	%r551, %rs313;
	and.b32  	%r532, %r551, 255;
	mov.b32 	%r548, 8;
	mov.b32 	%r550, -1;
	// begin inline asm
	shfl.sync.down.b32 %r531, %r532, %r548, %r480, %r550;
	// end inline asm
	// begin inline asm
	shfl.sync.down.b32 %r536, %r537, %r548, %r480, %r550;
	// end inline asm
	mov.b64 	{%r542, %r547}, %rd349;
	// begin inline asm
	shfl.sync.down.b32 %r541, %r542, %r548, %r480, %r550;
	// end inline asm
	// begin inline asm
	shfl.sync.down.b32 %r546, %r547, %r548, %r480, %r550;
	// end inline asm
	mov.b64 	%rd48, {%r541, %r546};
	cvt.u16.u32 	%rs37, %r531;
	add.s32 	%r552, %r461, 8;
	setp.gt.s32 	%p124, %r552, %r480;
	@%p124 bra 	$L__BB8_54;
	and.b16  	%rs230, %rs313, 255;
	setp.eq.s16 	%p125, %rs230, 0;
	and.b16  	%rs231, %rs37, 255;
	setp.eq.s16 	%p126, %rs231, 0;
	or.pred  	%p127, %p125, %p126;
	@%p127 bra 	$L__BB8_53;
	min.s64 	%rd349, %rd48, %rd349;
	mov.b16 	%rs313, 1;
	bra.uni 	$L__BB8_54;
$L__BB8_53:
	setp.eq.s16 	%p128, %rs230, 0;
	selp.b16 	%rs313, %rs37, %rs313, %p128;
	selp.b64 	%rd349, %rd48, %rd349, %p128;
$L__BB8_54:
	cvt.u32.u16 	%r573, %rs313;
	and.b32  	%r554, %r573, 255;
	mov.b32 	%r570, 16;
	mov.b32 	%r572, -1;
	// begin inline asm
	shfl.sync.down.b32 %r553, %r554, %r570, %r480, %r572;
	// end inline asm
	// begin inline asm
	shfl.sync.down.b32 %r558, %r559, %r570, %r480, %r572;
	// end inline asm
	mov.b64 	{%r564, %r569}, %rd349;
	// begin inline asm
	shfl.sync.down.b32 %r563, %r564, %r570, %r480, %r572;
	// end inline asm
	// begin inline asm
	shfl.sync.down.b32 %r568, %r569, %r570, %r480, %r572;
	// end inline asm
	mov.b64 	%rd52, {%r563, %r568};
	cvt.u16.u32 	%rs40, %r553;
	add.s32 	%r574, %r461, 16;
	setp.gt.s32 	%p129, %r574, %r480;
	@%p129 bra 	$L__BB8_58;
	and.b16  	%rs234, %rs313, 255;
	setp.eq.s16 	%p130, %rs234, 0;
	and.b16  	%rs235, %rs40, 255;
	setp.eq.s16 	%p131, %rs235, 0;
	or.pred  	%p132, %p130, %p131;
	@%p132 bra 	$L__BB8_57;
	min.s64 	%rd349, %rd52, %rd349;
	mov.b16 	%rs313, 1;
	bra.uni 	$L__BB8_58;
$L__BB8_57:
	setp.eq.s16 	%p133, %rs234, 0;
	selp.b16 	%rs313, %rs40, %rs313, %p133;
	selp.b64 	%rd349, %rd52, %rd349, %p133;
$L__BB8_58:
	setp.ne.s32 	%p134, %r461, 0;
	@%p134 bra 	$L__BB8_60;
	shr.u32 	%r575, %r6, 1;
	and.b32  	%r576, %r575, 496;
	mov.u32 	%r577, _ZZN3cub18CUB_300001_SM_10006detail6reduce18DeviceReduceKernelINS2_10policy_hubIN4cuda3std3__45tupleIJblEEEjN6thrust24THRUST_300001_SM_1000_NS8cuda_cub9__find_if7functorIS9_EEE10Policy1000ENSB_12zip_iteratorINS8_IJNSD_26transform_input_iterator_tIbNSC_6detail35transform_pair_of_input_iterators_tIbNSB_6detail15normal_iteratorINSB_10device_ptrIiEEEESQ_18compare_modulo_twoEENS7_10__not_fn_tINS7_10__identityEEEEENSB_17counting_iteratorIlNSB_11use_defaultESY_SY_EEEEEEEjSF_S9_SU_EEvT0_PT3_T1_NS0_13GridEvenShareIS15_EET2_T4_E12temp_storage;
	add.s32 	%r578, %r577, %r576;
	st.shared.u8 	[%r578+8], %rs313;
	st.shared.u64 	[%r578+16], %rd349;
$L__BB8_60:
	bar.sync 	0;
	setp.ne.s32 	%p135, %r6, 0;
	@%p135 bra 	$L__BB8_113;
	setp.lt.u32 	%p136, %r5, 33;
	@%p136 bra 	$L__BB8_63;
	ld.shared.u8 	%rs238, [_ZZN3cub18CUB_300001_SM_10006detail6reduce18DeviceReduceKernelINS2_10policy_hubIN4cuda3std3__45tupleIJblEEEjN6thrust24THRUST_300001_SM_1000_NS8cuda_cub9__find_if7functorIS9_EEE10Policy1000ENSB_12zip_iteratorINS8_IJNSD_26transform_input_iterator_tIbNSC_6detail35transform_pair_of_input_iterators_tIbNSB_6detail15normal_iteratorINSB_10device_ptrIiEEEESQ_18compare_modulo_twoEENS7_10__not_fn_tINS7_10__identityEEEEENSB_17counting_iteratorIlNSB_11use_defaultESY_SY_EEEEEEEjSF_S9_SU_EEvT0_PT3_T1_NS0_13GridEvenShareIS15_EET2_T4_E12temp_storage+24];
	ld.shared.u64 	%rd290, [_ZZN3cub18CUB_300001_SM_10006detail6reduce18DeviceReduceKernelINS2_10policy_hubIN4cuda3std3__45tupleIJblEEEjN6thrust24THRUST_300001_SM_1000_NS8cuda_cub9__find_if7functorIS9_EEE10Policy1000ENSB_12zip_iteratorINS8_IJNSD_26transform_input_iterator_tIbNSC_6detail35transform_pair_of_input_iterators_tIbNSB_6detail15normal_iteratorINSB_10device_ptrIiEEEESQ_18compare_modulo_twoEENS7_10__not_fn_tINS7_10__identityEEEEENSB_17counting_iteratorIlNSB_11use_defaultESY_SY_EEEEEEEjSF_S9_SU_EEvT0_PT3_T1_NS0_13GridEvenShareIS15_EET2_T4_E12temp_storage+32];
	and.b16  	%rs239, %rs313, 255;
	setp.eq.s16 	%p137, %rs239, 0;
	setp.eq.s16 	%p138, %rs238, 0;
	min.s64 	%rd291, %rd290, %rd349;
	selp.b16 	%rs240, %rs313, 1, %p138;
	selp.b16 	%rs313, %rs238, %rs240, %p137;
	selp.b64 	%rd292, %rd349, %rd291, %p138;
	selp.b64 	%rd349, %rd290, %rd292, %p137;
$L__BB8_63:
	setp.lt.u32 	%p139, %r5, 65;
	@%p139 bra 	$L__BB8_65;
	ld.shared.u8 	%rs241, [_ZZN3cub18CUB_300001_SM_10006detail6reduce18DeviceReduceKernelINS2_10policy_hubIN4cuda3std3__45tupleIJblEEEjN6thrust24THRUST_300001_SM_1000_NS8cuda_cub9__find_if7functorIS9_EEE10Policy1000ENSB_12zip_iteratorINS8_IJNSD_26transform_input_iterator_tIbNSC_6detail35transform_pair_of_input_iterators_tIbNSB_6detail15normal_iteratorINSB_10device_ptrIiEEEESQ_18compare_modulo_twoEENS7_10__not_fn_tINS7_10__identityEEEEENSB_17counting_iteratorIlNSB_11use_defaultESY_SY_EEEEEEEjSF_S9_SU_EEvT0_PT3_T1_NS0_13GridEvenShareIS15_EET2_T4_E12temp_storage+40];
	ld.shared.u64 	%rd293, [_ZZN3cub18CUB_300001_SM_10006detail6reduce18DeviceReduceKernelINS2_10policy_hubIN4cuda3std3__45tupleIJblEEEjN6thrust24THRUST_300001_SM_1000_NS8cuda_cub9__find_if7functorIS9_EEE10Policy1000ENSB_12zip_iteratorINS8_IJNSD_26transform_input_iterator_tIbNSC_6detail35transform_pair_of_input_iterators_tIbNSB_6detail15normal_iteratorINSB_10device_ptrIiEEEESQ_18compare_modulo_twoEENS7_10__not_fn_tINS7_10__identityEEEEENSB_17counting_iteratorIlNSB_11use_defaultESY_SY_EEEEEEEjSF_S9_SU_EEvT0_PT3_T1_NS0_13GridEvenShareIS15_EET2_T4_E12temp_storage+48];
	and.b16  	%rs242, %rs313, 255;
	setp.eq.s16 	%p140, %rs242, 0;
	setp.eq.s16 	%p141, %rs241, 0;
	min.s64 	%rd294, %rd293, %rd349;
	selp.b16 	%rs243, %rs313, 1, %p141;
	selp.b16 	%rs313, %rs241, %rs243, %p140;
	selp.b64 	%rd295, %rd349, %rd294, %p141;
	selp.b64 	%rd349, %rd293, %rd295, %p140;
$L__BB8_65:
	setp.lt.u32 	%p142, %r5, 97;
	@%p142 bra 	$L__BB8_67;
	ld.shared.u8 	%rs244, [_ZZN3cub18CUB_300001_SM_10006detail6reduce18DeviceReduceKernelINS2_10policy_hubIN4cuda3std3__45tupleIJblEEEjN6thrust24THRUST_300001_SM_1000_NS8cuda_cub9__find_if7functorIS9_EEE10Policy1000ENSB_12zip_iteratorINS8_IJNSD_26transform_input_iterator_tIbNSC_6detail35transform_pair_of_input_iterators_tIbNSB_6detail15normal_iteratorINSB_10device_ptrIiEEEESQ_18compare_modulo_twoEENS7_10__not_fn_tINS7_10__identityEEEEENSB_17counting_iteratorIlNSB_11use_defaultESY_SY_EEEEEEEjSF_S9_SU_EEvT0_PT3_T1_NS0_13GridEvenShareIS15_EET2_T4_E12temp_storage+56];
	ld.shared.u64 	%rd296, [_ZZN3cub18CUB_300001_SM_10006detail6reduce18DeviceReduceKernelINS2_10policy_hubIN4cuda3std3__45tupleIJblEEEjN6thrust24THRUST_300001_SM_1000_NS8cuda_cub9__find_if7functorIS9_EEE10Policy1000ENSB_12zip_iteratorINS8_IJNSD_26transform_input_iterator_tIbNSC_6detail35transform_pair_of_input_iterators_tIbNSB_6detail15normal_iteratorINSB_10device_ptrIiEEEESQ_18compare_modulo_twoEENS7_10__not_fn_tINS7_10__identityEEEEENSB_17counting_iteratorIlNSB_11use_defaultESY_SY_EEEEEEEjSF_S9_SU_EEvT0_PT3_T1_NS0_13GridEvenShareIS15_EET2_T4_E12temp_storage+64];
	and.b16  	%rs245, %rs313, 255;
	setp.eq.s16 	%p143, %rs245, 0;
	setp.eq.s16 	%p144, %rs244, 0;
	min.s64 	%rd297, %rd296, %rd349;
	selp.b16 	%rs246, %rs313, 1, %p144;
	selp.b16 	%rs313, %rs244, %rs246, %p143;
	selp.b64 	%rd298, %rd349, %rd297, %p144;
	selp.b64 	%rd349, %rd296, %rd298, %p143;
$L__BB8_67:
	setp.lt.u32 	%p145, %r5, 129;
	@%p145 bra 	$L__BB8_69;
	ld.shared.u8 	%rs247, [_ZZN3cub18CUB_300001_SM_10006detail6reduce18DeviceReduceKernelINS2_10policy_hubIN4cuda3std3__45tupleIJblEEEjN6thrust24THRUST_300001_SM_1000_NS8cuda_cub9__find_if7functorIS9_EEE10Policy1000ENSB_12zip_iteratorINS8_IJNSD_26transform_input_iterator_tIbNSC_6detail35transform_pair_of_input_iterators_tIbNSB_6detail15normal_iteratorINSB_10device_ptrIiEEEESQ_18compare_modulo_twoEENS7_10__not_fn_tINS7_10__identityEEEEENSB_17counting_iteratorIlNSB_11use_defaultESY_SY_EEEEEEEjSF_S9_SU_EEvT0_PT3_T1_NS0_13GridEvenShareIS15_EET2_T4_E12temp_storage+72];
	ld.shared.u64 	%rd299, [_ZZN3cub18CUB_300001_SM_10006detail6reduce18DeviceReduceKernelINS2_10policy_hubIN4cuda3std3__45tupleIJblEEEjN6thrust24THRUST_300001_SM_1000_NS8cuda_cub9__find_if7functorIS9_EEE10Policy1000ENSB_12zip_iteratorINS8_IJNSD_26transform_input_iterator_tIbNSC_6detail35transform_pair_of_input_iterators_tIbNSB_6detail15normal_iteratorINSB_10device_ptrIiEEEESQ_18compare_modulo_twoEENS7_10__not_fn_tINS7_10__identityEEEEENSB_17counting_iteratorIlNSB_11use_defaultESY_SY_EEEEEEEjSF_S9_SU_EEvT0_PT3_T1_NS0_13GridEvenShareIS15_EET2_T4_E12temp_storage+80];
	and.b16  	%rs248, %rs313, 255;
	setp.eq.s16 	%p146, %rs248, 0;
	setp.eq.s16 	%p147, %rs247, 0;
	min.s64 	%rd300, %rd299, %rd349;
	selp.b16 	%rs249, %rs313, 1, %p147;
	selp.b16 	%rs313, %rs247, %rs249, %p146;
	selp.b64 	%rd301, %rd349, %rd300, %p147;
	selp.b64 	%rd349, %rd299, %rd301, %p146;
$L__BB8_69:
	setp.lt.u32 	%p148, %r5, 161;
	@%p148 bra 	$L__BB8_71;
	ld.shared.u8 	%rs250, [_ZZN3cub18CUB_300001_SM_10006detail6reduce18DeviceReduceKernelINS2_10policy_hubIN4cuda3std3__45tupleIJblEEEjN6thrust24THRUST_300001_SM_1000_NS8cuda_cub9__find_if7functorIS9_EEE10Policy1000ENSB_12zip_iteratorINS8_IJNSD_26transform_input_iterator_tIbNSC_6detail35transform_pair_of_input_iterators_tIbNSB_6detail15normal_iteratorINSB_10device_ptrIiEEEESQ_18compare_modulo_twoEENS7_10__not_fn_tINS7_10__identityEEEEENSB_17counting_iteratorIlNSB_11use_defaultESY_SY_EEEEEEEjSF_S9_SU_EEvT0_PT3_T1_NS0_13GridEvenShareIS15_EET2_T4_E12temp_storage+88];
	ld.shared.u64 	%rd302, [_ZZN3cub18CUB_300001_SM_10006detail6reduce18DeviceReduceKernelINS2_10policy_hubIN4cuda3std3__45tupleIJblEEEjN6thrust24THRUST_300001_SM_1000_NS8cuda_cub9__find_if7functorIS9_EEE10Policy1000ENSB_12zip_iteratorINS8_IJNSD_26transform_input_iterator_tIbNSC_6detail35transform_pair_of_input_iterators_tIbNSB_6detail15normal_iteratorINSB_10device_ptrIiEEEESQ_18compare_modulo_twoEENS7_10__not_fn_tINS7_10__identityEEEEENSB_17counting_iteratorIlNSB_11use_defaultESY_SY_EEEEEEEjSF_S9_SU_EEvT0_PT3_T1_NS0_13GridEvenShareIS15_EET2_T4_E12temp_storage+96];
	and.b16  	%rs251, %rs313, 255;
	setp.eq.s16 	%p149, %rs251, 0;
	setp.eq.s16 	%p150, %rs250, 0;
	min.s64 	%rd303, %rd302, %rd349;
	selp.b16 	%rs252, %rs313, 1, %p150;
	selp.b16 	%rs313, %rs250, %rs252, %p149;
	selp.b64 	%rd304, %rd349, %rd303, %p150;
	selp.b64 	%rd349, %rd302, %rd304, %p149;
$L__BB8_71:
	setp.lt.u32 	%p151, %r5, 193;
	@%p151 bra 	$L__BB8_73;
	ld.shared.u8 	%rs253, [_ZZN3cub18CUB_300001_SM_10006detail6reduce18DeviceReduceKernelINS2_10policy_hubIN4cuda3std3__45tupleIJblEEEjN6thrust24THRUST_300001_SM_1000_NS8cuda_cub9__find_if7functorIS9_EEE10Policy1000ENSB_12zip_iteratorINS8_IJNSD_26transform_input_iterator_tIbNSC_6detail35transform_pair_of_input_iterators_tIbNSB_6detail15normal_iteratorINSB_10device_ptrIiEEEESQ_18compare_modulo_twoEENS7_10__not_fn_tINS7_10__identityEEEEENSB_17counting_iteratorIlNSB_11use_defaultESY_SY_EEEEEEEjSF_S9_SU_EEvT0_PT3_T1_NS0_13GridEvenShareIS15_EET2_T4_E12temp_storage+104];
	ld.shared.u64 	%rd305, [_ZZN3cub18CUB_300001_SM_10006detail6reduce18DeviceReduceKernelINS2_10policy_hubIN4cuda3std3__45tupleIJblEEEjN6thrust24THRUST_300001_SM_1000_NS8cuda_cub9__find_if7functorIS9_EEE10Policy1000ENSB_12zip_iteratorINS8_IJNSD_26transform_input_iterator_tIbNSC_6detail35transform_pair_of_input_iterators_tIbNSB_6detail15normal_iteratorINSB_10device_ptrIiEEEESQ_18compare_modulo_twoEENS7_10__not_fn_tINS7_10__identityEEEEENSB_17counting_iteratorIlNSB_11use_defaultESY_SY_EEEEEEEjSF_S9_SU_EEvT0_PT3_T1_NS0_13GridEvenShareIS15_EET2_T4_E12temp_storage+112];
	and.b16  	%rs254, %rs313, 255;
	setp.eq.s16 	%p152, %rs254, 0;
	setp.eq.s16 	%p153, %rs253, 0;
	min.s64 	%rd306, %rd305, %rd349;
	selp.b16 	%rs255, %rs313, 1, %p153;
	selp.b16 	%rs313, %rs253, %rs255, %p152;
	selp.b64 	%rd307, %rd349, %rd306, %p153;
	selp.b64 	%rd349, %rd305, %rd307, %p152;
$L__BB8_73:
	setp.lt.u32 	%p154, %r5, 225;
	@%p154 bra 	$L__BB8_113;
	ld.shared.u8 	%rs256, [_ZZN3cub18CUB_300001_SM_10006detail6reduce18DeviceReduceKernelINS2_10policy_hubIN4cuda3std3__45tupleIJblEEEjN6thrust24THRUST_300001_SM_1000_NS8cuda_cub9__find_if7functorIS9_EEE10Policy1000ENSB_12zip_iteratorINS8_IJNSD_26transform_input_iterator_tIbNSC_6detail35transform_pair_of_input_iterators_tIbNSB_6detail15normal_iteratorINSB_10device_ptrIiEEEESQ_18compare_modulo_twoEENS7_10__not_fn_tINS7_10__identityEEEEENSB_17counting_iteratorIlNSB_11use_defaultESY_SY_EEEEEEEjSF_S9_SU_EEvT0_PT3_T1_NS0_13GridEvenShareIS15_EET2_T4_E12temp_storage+120];
	ld.shared.u64 	%rd308, [_ZZN3cub18CUB_300001_SM_10006detail6reduce18DeviceReduceKernelINS2_10policy_hubIN4cuda3std3__45tupleIJblEEEjN6thrust24THRUST_300001_SM_1000_NS8cuda_cub9__find_if7functorIS9_EEE10Policy1000ENSB_12zip_iteratorINS8_IJNSD_26transform_input_iterator_tIbNSC_6detail35transform_pair_of_input_iterators_tIbNSB_6detail15normal_iteratorINSB_10device_ptrIiEEEESQ_18compare_modulo_twoEENS7_10__not_fn_tINS7_10__identityEEEEENSB_17counting_iteratorIlNSB_11use_defaultESY_SY_EEEEEEEjSF_S9_SU_EEvT0_PT3_T1_NS0_13GridEvenShareIS15_EET2_T4_E12temp_storage+128];
	and.b16  	%rs257, %rs313, 255;
	setp.eq.s16 	%p155, %rs257, 0;
	setp.eq.s16 	%p156, %rs256, 0;
	min.s64 	%rd309, %rd308, %rd349;
	selp.b16 	%rs258, %rs313, 1, %p156;
	selp.b16 	%rs313, %rs256, %rs258, %p155;
	selp.b64 	%rd310, %rd349, %rd309, %p156;
	selp.b64 	%rd349, %rd308, %rd310, %p155;
	bra.uni 	$L__BB8_113;
$L__BB8_75:
	mov.u32 	%r27, %tid.x;
	cvt.u64.u32 	%rd109, %r4;
	add.s64 	%rd110, %rd107, %rd109;
	cvt.u64.u32 	%rd111, %r27;
	add.s64 	%rd112, %rd111, %rd109;
	shl.b64 	%rd113, %rd112, 2;
	add.s64 	%rd114, %rd1, %rd113;
	cvta.to.global.u64 	%rd115, %rd106;
	add.s64 	%rd116, %rd115, %rd113;
	ld.global.u32 	%r75, [%rd114];
	ld.global.u32 	%r76, [%rd116];
	shr.u32 	%r77, %r75, 31;
	add.s32 	%r78, %r75, %r77;
	and.b32  	%r79, %r78, -2;
	sub.s32 	%r80, %r75, %r79;
	shr.u32 	%r81, %r76, 31;
	add.s32 	%r82, %r76, %r81;
	and.b32  	%r83, %r82, -2;
	sub.s32 	%r84, %r76, %r83;
	setp.ne.s32 	%p2, %r80, %r84;
	add.s32 	%r85, %r27, 256;
	cvt.u64.u32 	%rd117, %r85;
	ld.global.u32 	%r86, [%rd114+1024];
	ld.global.u32 	%r87, [%rd116+1024];
	shr.u32 	%r88, %r86, 31;
	add.s32 	%r89, %r86, %r88;
	and.b32  	%r90, %r89, -2;
	sub.s32 	%r91, %r86, %r90;
	shr.u32 	%r93, %r87, 31;
	add.s32 	%r94, %r87, %r93;
	and.b32  	%r95, %r94, -2;
	sub.s32 	%r96, %r87, %r95;
	setp.ne.s32 	%p3, %r91, %r96;
	add.s32 	%r702, %r27, 512;
	cvt.u64.u32 	%rd118, %r702;
	add.s64 	%rd119, %rd110, %rd118;
	ld.global.u32 	%r98, [%rd114+2048];
	ld.global.u32 	%r99, [%rd116+2048];
	shr.u32 	%r100, %r98, 31;
	add.s32 	%r101, %r98, %r100;
	and.b32  	%r102, %r101, -2;
	sub.s32 	%r103, %r98, %r102;
	shr.u32 	%r104, %r99, 31;
	add.s32 	%r105, %r99, %r104;
	and.b32  	%r106, %r105, -2;
	sub.s32 	%r107, %r99, %r106;
	setp.ne.s32 	%p4, %r103, %r107;
	add.s64 	%rd120, %rd119, 256;
	ld.global.u32 	%r108, [%rd114+3072];
	ld.global.u32 	%r109, [%rd116+3072];
	shr.u32 	%r110, %r108, 31;
	add.s32 	%r111, %r108, %r110;
	and.b32  	%r112, %r111, -2;
	sub.s32 	%r113, %r108, %r112;
	shr.u32 	%r114, %r109, 31;
	add.s32 	%r115, %r109, %r114;
	and.b32  	%r116, %r115, -2;
	sub.s32 	%r117, %r109, %r116;
	setp.ne.s32 	%p6, %r113, %r117;
	or.pred  	%p8, %p2, %p3;
	selp.b64 	%rd121, %rd111, %rd117, %p2;
	add.s64 	%rd122, %rd110, %rd121;
	min.s64 	%rd123, %rd119, %rd122;
	selp.b64 	%rd124, %rd123, %rd122, %p4;
	or.pred  	%p9, %p8, %p4;
	selp.b64 	%rd125, %rd124, %rd119, %p8;
	min.s64 	%rd126, %rd120, %rd125;
	selp.b64 	%rd127, %rd126, %rd125, %p6;
	or.pred  	%p10, %p9, %p6;
	selp.u16 	%rs313, 1, 0, %p10;
	selp.b64 	%rd349, %rd127, %rd120, %p9;
	shl.b32 	%r29, %r2, 10;
	setp.lt.u32 	%p11, %r5, %r29;
	@%p11 bra 	$L__BB8_89;
	add.s32 	%r119, %r27, %r29;
	add.s32 	%r120, %r119, %r4;
	add.s32 	%r697, %r120, 768;
	not.b32 	%r121, %r27;
	add.s32 	%r122, %r121, %r1;
	sub.s32 	%r123, %r122, %r29;
	sub.s32 	%r696, %r123, %r4;
	mov.b32 	%r698, 0;
	mov.u32 	%r699, %r4;
$L__BB8_77:
	shl.b32 	%r36, %r2, 10;
	add.s32 	%r699, %r699, %r36;
	add.s32 	%r124, %r1, -1024;
	setp.gt.u32 	%p12, %r699, %r124;
	@%p12 bra 	$L__BB8_79;
	add.s32 	%r125, %r27, %r699;
	cvt.u64.u32 	%rd128, %r125;
	mul.wide.u32 	%rd129, %r125, 4;
	add.s64 	%rd130, %rd1, %rd129;
	cvta.to.global.u64 	%rd131, %rd106;
	add.s64 	%rd132, %rd131, %rd129;
	add.s64 	%rd133, %rd107, %rd128;
	ld.global.u32 	%r126, [%rd130];
	ld.global.u32 	%r127, [%rd132];
	shr.u32 	%r128, %r126, 31;
	add.s32 	%r129, %r126, %r128;
	and.b32  	%r130, %r129, -2;
	sub.s32 	%r131, %r126, %r130;
	shr.u32 	%r132, %r127, 31;
	add.s32 	%r133, %r127, %r132;
	and.b32  	%r134, %r133, -2;
	sub.s32 	%r135, %r127, %r134;
	setp.ne.s32 	%p13, %r131, %r135;
	add.s64 	%rd134, %rd133, 256;
	ld.global.u32 	%r136, [%rd130+1024];
	ld.global.u32 	%r137, [%rd132+1024];
	shr.u32 	%r138, %r136, 31;
	add.s32 	%r139, %r136, %r138;
	and.b32  	%r140, %r139, -2;
	sub.s32 	%r141, %r136, %r140;
	shr.u32 	%r142, %r137, 31;
	add.s32 	%r143, %r137, %r142;
	and.b32  	%r144, %r143, -2;
	sub.s32 	%r145, %r137, %r144;
	setp.ne.s32 	%p14, %r141, %r145;
	selp.u16 	%rs101, 1, 0, %p14;
	add.s64 	%rd135, %rd133, 512;
	ld.global.u32 	%r146, [%rd130+2048];
	ld.global.u32 	%r147, [%rd132+2048];
	shr.u32 	%r148, %r146, 31;
	add.s32 	%r149, %r146, %r148;
	and.b32  	%r150, %r149, -2;
	sub.s32 	%r151, %r146, %r150;
	shr.u32 	%r152, %r147, 31;
	add.s32 	%r153, %r147, %r152;
	and.b32  	%r154, %r153, -2;
	sub.s32 	%r155, %r147, %r154;
	setp.ne.s32 	%p15, %r151, %r155;
	selp.u16 	%rs102, 1, 0, %p15;
	add.s64 	%rd136, %rd133, 768;
	ld.global.u32 	%r156, [%rd130+3072];
	ld.global.u32 	%r157, [%rd132+3072];
	shr.u32 	%r158, %r156, 31;
	add.s32 	%r159, %r156, %r158;
	and.b32  	%r160, %r159, -2;
	sub.s32 	%r161, %r156, %r160;
	shr.u32 	%r162, %r157, 31;
	add.s32 	%r163, %r157, %r162;
	and.b32  	%r164, %r163, -2;
	sub.s32 	%r165, %r157, %r164;
	setp.ne.s32 	%p16, %r161, %r165;
	selp.u16 	%rs103, 1, 0, %p16;
	and.b16  	%rs104, %rs313, 255;
	setp.eq.s16 	%p17, %rs104, 0;
	selp.u16 	%rs105, 1, 0, %p13;
	min.s64 	%rd137, %rd133, %rd349;
	selp.b16 	%rs106, 1, %rs313, %p13;
	selp.b64 	%rd138, %rd137, %rd349, %p13;
	selp.b16 	%rs107, %rs105, %rs106, %p17;
	and.b16  	%rs108, %rs107, 255;
	selp.b64 	%rd139, %rd133, %rd138, %p17;
	setp.eq.s16 	%p18, %rs108, 0;
	min.s64 	%rd140, %rd134, %rd139;
	selp.b16 	%rs109, 1, %rs107, %p14;
	selp.b64 	%rd141, %rd140, %rd139, %p14;
	selp.b16 	%rs110, %rs101, %rs109, %p18;
	and.b16  	%rs111, %rs110, 255;
	selp.b64 	%rd142, %rd134, %rd141, %p18;
	setp.eq.s16 	%p19, %rs111, 0;
	min.s64 	%rd143, %rd135, %rd142;
	selp.b16 	%rs112, 1, %rs110, %p15;
	selp.b64 	%rd144, %rd143, %rd142, %p15;
	selp.b16 	%rs113, %rs102, %rs112, %p19;
	and.b16  	%rs114, %rs113, 255;
	selp.b64 	%rd145, %rd135, %rd144, %p19;
	setp.eq.s16 	%p20, %rs114, 0;
	min.s64 	%rd146, %rd136, %rd145;
	selp.b16 	%rs115, 1, %rs113, %p16;
	selp.b64 	%rd147, %rd146, %rd145, %p16;
	selp.b16 	%rs313, %rs103, %rs115, %p20;
	selp.b64 	%rd349, %rd136, %rd147, %p20;
	sub.s32 	%r166, %r1, %r699;
	shl.b32 	%r167, %r2, 10;
	setp.lt.u32 	%p21, %r166, %r167;
	add.s32 	%r698, %r698, 1;
	add.s32 	%r697, %r697, %r167;
	sub.s32 	%r696, %r696, %r167;
	@%p21 bra 	$L__BB8_89;
	bra.uni 	$L__BB8_77;
$L__BB8_79:
	setp.le.u32 	%p22, %r1, %r699;
	sub.s32 	%r168, %r1, %r699;
	setp.ge.s32 	%p23, %r27, %r168;
	or.pred  	%p24, %p22, %p23;
	@%p24 bra 	$L__BB8_89;
	cvta.to.global.u64 	%rd72, %rd106;
	not.b32 	%r170, %r27;
	add.s32 	%r41, %r1, %r170;
	add.s32 	%r171, %r36, %r4;
	sub.s32 	%r172, %r41, %r171;
	mul.lo.s32 	%r173, %r2, %r698;
	shl.b32 	%r174, %r173, 10;
	sub.s32 	%r175, %r172, %r174;
	shr.u32 	%r176, %r175, 8;
	add.s32 	%r42, %r176, 1;
	setp.lt.u32 	%p25, %r175, 768;
	mov.u32 	%r704, %r27;
	@%p25 bra 	$L__BB8_84;
	shr.u32 	%r177, %r696, 8;
	add.s32 	%r178, %r177, 1;
	and.b32  	%r179, %r178, 33554428;
	neg.s32 	%r700, %r179;
$L__BB8_82:
	.pragma "nounroll";
	add.s32 	%r180, %r697, -768;
	cvt.u64.u32 	%rd149, %r180;
	mul.wide.u32 	%rd150, %r180, 4;
	add.s64 	%rd151, %rd1, %rd150;
	add.s64 	%rd152, %rd72, %rd150;
	add.s64 	%rd153, %rd107, %rd149;
	ld.global.u32 	%r181, [%rd151];
	ld.global.u32 	%r182, [%rd152];
	shr.u32 	%r183, %r181, 31;
	add.s32 	%r184, %r181, %r183;
	and.b32  	%r185, %r184, -2;
	sub.s32 	%r186, %r181, %r185;
	shr.u32 	%r187, %r182, 31;
	add.s32 	%r188, %r182, %r187;
	and.b32  	%r189, %r188, -2;
	sub.s32 	%r190, %r182, %r189;
	setp.ne.s32 	%p26, %r186, %r190;
	selp.u16 	%rs117, 1, 0, %p26;
	and.b16  	%rs118, %rs313, 255;
	setp.eq.s16 	%p27, %rs118, 0;
	min.s64 	%rd154, %rd153, %rd349;
	selp.b16 	%rs119, 1, %rs313, %p26;
	selp.b16 	%rs120, %rs117, %rs119, %p27;
	and.b16  	%rs121, %rs120, 255;
	selp.b64 	%rd155, %rd154, %rd349, %p26;
	selp.b64 	%rd156, %rd153, %rd155, %p27;
	add.s32 	%r191, %r697, -512;
	cvt.u64.u32 	%rd157, %r191;
	mul.wide.u32 	%rd158, %r191, 4;
	add.s64 	%rd159, %rd1, %rd158;
	add.s64 	%rd160, %rd72, %rd158;
	add.s64 	%rd161, %rd107, %rd157;
	ld.global.u32 	%r192, [%rd159];
	ld.global.u32 	%r193, [%rd160];
	shr.u32 	%r194, %r192, 31;
	add.s32 	%r195, %r192, %r194;
	and.b32  	%r196, %r195, -2;
	sub.s32 	%r197, %r192, %r196;
	shr.u32 	%r198, %r193, 31;
	add.s32 	%r199, %r193, %r198;
	and.b32  	%r200, %r199, -2;
	sub.s32 	%r201, %r193, %r200;
	setp.ne.s32 	%p28, %r197, %r201;
	selp.u16 	%rs122, 1, 0, %p28;
	setp.eq.s16 	%p29, %rs121, 0;
	min.s64 	%rd162, %rd161, %rd156;
	selp.b16 	%rs123, 1, %rs120, %p28;
	selp.b16 	%rs124, %rs122, %rs123, %p29;
	and.b16  	%rs125, %rs124, 255;
	selp.b64 	%rd163, %rd162, %rd156, %p28;
	selp.b64 	%rd164, %rd161, %rd163, %p29;
	add.s32 	%r202, %r697, -256;
	cvt.u64.u32 	%rd165, %r202;
	mul.wide.u32 	%rd166, %r202, 4;
	add.s64 	%rd167, %rd1, %rd166;
	add.s64 	%rd168, %rd72, %rd166;
	add.s64 	%rd169, %rd107, %rd165;
	ld.global.u32 	%r203, [%rd167];
	ld.global.u32 	%r204, [%rd168];
	shr.u32 	%r205, %r203, 31;
	add.s32 	%r206, %r203, %r205;
	and.b32  	%r207, %r206, -2;
	sub.s32 	%r208, %r203, %r207;
	shr.u32 	%r209, %r204, 31;
	add.s32 	%r210, %r204, %r209;
	and.b32  	%r211, %r210, -2;
	sub.s32 	%r212, %r204, %r211;
	setp.ne.s32 	%p30, %r208, %r212;
	selp.u16 	%rs126, 1, 0, %p30;
	setp.eq.s16 	%p31, %rs125, 0;
	min.s64 	%rd170, %rd169, %rd164;
	selp.b16 	%rs127, 1, %rs124, %p30;
	selp.b16 	%rs128, %rs126, %rs127, %p31;
	and.b16  	%rs129, %rs128, 255;
	selp.b64 	%rd171, %rd170, %rd164, %p30;
	selp.b64 	%rd172, %rd169, %rd171, %p31;
	cvt.u64.u32 	%rd173, %r697;
	mul.wide.u32 	%rd174, %r697, 4;
	add.s64 	%rd175, %rd1, %rd174;
	add.s64 	%rd176, %rd72, %rd174;
	add.s64 	%rd177, %rd107, %rd173;
	ld.global.u32 	%r213, [%rd175];
	ld.global.u32 	%r214, [%rd176];
	shr.u32 	%r215, %r213, 31;
	add.s32 	%r216, %r213, %r215;
	and.b32  	%r217, %r216, -2;
	sub.s32 	%r218, %r213, %r217;
	shr.u32 	%r219, %r214, 31;
	add.s32 	%r220, %r214, %r219;
	and.b32  	%r221, %r220, -2;
	sub.s32 	%r222, %r214, %r221;
	setp.ne.s32 	%p32, %r218, %r222;
	selp.u16 	%rs130, 1, 0, %p32;
	setp.eq.s16 	%p33, %rs129, 0;
	min.s64 	%rd178, %rd177, %rd172;
	selp.b16 	%rs131, 1, %rs128, %p32;
	selp.b16 	%rs313, %rs130, %rs131, %p33;
	selp.b64 	%rd179, %rd178, %rd172, %p32;
	selp.b64 	%rd349, %rd177, %rd179, %p33;
	add.s32 	%r702, %r702, 1024;
	add.s32 	%r697, %r697, 1024;
	add.s32 	%r700, %r700, 4;
	setp.ne.s32 	%p34, %r700, 0;
	@%p34 bra 	$L__BB8_82;
	add.s32 	%r704, %r702, -512;
$L__BB8_84:
	and.b32  	%r223, %r42, 3;
	setp.eq.s32 	%p35, %r223, 0;
	@%p35 bra 	$L__BB8_89;
	setp.eq.s32 	%p36, %r223, 1;
	@%p36 bra 	$L__BB8_87;
	add.s32 	%r224, %r704, %r699;
	cvt.u64.u32 	%rd181, %r224;
	mul.wide.u32 	%rd182, %r224, 4;
	add.s64 	%rd183, %rd1, %rd182;
	add.s64 	%rd184, %rd72, %rd182;
	add.s64 	%rd185, %rd107, %rd181;
	ld.global.u32 	%r225, [%rd183];
	ld.global.u32 	%r226, [%rd184];
	shr.u32 	%r227, %r225, 31;
	add.s32 	%r228, %r225, %r227;
	and.b32  	%r229, %r228, -2;
	sub.s32 	%r230, %r225, %r229;
	shr.u32 	%r231, %r226, 31;
	add.s32 	%r232, %r226, %r231;
	and.b32  	%r233, %r232, -2;
	sub.s32 	%r234, %r226, %r233;
	setp.ne.s32 	%p37, %r230, %r234;
	selp.u16 	%rs133, 1, 0, %p37;
	and.b16  	%rs134, %rs313, 255;
	setp.eq.s16 	%p38, %rs134, 0;
	min.s64 	%rd186, %rd185, %rd349;
	selp.b16 	%rs135, 1, %rs313, %p37;
	selp.b16 	%rs136, %rs133, %rs135, %p38;
	and.b16  	%rs137, %rs136, 255;
	selp.b64 	%rd187, %rd186, %rd349, %p37;
	selp.b64 	%rd188, %rd185, %rd187, %p38;
	add.s32 	%r235, %r224, 256;
	cvt.u64.u32 	%rd189, %r235;
	mul.wide.u32 	%rd190, %r235, 4;
	add.s64 	%rd191, %rd1, %rd190;
	add.s64 	%rd192, %rd72, %rd190;
	add.s64 	%rd193, %rd107, %rd189;
	ld.global.u32 	%r236, [%rd191];
	ld.global.u32 	%r237, [%rd192];
	shr.u32 	%r238, %r236, 31;
	add.s32 	%r239, %r236, %r238;
	and.b32  	%r240, %r239, -2;
	sub.s32 	%r241, %r236, %r240;
	shr.u32 	%r242, %r237, 31;
	add.s32 	%r243, %r237, %r242;
	and.b32  	%r244, %r243, -2;
	sub.s32 	%r245, %r237, %r244;
	setp.ne.s32 	%p39, %r241, %r245;
	selp.u16 	%rs138, 1, 0, %p39;
	setp.eq.s16 	%p40, %rs137, 0;
	min.s64 	%rd194, %rd193, %rd188;
	selp.b16 	%rs139, 1, %rs136, %p39;
	selp.b16 	%rs313, %rs138, %rs139, %p40;
	selp.b64 	%rd195, %rd194, %rd188, %p39;
	selp.b64 	%rd349, %rd193, %rd195, %p40;
	add.s32 	%r704, %r704, 512;
$L__BB8_87:
	and.b32  	%r246, %r41, 256;
	setp.ne.s32 	%p41, %r246, 0;
	@%p41 bra 	$L__BB8_89;
	add.s32 	%r247, %r704, %r699;
	cvt.u64.u32 	%rd196, %r247;
	mul.wide.u32 	%rd197, %r247, 4;
	add.s64 	%rd198, %rd1, %rd197;
	add.s64 	%rd199, %rd72, %rd197;
	add.s64 	%rd200, %rd107, %rd196;
	ld.global.u32 	%r248, [%rd198];
	ld.global.u32 	%r249, [%rd199];
	shr.u32 	%r250, %r248, 31;
	add.s32 	%r251, %r248, %r250;
	and.b32  	%r252, %r251, -2;
	sub.s32 	%r253, %r248, %r252;
	shr.u32 	%r254, %r249, 31;
	add.s32 	%r255, %r249, %r254;
	and.b32  	%r256, %r255, -2;
	sub.s32 	%r257, %r249, %r256;
	setp.ne.s32 	%p42, %r253, %r257;
	selp.u16 	%rs140, 1, 0, %p42;
	and.b16  	%rs141, %rs313, 255;
	setp.eq.s16 	%p43, %rs141, 0;
	min.s64 	%rd201, %rd200, %rd349;
	selp.b16 	%rs142, 1, %rs313, %p42;
	selp.b16 	%rs313, %rs140, %rs142, %p43;
	selp.b64 	%rd202, %rd201, %rd349, %p42;
	selp.b64 	%rd349, %rd200, %rd202, %p43;
$L__BB8_89:
	// begin inline asm
	mov.u32 %r258, %laneid;
	// end inline asm
	cvt.u32.u16 	%r279, %rs313;
	and.b32  	%r260, %r279, 255;
	mov.b32 	%r276, 1;
	mov.b32 	%r277, 31;
	mov.b32 	%r278, -1;
	// begin inline asm
	shfl.sync.down.b32 %r259, %r260, %r276, %r277, %r278;
	// end inline asm
	// begin inline asm
	shfl.sync.down.b32 %r264, %r265, %r276, %r277, %r278;
	// end inline asm
	mov.b64 	{%r270, %r275}, %rd349;
	// begin inline asm
	shfl.sync.down.b32 %r269, %r270, %r276, %r277, %r278;
	// end inline asm
	// begin inline asm
	shfl.sync.down.b32 %r274, %r275, %r276, %r277, %r278;
	// end inline asm
	mov.b64 	%rd83, {%r269, %r274};
	cvt.u16.u32 	%rs68, %r259;
	setp.gt.s32 	%p44, %r258, 30;
	@%p44 bra 	$L__BB8_93;
	and.b16  	%rs143, %rs313, 255;
	setp.eq.s16 	%p45, %rs143, 0;
	and.b16  	%rs144, %rs68, 255;
	setp.eq.s16 	%p46, %rs144, 0;
	or.pred  	%p47, %p45, %p46;
	@%p47 bra 	$L__BB8_92;
	min.s64 	%rd349, %rd83, %rd349;
	mov.b16 	%rs313, 1;
	bra.uni 	$L__BB8_93;
$L__BB8_92:
	setp.eq.s16 	%p48, %rs143, 0;
	selp.b16 	%rs313, %rs68, %rs313, %p48;
	selp.b64 	%rd349, %rd83, %rd349, %p48;
$L__BB8_93:
	cvt.u32.u16 	%r300, %rs313;
	and.b32  	%r281, %r300, 255;
	mov.b32 	%r297, 2;
	mov.b32 	%r298, 31;
	mov.b32 	%r299, -1;
	// begin inline asm
	shfl.sync.down.b32 %r280, %r281, %r297, %r298, %r299;
	// end inline asm
	// begin inline asm
	shfl.sync.down.b32 %r285, %r286, %r297, %r298, %r299;
	// end inline asm
	mov.b64 	{%r291, %r296}, %rd349;
	// begin inline asm
	shfl.sync.down.b32 %r290, %r291, %r297, %r298, %r299;
	// end inline asm
	// begin inline asm
	shfl.sync.down.b32 %r295, %r296, %r297, %r298, %r299;
	// end inline asm
	mov.b64 	%rd87, {%r290, %r295};
	cvt.u16.u32 	%rs71, %r280;
	setp.gt.s32 	%p49, %r258, 29;
	@%p49 bra 	$L__BB8_97;
	and.b16  	%rs147, %rs313, 255;
	setp.eq.s16 	%p50, %rs147, 0;
	and.b16  	%rs148, %rs71, 255;
	setp.eq.s16 	%p51, %rs148, 0;
	or.pred  	%p52, %p50, %p51;
	@%p52 bra 	$L__BB8_96;
	min.s64 	%rd349, %rd87, %rd349;
	mov.b16 	%rs313, 1;
	bra.uni 	$L__BB8_97;
$L__BB8_96:
	setp.eq.s16 	%p53, %rs147, 0;
	selp.b16 	%rs313, %rs71, %rs313, %p53;
	selp.b64 	%rd349, %rd87, %rd349, %p53;
$L__BB8_97:
	cvt.u32.u16 	%r321, %rs313;
	and.b32  	%r302, %r321, 255;
	mov.b32 	%r318, 4;
	mov.b32 	%r319, 31;
	mov.b32 	%r320, -1;
	// begin inline asm
	shfl.sync.down.b32 %r301, %r302, %r318, %r319, %r320;
	// end inline asm
	// begin inline asm
	shfl.sync.down.b32 %r306, %r307, %r318, %r319, %r320;
	// end inline asm
	mov.b64 	{%r312, %r317}, %rd349;
	// begin inline asm
	shfl.sync.down.b32 %r311, %r312, %r318, %r319, %r320;
	// end inline asm
	// begin inline asm
	shfl.sync.down.b32 %r316, %r317, %r318, %r319, %r320;
	// end inline asm
	mov.b64 	%rd91, {%r311, %r316};
	cvt.u16.u32 	%rs74, %r301;
	setp.gt.s32 	%p54, %r258, 27;
	@%p54 bra 	$L__BB8_101;
	and.b16  	%rs151, %rs313, 255;
	setp.eq.s16 	%p55, %rs151, 0;
	and.b16  	%rs152, %rs74, 255;
	setp.eq.s16 	%p56, %rs152, 0;
	or.pred  	%p57, %p55, %p56;
	@%p57 bra 	$L__BB8_100;
	min.s64 	%rd349, %rd91, %rd349;
	mov.b16 	%rs313, 1;
	bra.uni 	$L__BB8_101;
$L__BB8_100:
	setp.eq.s16 	%p58, %rs151, 0;
	selp.b16 	%rs313, %rs74, %rs313, %p58;
	selp.b64 	%rd349, %rd91, %rd349, %p58;
$L__BB8_101:
	cvt.u32.u16 	%r342, %rs313;
	and.b32  	%r323, %r342, 255;
	mov.b32 	%r339, 8;
	mov.b32 	%r340, 31;
	mov.b32 	%r341, -1;
	// begin inline asm
	shfl.sync.down.b32 %r322, %r323, %r339, %r340, %r341;
	// end inline asm
	// begin inline asm
	shfl.sync.down.b32 %r327, %r328, %r339, %r340, %r341;
	// end inline asm
	mov.b64 	{%r333, %r338}, %rd349;
	// begin inline asm
	shfl.sync.down.b32 %r332, %r333, %r339, %r340, %r341;
	// end inline asm
	// begin inline asm
	shfl.sync.down.b32 %r337, %r338, %r339, %r340, %r341;
	// end inline asm
	mov.b64 	%rd95, {%r332, %r337};
	cvt.u16.u32 	%rs77, %r322;
	setp.gt.s32 	%p59, %r258, 23;
	@%p59 bra 	$L__BB8_105;
	and.b16  	%rs155, %rs313, 255;
	setp.eq.s16 	%p60, %rs155, 0;
	and.b16  	%rs156, %rs77, 255;
	setp.eq.s16 	%p61, %rs156, 0;
	or.pred  	%p62, %p60, %p61;
	@%p62 bra 	$L__BB8_104;
	min.s64 	%rd349, %rd95, %rd349;
	mov.b16 	%rs313, 1;
	bra.uni 	$L__BB8_105;
$L__BB8_104:
	setp.eq.s16 	%p63, %rs155, 0;
	selp.b16 	%rs313, %rs77, %rs313, %p63;
	selp.b64 	%rd349, %rd95, %rd349, %p63;
$L__BB8_105:
	cvt.u32.u16 	%r363, %rs313;
	and.b32  	%r344, %r363, 255;
	mov.b32 	%r360, 16;
	mov.b32 	%r361, 31;
	mov.b32 	%r362, -1;
	// begin inline asm
	shfl.sync.down.b32 %r343, %r344, %r360, %r361, %r362;
	// end inline asm
	// begin inline asm
	shfl.sync.down.b32 %r348, %r349, %r360, %r361, %r362;
	// end inline asm
	mov.b64 	{%r354, %r359}, %rd349;
	// begin inline asm
	shfl.sync.down.b32 %r353, %r354, %r360, %r361, %r362;
	// end inline asm
	// begin inline asm
	shfl.sync.down.b32 %r358, %r359, %r360, %r361, %r362;
	// end inline asm
	mov.b64 	%rd99, {%r353, %r358};
	cvt.u16.u32 	%rs80, %r343;
	setp.gt.s32 	%p64, %r258, 15;
	@%p64 bra 	$L__BB8_109;
	and.b16  	%rs159, %rs313, 255;
	setp.eq.s16 	%p65, %rs159, 0;
	and.b16  	%rs160, %rs80, 255;
	setp.eq.s16 	%p66, %rs160, 0;
	or.pred  	%p67, %p65, %p66;
	@%p67 bra 	$L__BB8_108;
	min.s64 	%rd349, %rd99, %rd349;
	mov.b16 	%rs313, 1;
	bra.uni 	$L__BB8_109;
$L__BB8_108:
	setp.eq.s16 	%p68, %rs159, 0;
	selp.b16 	%rs313, %rs80, %rs313, %p68;
	selp.b64 	%rd349, %rd99, %rd349, %p68;
$L__BB8_109:
	setp.ne.s32 	%p69, %r258, 0;
	@%p69 bra 	$L__BB8_111;
	shr.u32 	%r364, %r27, 1;
	and.b32  	%r365, %r364, 496;
	mov.u32 	%r366, _ZZN3cub18CUB_300001_SM_10006detail6reduce18DeviceReduceKernelINS2_10policy_hubIN4cuda3std3__45tupleIJblEEEjN6thrust24THRUST_300001_SM_1000_NS8cuda_cub9__find_if7functorIS9_EEE10Policy1000ENSB_12zip_iteratorINS8_IJNSD_26transform_input_iterator_tIbNSC_6detail35transform_pair_of_input_iterators_tIbNSB_6detail15normal_iteratorINSB_10device_ptrIiEEEESQ_18compare_modulo_twoEENS7_10__not_fn_tINS7_10__identityEEEEENSB_17counting_iteratorIlNSB_11use_defaultESY_SY_EEEEEEEjSF_S9_SU_EEvT0_PT3_T1_NS0_13GridEvenShareIS15_EET2_T4_E12temp_storage;
	add.s32 	%r367, %r366, %r365;
	st.shared.u8 	[%r367+8], %rs313;
	st.shared.u64 	[%r367+16], %rd349;
$L__BB8_111:
	bar.sync 	0;
	setp.ne.s32 	%p70, %r27, 0;
	@%p70 bra 	$L__BB8_113;
	ld.shared.u8 	%rs163, [_ZZN3cub18CUB_300001_SM_10006detail6reduce18DeviceReduceKernelINS2_10policy_hubIN4cuda3std3__45tupleIJblEEEjN6thrust24THRUST_300001_SM_1000_NS8cuda_cub9__find_if7functorIS9_EEE10Policy1000ENSB_12zip_iteratorINS8_IJNSD_26transform_input_iterator_tIbNSC_6detail35transform_pair_of_input_iterators_tIbNSB_6detail15normal_iteratorINSB_10device_ptrIiEEEESQ_18compare_modulo_twoEENS7_10__not_fn_tINS7_10__identityEEEEENSB_17counting_iteratorIlNSB_11use_defaultESY_SY_EEEEEEEjSF_S9_SU_EEvT0_PT3_T1_NS0_13GridEvenShareIS15_EET2_T4_E12temp_storage+24];
	ld.shared.u64 	%rd203, [_ZZN3cub18CUB_300001_SM_10006detail6reduce18DeviceReduceKernelINS2_10policy_hubIN4cuda3std3__45tupleIJblEEEjN6thrust24THRUST_300001_SM_1000_NS8cuda_cub9__find_if7functorIS9_EEE10Policy1000ENSB_12zip_iteratorINS8_IJNSD_26transform_input_iterator_tIbNSC_6detail35transform_pair_of_input_iterators_tIbNSB_6detail15normal_iteratorINSB_10device_ptrIiEEEESQ_18compare_modulo_twoEENS7_10__not_fn_tINS7_10__identityEEEEENSB_17counting_iteratorIlNSB_11use_defaultESY_SY_EEEEEEEjSF_S9_SU_EEvT0_PT3_T1_NS0_13GridEvenShareIS15_EET2_T4_E12temp_storage+32];
	and.b16  	%rs164, %rs313, 255;
	setp.eq.s16 	%p71, %rs164, 0;
	setp.eq.s16 	%p72, %rs163, 0;
	min.s64 	%rd204, %rd203, %rd349;
	selp.b16 	%rs165, %rs313, 1, %p72;
	selp.b16 	%rs166, %rs163, %rs165, %p71;
	and.b16  	%rs167, %rs166, 255;
	selp.b64 	%rd205, %rd349, %rd204, %p72;
	selp.b64 	%rd206, %rd203, %rd205, %p71;
	ld.shared.u8 	%rs168, [_ZZN3cub18CUB_300001_SM_10006detail6reduce18DeviceReduceKernelINS2_10policy_hubIN4cuda3std3__45tupleIJblEEEjN6thrust24THRUST_300001_SM_1000_NS8cuda_cub9__find_if7functorIS9_EEE10Policy1000ENSB_12zip_iteratorINS8_IJNSD_26transform_input_iterator_tIbNSC_6detail35transform_pair_of_input_iterators_tIbNSB_6detail15normal_iteratorINSB_10device_ptrIiEEEESQ_18compare_modulo_twoEENS7_10__not_fn_tINS7_10__identityEEEEENSB_17counting_iteratorIlNSB_11use_defaultESY_SY_EEEEEEEjSF_S9_SU_EEvT0_PT3_T1_NS0_13GridEvenShareIS15_EET2_T4_E12temp_storage+40];
	ld.shared.u64 	%rd207, [_ZZN3cub18CUB_300001_SM_10006detail6reduce18DeviceReduceKernelINS2_10policy_hubIN4cuda3std3__45tupleIJblEEEjN6thrust24THRUST_300001_SM_1000_NS8cuda_cub9__find_if7functorIS9_EEE10Policy1000ENSB_12zip_iteratorINS8_IJNSD_26transform_input_iterator_tIbNSC_6detail35transform_pair_of_input_iterators_tIbNSB_6detail15normal_iteratorINSB_10device_ptrIiEEEESQ_18compare_modulo_twoEENS7_10__not_fn_tINS7_10__identityEEEEENSB_17counting_iteratorIlNSB_11use_defaultESY_SY_EEEEEEEjSF_S9_SU_EEvT0_PT3_T1_NS0_13GridEvenShareIS15_EET2_T4_E12temp_storage+48];
	setp.eq.s16 	%p73, %rs167, 0;
	setp.eq.s16 	%p74, %rs168, 0;
	min.s64 	%rd208, %rd207, %rd206;
	selp.b16 	%rs169, %rs166, 1, %p74;
	selp.b16 	%rs170, %rs168, %rs169, %p73;
	and.b16  	%rs171, %rs170, 255;
	selp.b64 	%rd209, %rd206, %rd208, %p74;
	selp.b64 	%rd210, %rd207, %rd209, %p73;
	ld.shared.u8 	%rs172, [_ZZN3cub18CUB_300001_SM_10006detail6reduce18DeviceReduceKernelINS2_10policy_hubIN4cuda3std3__45tupleIJblEEEjN6thrust24THRUST_300001_SM_1000_NS8cuda_cub9__find_if7functorIS9_EEE10Policy1000ENSB_12zip_iteratorINS8_IJNSD_26transform_input_iterator_tIbNSC_6detail35transform_pair_of_input_iterators_tIbNSB_6detail15normal_iteratorINSB_10device_ptrIiEEEESQ_18compare_modulo_twoEENS7_10__not_fn_tINS7_10__identityEEEEENSB_17counting_iteratorIlNSB_11use_defaultESY_SY_EEEEEEEjSF_S9_SU_EEvT0_PT3_T1_NS0_13GridEvenShareIS15_EET2_T4_E12temp_storage+56];
	ld.shared.u64 	%rd211, [_ZZN3cub18CUB_300001_SM_10006detail6reduce18DeviceReduceKernelINS2_10policy_hubIN4cuda3std3__45tupleIJblEEEjN6thrust24THRUST_300001_SM_1000_NS8cuda_cub9__find_if7functorIS9_EEE10Policy1000ENSB_12zip_iteratorINS8_IJNSD_26transform_input_iterator_tIbNSC_6detail35transform_pair_of_input_iterators_tIbNSB_6detail15normal_iteratorINSB_10device_ptrIiEEEESQ_18compare_modulo_twoEENS7_10__not_fn_tINS7_10__identityEEEEENSB_17counting_iteratorIlNSB_11use_defaultESY_SY_EEEEEEEjSF_S9_SU_EEvT0_PT3_T1_NS0_13GridEvenShareIS15_EET2_T4_E12temp_storage+64];
	setp.eq.s16 	%p75, %rs171, 0;
	setp.eq.s16 	%p76, %rs172, 0;
	min.s64 	%rd212, %rd211, %rd210;
	selp.b16 	%rs173, %rs170, 1, %p76;
	selp.b16 	%rs174, %rs172, %rs173, %p75;
	and.b16  	%rs175, %rs174, 255;
	selp.b64 	%rd213, %rd210, %rd212, %p76;
	selp.b64 	%rd214, %rd211, %rd213, %p75;
	ld.shared.u8 	%rs176, [_ZZN3cub18CUB_300001_SM_10006detail6reduce18DeviceReduceKernelINS2_10policy_hubIN4cuda3std3__45tupleIJblEEEjN6thrust24THRUST_300001_SM_1000_NS8cuda_cub9__find_if7functorIS9_EEE10Policy1000ENSB_12zip_iteratorINS8_IJNSD_26transform_input_iterator_tIbNSC_6detail35transform_pair_of_input_iterators_tIbNSB_6detail15normal_iteratorINSB_10device_ptrIiEEEESQ_18compare_modulo_twoEENS7_10__not_fn_tINS7_10__identityEEEEENSB_17counting_iteratorIlNSB_11use_defaultESY_SY_EEEEEEEjSF_S9_SU_EEvT0_PT3_T1_NS0_13GridEvenShareIS15_EET2_T4_E12temp_storage+72];
	ld.shared.u64 	%rd215, [_ZZN3cub18CUB_300001_SM_10006detail6reduce18DeviceReduceKernelINS2_10policy_hubIN4cuda3std3__45tupleIJblEEEjN6thrust24THRUST_300001_SM_1000_NS8cuda_cub9__find_if7functorIS9_EEE10Policy1000ENSB_12zip_iteratorINS8_IJNSD_26transform_input_iterator_tIbNSC_6detail35transform_pair_of_input_iterators_tIbNSB_6detail15normal_iteratorINSB_10device_ptrIiEEEESQ_18compare_modulo_twoEENS7_10__not_fn_tINS7_10__identityEEEEENSB_17counting_iteratorIlNSB_11use_defaultESY_SY_EEEEEEEjSF_S9_SU_EEvT0_PT3_T1_NS0_13GridEvenShareIS15_EET2_T4_E12temp_storage+80];
	setp.eq.s16 	%p77, %rs175, 0;
	setp.eq.s16 	%p78, %rs176, 0;
	min.s64 	%rd216, %rd215, %rd214;
	selp.b16 	%rs177, %rs174, 1, %p78;
	selp.b16 	%rs178, %rs176, %rs177, %p77;
	and.b16  	%rs179, %rs178, 255;
	selp.b64 	%rd217, %rd214, %rd216, %p78;
	selp.b64 	%rd218, %rd215, %rd217, %p77;
	ld.shared.u8 	%rs180, [_ZZN3cub18CUB_300001_SM_10006detail6reduce18DeviceReduceKernelINS2_10policy_hubIN4cuda3std3__45tupleIJblEEEjN6thrust24THRUST_300001_SM_1000_NS8cuda_cub9__find_if7functorIS9_EEE10Policy1000ENSB_12zip_iteratorINS8_IJNSD_26transform_input_iterator_tIbNSC_6detail35transform_pair_of_input_iterators_tIbNSB_6detail15normal_iteratorINSB_10device_ptrIiEEEESQ_18compare_modulo_twoEENS7_10__not_fn_tINS7_10__identityEEEEENSB_17counting_iteratorIlNSB_11use_defaultESY_SY_EEEEEEEjSF_S9_SU_EEvT0_PT3_T1_NS0_13GridEvenShareIS15_EET2_T4_E12temp_storage+88];
	ld.shared.u64 	%rd219, [_ZZN3cub18CUB_300001_SM_10006detail6reduce18DeviceReduceKernelINS2_10policy_hubIN4cuda3std3__45tupleIJblEEEjN6thrust24THRUST_300001_SM_1000_NS8cuda_cub9__find_if7functorIS9_EEE10Policy1000ENSB_12zip_iteratorINS8_IJNSD_26transform_input_iterator_tIbNSC_6detail35transform_pair_of_input_iterators_tIbNSB_6detail15normal_iteratorINSB_10device_ptrIiEEEESQ_18compare_modulo_twoEENS7_10__not_fn_tINS7_10__identityEEEEENSB_17counting_iteratorIlNSB_11use_defaultESY_SY_EEEEEEEjSF_S9_SU_EEvT0_PT3_T1_NS0_13GridEvenShareIS15_EET2_T4_E12temp_storage+96];
	setp.eq.s16 	%p79, %rs179, 0;
	setp.eq.s16 	%p80, %rs180, 0;
	min.s64 	%rd220, %rd219, %rd218;
	selp.b16 	%rs181, %rs178, 1, %p80;
	selp.b16 	%rs182, %rs180, %rs181, %p79;
	and.b16  	%rs183, %rs182, 255;
	selp.b64 	%rd221, %rd218, %rd220, %p80;
	selp.b64 	%rd222, %rd219, %rd221, %p79;
	ld.shared.u8 	%rs184, [_ZZN3cub18CUB_300001_SM_10006detail6reduce18DeviceReduceKernelINS2_10policy_hubIN4cuda3std3__45tupleIJblEEEjN6thrust24THRUST_300001_SM_1000_NS8cuda_cub9__find_if7functorIS9_EEE10Policy1000ENSB_12zip_iteratorINS8_IJNSD_26transform_input_iterator_tIbNSC_6detail35transform_pair_of_input_iterators_tIbNSB_6detail15normal_iteratorINSB_10device_ptrIiEEEESQ_18compare_modulo_twoEENS7_10__not_fn_tINS7_10__identityEEEEENSB_17counting_iteratorIlNSB_11use_defaultESY_SY_EEEEEEEjSF_S9_SU_EEvT0_PT3_T1_NS0_13GridEvenShareIS15_EET2_T4_E12temp_storage+104];
	ld.shared.u64 	%rd223, [_ZZN3cub18CUB_300001_SM_10006detail6reduce18DeviceReduceKernelINS2_10policy_hubIN4cuda3std3__45tupleIJblEEEjN6thrust24THRUST_300001_SM_1000_NS8cuda_cub9__find_if7functorIS9_EEE10Policy1000ENSB_12zip_iteratorINS8_IJNSD_26transform_input_iterator_tIbNSC_6detail35transform_pair_of_input_iterators_tIbNSB_6detail15normal_iteratorINSB_10device_ptrIiEEEESQ_18compare_modulo_twoEENS7_10__not_fn_tINS7_10__identityEEEEENSB_17counting_iteratorIlNSB_11use_defaultESY_SY_EEEEEEEjSF_S9_SU_EEvT0_PT3_T1_NS0_13GridEvenShareIS15_EET2_T4_E12temp_storage+112];
	setp.eq.s16 	%p81, %rs183, 0;
	setp.eq.s16 	%p82, %rs184, 0;
	min.s64 	%rd224, %rd223, %rd222;
	selp.b16 	%rs185, %rs182, 1, %p82;
	selp.b16 	%rs186, %rs184, %rs185, %p81;
	and.b16  	%rs187, %rs186, 255;
	selp.b64 	%rd225, %rd222, %rd224, %p82;
	selp.b64 	%rd226, %rd223, %rd225, %p81;
	ld.shared.u8 	%rs188, [_ZZN3cub18CUB_300001_SM_10006detail6reduce18DeviceReduceKernelINS2_10policy_hubIN4cuda3std3__45tupleIJblEEEjN6thrust24THRUST_300001_SM_1000_NS8cuda_cub9__find_if7functorIS9_EEE10Policy1000ENSB_12zip_iteratorINS8_IJNSD_26transform_input_iterator_tIbNSC_6detail35transform_pair_of_input_iterators_tIbNSB_6detail15normal_iteratorINSB_10device_ptrIiEEEESQ_18compare_modulo_twoEENS7_10__not_fn_tINS7_10__identityEEEEENSB_17counting_iteratorIlNSB_11use_defaultESY_SY_EEEEEEEjSF_S9_SU_EEvT0_PT3_T1_NS0_13GridEvenShareIS15_EET2_T4_E12temp_storage+120];
	ld.shared.u64 	%rd227, [_ZZN3cub18CUB_300001_SM_10006detail6reduce18DeviceReduceKernelINS2_10policy_hubIN4cuda3std3__45tupleIJblEEEjN6thrust24THRUST_300001_SM_1000_NS8cuda_cub9__find_if7functorIS9_EEE10Policy1000ENSB_12zip_iteratorINS8_IJNSD_26transform_input_iterator_tIbNSC_6detail35transform_pair_of_input_iterators_tIbNSB_6detail15normal_iteratorINSB_10device_ptrIiEEEESQ_18compare_modulo_twoEENS7_10__not_fn_tINS7_10__identityEEEEENSB_17counting_iteratorIlNSB_11use_defaultESY_SY_EEEEEEEjSF_S9_SU_EEvT0_PT3_T1_NS0_13GridEvenShareIS15_EET2_T4_E12temp_storage+128];
	setp.eq.s16 	%p83, %rs187, 0;
	setp.eq.s16 	%p84, %rs188, 0;
	min.s64 	%rd228, %rd227, %rd226;
	selp.b16 	%rs189, %rs186, 1, %p84;
	selp.b16 	%rs313, %rs188, %rs189, %p83;
	selp.b64 	%rd229, %rd226, %rd228, %p84;
	selp.b64 	%rd349, %rd227, %rd229, %p83;
$L__BB8_113:
	mov.u32 	%r689, %tid.x;
	setp.ne.s32 	%p198, %r689, 0;
	@%p198 bra 	$L__BB8_115;
	ld.param.u64 	%rd341, [_ZN3cub18CUB_300001_SM_10006detail6reduce18DeviceReduceKernelINS2_10policy_hubIN4cuda3std3__45tupleIJblEEEjN6thrust24THRUST_300001_SM_1000_NS8cuda_cub9__find_if7functorIS9_EEE10Policy1000ENSB_12zip_iteratorINS8_IJNSD_26transform_input_iterator_tIbNSC_6detail35transform_pair_of_input_iterators_tIbNSB_6detail15normal_iteratorINSB_10device_ptrIiEEEESQ_18compare_modulo_twoEENS7_10__not_fn_tINS7_10__identityEEEEENSB_17counting_iteratorIlNSB_11use_defaultESY_SY_EEEEEEEjSF_S9_SU_EEvT0_PT3_T1_NS0_13GridEvenShareIS15_EET2_T4__param_1];
	cvta.to.global.u64 	%rd338, %rd341;
	mul.wide.u32 	%rd339, %r3, 16;
	add.s64 	%rd340, %rd338, %rd339;
	st.global.u8 	[%rd340], %rs313;
	st.global.u64 	[%rd340+8], %rd349;
$L__BB8_115:
	ret;

}
	// .globl	_ZN3cub18CUB_300001_SM_10006detail6reduce28DeviceReduceSingleTileKernelINS2_10policy_hubIN4cuda3std3__45tupleIJblEEEyN6thrust24THRUST_300001_SM_1000_NS8cuda_cub9__find_if7functorIS9_EEE10Policy1000ENSB_12zip_iteratorINS8_IJNSD_26transform_input_iterator_tIbNSC_6detail35transform_pair_of_input_iterators_tIbNSB_6detail15normal_iteratorINSB_10device_ptrIiEEEESQ_18compare_modulo_twoEENS7_10__not_fn_tINS7_10__identityEEEEENSB_17counting_iteratorIlNSB_11use_defaultESY_SY_EEEEEEEPS9_ySF_S9_S9_SU_EEvT0_T1_T2_T3_T4_T6_
.visible .entry _ZN3cub18CUB_300001_SM_10006detail6reduce28DeviceReduceSingleTileKernelINS2_10policy_hubIN4cuda3std3__45tupleIJblEEEyN6thrust24THRUST_300001_SM_1000_NS8cuda_cub9__find_if7functorIS9_EEE10Policy1000ENSB_12zip_iteratorINS8_IJNSD_26transform_input_iterator_tIbNSC_6detail35transform_pair_of_input_iterators_tIbNSB_6detail15normal_iteratorINSB_10device_ptrIiEEEESQ_18compare_modulo_twoEENS7_10__not_fn_tINS7_10__identityEEEEENSB_17counting_iteratorIlNSB_11use_defaultESY_SY_EEEEEEEPS9_ySF_S9_S9_SU_EEvT0_T1_T2_T3_T4_T6_(
	.param .align 8 .b8 _ZN3cub18CUB_300001_SM_10006detail6reduce28DeviceReduceSingleTileKernelINS2_10policy_hubIN4cuda3std3__45tupleIJblEEEyN6thrust24THRUST_300001_SM_1000_NS8cuda_cub9__find_if7functorIS9_EEE10Policy1000ENSB_12zip_iteratorINS8_IJNSD_26transform_input_iterator_tIbNSC_6detail35transform_pair_of_input_iterators_tIbNSB_6detail15normal_iteratorINSB_10device_ptrIiEEEESQ_18compare_modulo_twoEENS7_10__not_fn_tINS7_10__identityEEEEENSB_17counting_iteratorIlNSB_11use_defaultESY_SY_EEEEEEEPS9_ySF_S9_S9_SU_EEvT0_T1_T2_T3_T4_T6__param_0[40],
	.param .u64 .ptr .align 1 _ZN3cub18CUB_300001_SM_10006detail6reduce28DeviceReduceSingleTileKernelINS2_10policy_hubIN4cuda3std3__45tupleIJblEEEyN6thrust24THRUST_300001_SM_1000_NS8cuda_cub9__find_if7functorIS9_EEE10Policy1000ENSB_12zip_iteratorINS8_IJNSD_26transform_input_iterator_tIbNSC_6detail35transform_pair_of_input_iterators_tIbNSB_6detail15normal_iteratorINSB_10device_ptrIiEEEESQ_18compare_modulo_twoEENS7_10__not_fn_tINS7_10__identityEEEEENSB_17counting_iteratorIlNSB_11use_defaultESY_SY_EEEEEEEPS9_ySF_S9_S9_SU_EEvT0_T1_T2_T3_T4_T6__param_1,
	.param .u64 _ZN3cub18CUB_300001_SM_10006detail6reduce28DeviceReduceSingleTileKernelINS2_10policy_hubIN4cuda3std3__45tupleIJblEEEyN6thrust24THRUST_300001_SM_1000_NS8cuda_cub9__find_if7functorIS9_EEE10Policy1000ENSB_12zip_iteratorINS8_IJNSD_26transform_input_iterator_tIbNSC_6detail35transform_pair_of_input_iterators_tIbNSB_6detail15normal_iteratorINSB_10device_ptrIiEEEESQ_18compare_modulo_twoEENS7_10__not_fn_tINS7_10__identityEEEEENSB_17counting_iteratorIlNSB_11use_defaultESY_SY_EEEEEEEPS9_ySF_S9_S9_SU_EEvT0_T1_T2_T3_T4_T6__param_2,
	.param .align 1 .b8 _ZN3cub18CUB_300001_SM_10006detail6reduce28DeviceReduceSingleTileKernelINS2_10policy_hubIN4cuda3std3__45tupleIJblEEEyN6thrust24THRUST_300001_SM_1000_NS8cuda_cub9__find_if7functorIS9_EEE10Policy1000ENSB_12zip_iteratorINS8_IJNSD_26transform_input_iterator_tIbNSC_6detail35transform_pair_of_input_iterators_tIbNSB_6detail15normal_iteratorINSB_10device_ptrIiEEEESQ_18compare_modulo_twoEENS7_10__not_fn_tINS7_10__identityEEEEENSB_17counting_iteratorIlNSB_11use_defaultESY_SY_EEEEEEEPS9_ySF_S9_S9_SU_EEvT0_T1_T2_T3_T4_T6__param_3[1],
	.param .align 8 .b8 _ZN3cub18CUB_300001_SM_10006detail6reduce28DeviceReduceSingleTileKernelINS2_10policy_hubIN4cuda3std3__45tupleIJblEEEyN6thrust24THRUST_300001_SM_1000_NS8cuda_cub9__find_if7functorIS9_EEE10Policy1000ENSB_12zip_iteratorINS8_IJNSD_26transform_input_iterator_tIbNSC_6detail35transform_pair_of_input_iterators_tIbNSB_6detail15normal_iteratorINSB_10device_ptrIiEEEESQ_18compare_modulo_twoEENS7_10__not_fn_tINS7_10__identityEEEEENSB_17counting_iteratorIlNSB_11use_defaultESY_SY_EEEEEEEPS9_ySF_S9_S9_SU_EEvT0_T1_T2_T3_T4_T6__param_4[16],
	.param .align 1 .b8 _ZN3cub18CUB_300001_SM_10006detail6reduce28DeviceReduceSingleTileKernelINS2_10policy_hubIN4cuda3std3__45tupleIJblEEEyN6thrust24THRUST_300001_SM_1000_NS8cuda_cub9__find_if7functorIS9_EEE10Policy1000ENSB_12zip_iteratorINS8_IJNSD_26transform_input_iterator_tIbNSC_6detail35transform_pair_of_input_iterators_tIbNSB_6detail15normal_iteratorINSB_10device_ptrIiEEEESQ_18compare_modulo_twoEENS7_10__not_fn_tINS7_10__identityEEEEENSB_17counting_iteratorIlNSB_11use_defaultESY_SY_EEEEEEEPS9_ySF_S9_S9_SU_EEvT0_T1_T2_T3_T4_T6__param_5[1]
)
.maxntid 256
.minnctapersm 1
{
	.reg .pred 	%p<203>;
	.reg .b16 	%rs<349>;
	.reg .b32 	%r<652>;
	.reg .b64 	%rd<358>;
	// demoted variable
	.shared .align 8 .b8 _ZZN3cub18CUB_300001_SM_10006detail6reduce28DeviceReduceSingleTileKernelINS2_10policy_hubIN4cuda3std3__45tupleIJblEEEyN6thrust24THRUST_300001_SM_1000_NS8cuda_cub9__find_if7functorIS9_EEE10Policy1000ENSB_12zip_iteratorINS8_IJNSD_26transform_input_iterator_tIbNSC_6detail35transform_pair_of_input_iterators_tIbNSB_6detail15normal_iteratorINSB_10device_ptrIiEEEESQ_18compare_modulo_twoEENS7_10__not_fn_tINS7_10__identityEEEEENSB_17counting_iteratorIlNSB_11use_defaultESY_SY_EEEEEEEPS9_ySF_S9_S9_SU_EEvT0_T1_T2_T3_T4_T6_E12temp_storage[152];
	ld.param.u64 	%rd116, [_ZN3cub18CUB_300001_SM_10006detail6reduce28DeviceReduceSingleTileKernelINS2_10policy_hubIN4cuda3std3__45tupleIJblEEEyN6thrust24THRUST_300001_SM_1000_NS8cuda_cub9__find_if7functorIS9_EEE10Policy1000ENSB_12zip_iteratorINS8_IJNSD_26transform_input_iterator_tIbNSC_6detail35transform_pair_of_input_iterators_tIbNSB_6detail15normal_iteratorINSB_10device_ptrIiEEEESQ_18compare_modulo_twoEENS7_10__not_fn_tINS7_10__identityEEEEENSB_17counting_iteratorIlNSB_11use_defaultESY_SY_EEEEEEEPS9_ySF_S9_S9_SU_EEvT0_T1_T2_T3_T4_T6__param_4+8];
	ld.param.u64 	%rd114, [_ZN3cub18CUB_300001_SM_10006detail6reduce28DeviceReduceSingleTileKernelINS2_10policy_hubIN4cuda3std3__45tupleIJblEEEyN6thrust24THRUST_300001_SM_1000_NS8cuda_cub9__find_if7functorIS9_EEE10Policy1000ENSB_12zip_iteratorINS8_IJNSD_26transform_input_iterator_tIbNSC_6detail35transform_pair_of_input_iterators_tIbNSB_6detail15normal_iteratorINSB_10device_ptrIiEEEESQ_18compare_modulo_twoEENS7_10__not_fn_tINS7_10__identityEEEEENSB_17counting_iteratorIlNSB_11use_defaultESY_SY_EEEEEEEPS9_ySF_S9_S9_SU_EEvT0_T1_T2_T3_T4_T6__param_0+32];
	ld.param.u64 	%rd113, [_ZN3cub18CUB_300001_SM_10006detail6reduce28DeviceReduceSingleTileKernelINS2_10policy_hubIN4cuda3std3__45tupleIJblEEEyN6thrust24THRUST_300001_SM_1000_NS8cuda_cub9__find_if7functorIS9_EEE10Policy1000ENSB_12zip_iteratorINS8_IJNSD_26transform_input_iterator_tIbNSC_6detail35transform_pair_of_input_iterators_tIbNSB_6detail15normal_iteratorINSB_10device_ptrIiEEEESQ_18compare_modulo_twoEENS7_10__not_fn_tINS7_10__identityEEEEENSB_17counting_iteratorIlNSB_11use_defaultESY_SY_EEEEEEEPS9_ySF_S9_S9_SU_EEvT0_T1_T2_T3_T4_T6__param_0+8];
	ld.param.u64 	%rd112, [_ZN3cub18CUB_300001_SM_10006detail6reduce28DeviceReduceSingleTileKernelINS2_10policy_hubIN4cuda3std3__45tupleIJblEEEyN6thrust24THRUST_300001_SM_1000_NS8cuda_cub9__find_if7functorIS9_EEE10Policy1000ENSB_12zip_iteratorINS8_IJNSD_26transform_input_iterator_tIbNSC_6detail35transform_pair_of_input_iterators_tIbNSB_6detail15normal_iteratorINSB_10device_ptrIiEEEESQ_18compare_modulo_twoEENS7_10__not_fn_tINS7_10__identityEEEEENSB_17counting_iteratorIlNSB_11use_defaultESY_SY_EEEEEEEPS9_ySF_S9_S9_SU_EEvT0_T1_T2_T3_T4_T6__param_0];
	ld.param.u64 	%rd117, [_ZN3cub18CUB_300001_SM_10006detail6reduce28DeviceReduceSingleTileKernelINS2_10policy_hubIN4cuda3std3__45tupleIJblEEEyN6thrust24THRUST_300001_SM_1000_NS8cuda_cub9__find_if7functorIS9_EEE10Policy1000ENSB_12zip_iteratorINS8_IJNSD_26transform_input_iterator_tIbNSC_6detail35transform_pair_of_input_iterators_tIbNSB_6detail15normal_iteratorINSB_10device_ptrIiEEEESQ_18compare_modulo_twoEENS7_10__not_fn_tINS7_10__identityEEEEENSB_17counting_iteratorIlNSB_11use_defaultESY_SY_EEEEEEEPS9_ySF_S9_S9_SU_EEvT0_T1_T2_T3_T4_T6__param_1];
	ld.param.u64 	%rd115, [_ZN3cub18CUB_300001_SM_10006detail6reduce28DeviceReduceSingleTileKernelINS2_10policy_hubIN4cuda3std3__45tupleIJblEEEyN6thrust24THRUST_300001_SM_1000_NS8cuda_cub9__find_if7functorIS9_EEE10Policy1000ENSB_12zip_iteratorINS8_IJNSD_26transform_input_iterator_tIbNSC_6detail35transform_pair_of_input_iterators_tIbNSB_6detail15normal_iteratorINSB_10device_ptrIiEEEESQ_18compare_modulo_twoEENS7_10__not_fn_tINS7_10__identityEEEEENSB_17counting_iteratorIlNSB_11use_defaultESY_SY_EEEEEEEPS9_ySF_S9_S9_SU_EEvT0_T1_T2_T3_T4_T6__param_2];
	ld.param.u8 	%rs102, [_ZN3cub18CUB_300001_SM_10006detail6reduce28DeviceReduceSingleTileKernelINS2_10policy_hubIN4cuda3std3__45tupleIJblEEEyN6thrust24THRUST_300001_SM_1000_NS8cuda_cub9__find_if7functorIS9_EEE10Policy1000ENSB_12zip_iteratorINS8_IJNSD_26transform_input_iterator_tIbNSC_6detail35transform_pair_of_input_iterators_tIbNSB_6detail15normal_iteratorINSB_10device_ptrIiEEEESQ_18compare_modulo_twoEENS7_10__not_fn_tINS7_10__identityEEEEENSB_17counting_iteratorIlNSB_11use_defaultESY_SY_EEEEEEEPS9_ySF_S9_S9_SU_EEvT0_T1_T2_T3_T4_T6__param_4];
	cvta.to.global.u64 	%rd1, %rd117;
	setp.ne.s64 	%p1, %rd115, 0;
	@%p1 bra 	$L__BB9_3;
	mov.u32 	%r642, %tid.x;
	setp.ne.s32 	%p202, %r642, 0;
	@%p202 bra 	$L__BB9_116;
	st.global.u8 	[%rd1], %rs102;
	st.global.u64 	[%rd1+8], %rd116;
	bra.uni 	$L__BB9_116;
$L__BB9_3:
	cvta.to.global.u64 	%rd2, %rd112;
	cvta.to.global.u64 	%rd3, %rd113;
	setp.gt.u64 	%p2, %rd115, 1023;
	@%p2 bra 	$L__BB9_77;
	cvt.u32.u64 	%r1, %rd115;
	mov.u32 	%r2, %tid.x;
	setp.ge.u32 	%p86, %r2, %r1;
	mov.b16 	%rs319, 0;
	mov.b64 	%rd326, 0;
	mov.u32 	%r646, %r2;
	@%p86 bra 	$L__BB9_6;
	cvt.u64.u32 	%rd224, %r2;
	mul.wide.u32 	%rd225, %r2, 4;
	add.s64 	%rd226, %rd2, %rd225;
	add.s64 	%rd227, %rd3, %rd225;
	add.s64 	%rd326, %rd114, %rd224;
	ld.global.u32 	%r327, [%rd226];
	ld.global.u32 	%r328, [%rd227];
	shr.u32 	%r329, %r327, 31;
	add.s32 	%r330, %r327, %r329;
	and.b32  	%r331, %r330, -2;
	sub.s32 	%r332, %r327, %r331;
	shr.u32 	%r333, %r328, 31;
	add.s32 	%r334, %r328, %r333;
	and.b32  	%r335, %r334, -2;
	sub.s32 	%r336, %r328, %r335;
	setp.ne.s32 	%p87, %r332, %r336;
	selp.u16 	%rs319, 1, 0, %p87;
	add.s32 	%r646, %r2, 256;
$L__BB9_6:
	setp.ge.u32 	%p88, %r646, %r1;
	@%p88 bra 	$L__BB9_15;
	not.b32 	%r337, %r646;
	add.s32 	%r5, %r337, %r1;
	shr.u32 	%r338, %r5, 8;
	add.s32 	%r6, %r338, 1;
	setp.lt.u32 	%p89, %r5, 768;
	@%p89 bra 	$L__BB9_10;
	and.b32  	%r339, %r6, 33554428;
	neg.s32 	%r644, %r339;
$L__BB9_9:
	.pragma "nounroll";
	cvt.u64.u32 	%rd229, %r646;
	mul.wide.u32 	%rd230, %r646, 4;
	add.s64 	%rd231, %rd2, %rd230;
	add.s64 	%rd232, %rd3, %rd230;
	add.s64 	%rd233, %rd114, %rd229;
	ld.global.u32 	%r340, [%rd231];
	ld.global.u32 	%r341, [%rd232];
	shr.u32 	%r342, %r340, 31;
	add.s32 	%r343, %r340, %r342;
	and.b32  	%r344, %r343, -2;
	sub.s32 	%r345, %r340, %r344;
	shr.u32 	%r346, %r341, 31;
	add.s32 	%r347, %r341, %r346;
	and.b32  	%r348, %r347, -2;
	sub.s32 	%r349, %r341, %r348;
	setp.ne.s32 	%p90, %r345, %r349;
	selp.u16 	%rs194, 1, 0, %p90;
	and.b16  	%rs195, %rs319, 255;
	setp.eq.s16 	%p91, %rs195, 0;
	min.s64 	%rd234, %rd233, %rd326;
	selp.b64 	%rd235, %rd234, %rd326, %p90;
	selp.b64 	%rd236, %rd233, %rd235, %p91;
	selp.b16 	%rs196, 1, %rs319, %p90;
	selp.b16 	%rs197, %rs194, %rs196, %p91;
	and.b16  	%rs198, %rs197, 255;
	add.s64 	%rd237, %rd233, 256;
	ld.global.u32 	%r350, [%rd231+1024];
	ld.global.u32 	%r351, [%rd232+1024];
	shr.u32 	%r352, %r350, 31;
	add.s32 	%r353, %r350, %r352;
	and.b32  	%r354, %r353, -2;
	sub.s32 	%r355, %r350, %r354;
	shr.u32 	%r356, %r351, 31;
	add.s32 	%r357, %r351, %r356;
	and.b32  	%r358, %r357, -2;
	sub.s32 	%r359, %r351, %r358;
	setp.ne.s32 	%p92, %r355, %r359;
	selp.u16 	%rs199, 1, 0, %p92;
	setp.eq.s16 	%p93, %rs198, 0;
	min.s64 	%rd238, %rd237, %rd236;
	selp.b64 	%rd239, %rd238, %rd236, %p92;
	selp.b64 	%rd240, %rd237, %rd239, %p93;
	selp.b16 	%rs200, 1, %rs197, %p92;
	selp.b16 	%rs201, %rs199, %rs200, %p93;
	and.b16  	%rs202, %rs201, 255;
	add.s64 	%rd241, %rd233, 512;
	ld.global.u32 	%r360, [%rd231+2048];
	ld.global.u32 	%r361, [%rd232+2048];
	shr.u32 	%r362, %r360, 31;
	add.s32 	%r363, %r360, %r362;
	and.b32  	%r364, %r363, -2;
	sub.s32 	%r365, %r360, %r364;
	shr.u32 	%r366, %r361, 31;
	add.s32 	%r367, %r361, %r366;
	and.b32  	%r368, %r367, -2;
	sub.s32 	%r369, %r361, %r368;
	setp.ne.s32 	%p94, %r365, %r369;
	selp.u16 	%rs203, 1, 0, %p94;
	setp.eq.s16 	%p95, %rs202, 0;
	min.s64 	%rd242, %rd241, %rd240;
	selp.b64 	%rd243, %rd242, %rd240, %p94;
	selp.b64 	%rd244, %rd241, %rd243, %p95;
	selp.b16 	%rs204, 1, %rs201, %p94;
	selp.b16 	%rs205, %rs203, %rs204, %p95;
	and.b16  	%rs206, %rs205, 255;
	add.s64 	%rd245, %rd233, 768;
	ld.global.u32 	%r370, [%rd231+3072];
	ld.global.u32 	%r371, [%rd232+3072];
	shr.u32 	%r372, %r370, 31;
	add.s32 	%r373, %r370, %r372;
	and.b32  	%r374, %r373, -2;
	sub.s32 	%r375, %r370, %r374;
	shr.u32 	%r376, %r371, 31;
	add.s32 	%r377, %r371, %r376;
	and.b32  	%r378, %r377, -2;
	sub.s32 	%r379, %r371, %r378;
	setp.ne.s32 	%p96, %r375, %r379;
	selp.u16 	%rs207, 1, 0, %p96;
	setp.eq.s16 	%p97, %rs206, 0;
	min.s64 	%rd246, %rd245, %rd244;
	selp.b64 	%rd247, %rd246, %rd244, %p96;
	selp.b64 	%rd326, %rd245, %rd247, %p97;
	selp.b16 	%rs208, 1, %rs205, %p96;
	selp.b16 	%rs319, %rs207, %rs208, %p97;
	add.s32 	%r646, %r646, 1024;
	add.s32 	%r644, %r644, 4;
	setp.ne.s32 	%p98, %r644, 0;
	@%p98 bra 	$L__BB9_9;
$L__BB9_10:
	and.b32  	%r380, %r6, 3;
	setp.eq.s32 	%p99, %r380, 0;
	@%p99 bra 	$L__BB9_15;
	setp.eq.s32 	%p100, %r380, 1;
	@%p100 bra 	$L__BB9_13;
	cvt.u64.u32 	%rd249, %r646;
	mul.wide.u32 	%rd250, %r646, 4;
	add.s64 	%rd251, %rd2, %rd250;
	add.s64 	%rd252, %rd3, %rd250;
	add.s64 	%rd253, %rd114, %rd249;
	ld.global.u32 	%r381, [%rd251];
	ld.global.u32 	%r382, [%rd252];
	shr.u32 	%r383, %r381, 31;
	add.s32 	%r384, %r381, %r383;
	and.b32  	%r385, %r384, -2;
	sub.s32 	%r386, %r381, %r385;
	shr.u32 	%r387, %r382, 31;
	add.s32 	%r388, %r382, %r387;
	and.b32  	%r389, %r388, -2;
	sub.s32 	%r390, %r382, %r389;
	setp.ne.s32 	%p101, %r386, %r390;
	selp.u16 	%rs210, 1, 0, %p101;
	and.b16  	%rs211, %rs319, 255;
	setp.eq.s16 	%p102, %rs211, 0;
	min.s64 	%rd254, %rd253, %rd326;
	selp.b64 	%rd255, %rd254, %rd326, %p101;
	selp.b64 	%rd256, %rd253, %rd255, %p102;
	selp.b16 	%rs212, 1, %rs319, %p101;
	selp.b16 	%rs213, %rs210, %rs212, %p102;
	and.b16  	%rs214, %rs213, 255;
	add.s32 	%r391, %r646, 256;
	cvt.u64.u32 	%rd257, %r391;
	add.s64 	%rd258, %rd114, %rd257;
	ld.global.u32 	%r392, [%rd251+1024];
	ld.global.u32 	%r393, [%rd252+1024];
	shr.u32 	%r394, %r392, 31;
	add.s32 	%r395, %r392, %r394;
	and.b32  	%r396, %r395, -2;
	sub.s32 	%r397, %r392, %r396;
	shr.u32 	%r398, %r393, 31;
	add.s32 	%r399, %r393, %r398;
	and.b32  	%r400, %r399, -2;
	sub.s32 	%r401, %r393, %r400;
	setp.ne.s32 	%p103, %r397, %r401;
	selp.u16 	%rs215, 1, 0, %p103;
	setp.eq.s16 	%p104, %rs214, 0;
	min.s64 	%rd259, %rd258, %rd256;
	selp.b64 	%rd260, %rd259, %rd256, %p103;
	selp.b64 	%rd326, %rd258, %rd260, %p104;
	selp.b16 	%rs216, 1, %rs213, %p103;
	selp.b16 	%rs319, %rs215, %rs216, %p104;
	add.s32 	%r646, %r646, 512;
$L__BB9_13:
	and.b32  	%r402, %r5, 256;
	setp.ne.s32 	%p105, %r402, 0;
	@%p105 bra 	$L__BB9_15;
	cvt.u64.u32 	%rd261, %r646;
	mul.wide.u32 	%rd262, %r646, 4;
	add.s64 	%rd263, %rd2, %rd262;
	add.s64 	%rd264, %rd3, %rd262;
	add.s64 	%rd265, %rd114, %rd261;
	ld.global.u32 	%r403, [%rd263];
	ld.global.u32 	%r404, [%rd264];
	shr.u32 	%r405, %r403, 31;
	add.s32 	%r406, %r403, %r405;
	and.b32  	%r407, %r406, -2;
	sub.s32 	%r408, %r403, %r407;
	shr.u32 	%r409, %r404, 31;
	add.s32 	%r410, %r404, %r409;
	and.b32  	%r411, %r410, -2;
	sub.s32 	%r412, %r404, %r411;
	setp.ne.s32 	%p106, %r408, %r412;
	selp.u16 	%rs217, 1, 0, %p106;
	and.b16  	%rs218, %rs319, 255;
	setp.eq.s16 	%p107, %rs218, 0;
	min.s64 	%rd266, %rd265, %rd326;
	selp.b64 	%rd267, %rd266, %rd326, %p106;
	selp.b64 	%rd326, %rd265, %rd267, %p107;
	selp.b16 	%rs219, 1, %rs319, %p106;
	selp.b16 	%rs319, %rs217, %rs219, %p107;
$L__BB9_15:
	setp.lt.u64 	%p108, %rd115, 256;
	@%p108 bra 	$L__BB9_40;
	// begin inline asm
	mov.u32 %r531, %laneid;
	// end inline asm
	cvt.u32.u16 	%r552, %rs319;
	and.b32  	%r533, %r552, 255;
	mov.b32 	%r549, 1;
	mov.b32 	%r550, 31;
	mov.b32 	%r551, -1;
	// begin inline asm
	shfl.sync.down.b32 %r532, %r533, %r549, %r550, %r551;
	// end inline asm
	// begin inline asm
	shfl.sync.down.b32 %r537, %r538, %r549, %r550, %r551;
	// end inline asm
	mov.b64 	{%r543, %r548}, %rd326;
	// begin inline asm
	shfl.sync.down.b32 %r542, %r543, %r549, %r550, %r551;
	// end inline asm
	// begin inline asm
	shfl.sync.down.b32 %r547, %r548, %r549, %r550, %r551;
	// end inline asm
	mov.b64 	%rd16, {%r542, %r547};
	cvt.u16.u32 	%rs12, %r532;
	setp.gt.s32 	%p158, %r531, 30;
	@%p158 bra 	$L__BB9_20;
	and.b16  	%rs261, %rs319, 255;
	setp.eq.s16 	%p159, %rs261, 0;
	and.b16  	%rs262, %rs12, 255;
	setp.eq.s16 	%p160, %rs262, 0;
	or.pred  	%p161, %p159, %p160;
	@%p161 bra 	$L__BB9_19;
	min.s64 	%rd326, %rd16, %rd326;
	mov.b16 	%rs319, 1;
	bra.uni 	$L__BB9_20;
$L__BB9_19:
	setp.eq.s16 	%p162, %rs261, 0;
	selp.b64 	%rd326, %rd16, %rd326, %p162;
	selp.b16 	%rs319, %rs12, %rs319, %p162;
$L__BB9_20:
	cvt.u32.u16 	%r573, %rs319;
	and.b32  	%r554, %r573, 255;
	mov.b32 	%r570, 2;
	mov.b32 	%r571, 31;
	mov.b32 	%r572, -1;
	// begin inline asm
	shfl.sync.down.b32 %r553, %r554, %r570, %r571, %r572;
	// end inline asm
	// begin inline asm
	shfl.sync.down.b32 %r558, %r559, %r570, %r571, %r572;
	// end inline asm
	mov.b64 	{%r564, %r569}, %rd326;
	// begin inline asm
	shfl.sync.down.b32 %r563, %r564, %r570, %r571, %r572;
	// end inline asm
	// begin inline asm
	shfl.sync.down.b32 %r568, %r569, %r570, %r571, %r572;
	// end inline asm
	mov.b64 	%rd20, {%r563, %r568};
	cvt.u16.u32 	%rs15, %r553;
	setp.gt.s32 	%p163, %r531, 29;
	@%p163 bra 	$L__BB9_24;
	and.b16  	%rs265, %rs319, 255;
	setp.eq.s16 	%p164, %rs265, 0;
	and.b16  	%rs266, %rs15, 255;
	setp.eq.s16 	%p165, %rs266, 0;
	or.pred  	%p166, %p164, %p165;
	@%p166 bra 	$L__BB9_23;
	min.s64 	%rd326, %rd20, %rd326;
	mov.b16 	%rs319, 1;
	bra.uni 	$L__BB9_24;
$L__BB9_23:
	setp.eq.s16 	%p167, %rs265, 0;
	selp.b64 	%rd326, %rd20, %rd326, %p167;
	selp.b16 	%rs319, %rs15, %rs319, %p167;
$L__BB9_24:
	cvt.u32.u16 	%r594, %rs319;
	and.b32  	%r575, %r594, 255;
	mov.b32 	%r591, 4;
	mov.b32 	%r592, 31;
	mov.b32 	%r593, -1;
	// begin inline asm
	shfl.sync.down.b32 %r574, %r575, %r591, %r592, %r593;
	// end inline asm
	// begin inline asm
	shfl.sync.down.b32 %r579, %r580, %r591, %r592, %r593;
	// end inline asm
	mov.b64 	{%r585, %r590}, %rd326;
	// begin inline asm
	shfl.sync.down.b32 %r584, %r585, %r591, %r592, %r593;
	// end inline asm
	// begin inline asm
	shfl.sync.down.b32 %r589, %r590, %r591, %r592, %r593;
	// end inline asm
	mov.b64 	%rd24, {%r584, %r589};
	cvt.u16.u32 	%rs18, %r574;
	setp.gt.s32 	%p168, %r531, 27;
	@%p168 bra 	$L__BB9_28;
	and.b16  	%rs269, %rs319, 255;
	setp.eq.s16 	%p169, %rs269, 0;
	and.b16  	%rs270, %rs18, 255;
	setp.eq.s16 	%p170, %rs270, 0;
	or.pred  	%p171, %p169, %p170;
	@%p171 bra 	$L__BB9_27;
	min.s64 	%rd326, %rd24, %rd326;
	mov.b16 	%rs319, 1;
	bra.uni 	$L__BB9_28;
$L__BB9_27:
	setp.eq.s16 	%p172, %rs269, 0;
	selp.b16 	%rs319, %rs18, %rs319, %p172;
	selp.b64 	%rd326, %rd24, %rd326, %p172;
$L__BB9_28:
	cvt.u32.u16 	%r615, %rs319;
	and.b32  	%r596, %r615, 255;
	mov.b32 	%r612, 8;
	mov.b32 	%r613, 31;
	mov.b32 	%r614, -1;
	// begin inline asm
	shfl.sync.down.b32 %r595, %r596, %r612, %r613, %r614;
	// end inline asm
	// begin inline asm
	shfl.sync.down.b32 %r600, %r601, %r612, %r613, %r614;
	// end inline asm
	mov.b64 	{%r606, %r611}, %rd326;
	// begin inline asm
	shfl.sync.down.b32 %r605, %r606, %r612, %r613, %r614;
	// end inline asm
	// begin inline asm
	shfl.sync.down.b32 %r610, %r611, %r612, %r613, %r614;
	// end inline asm
	mov.b64 	%rd28, {%r605, %r610};
	cvt.u16.u32 	%rs21, %r595;
	setp.gt.s32 	%p173, %r531, 23;
	@%p173 bra 	$L__BB9_32;
	and.b16  	%rs273, %rs319, 255;
	setp.eq.s16 	%p174, %rs273, 0;
	and.b16  	%rs274, %rs21, 255;
	setp.eq.s16 	%p175, %rs274, 0;
	or.pred  	%p176, %p174, %p175;
	@%p176 bra 	$L__BB9_31;
	min.s64 	%rd326, %rd28, %rd326;
	mov.b16 	%rs319, 1;
	bra.uni 	$L__BB9_32;
$L__BB9_31:
	setp.eq.s16 	%p177, %rs273, 0;
	selp.b16 	%rs319, %rs21, %rs319, %p177;
	selp.b64 	%rd326, %rd28, %rd326, %p177;
$L__BB9_32:
	cvt.u32.u16 	%r636, %rs319;
	and.b32  	%r617, %r636, 255;
	mov.b32 	%r633, 16;
	mov.b32 	%r634, 31;
	mov.b32 	%r635, -1;
	// begin inline asm
	shfl.sync.down.b32 %r616, %r617, %r633, %r634, %r635;
	// end inline asm
	// begin inline asm
	shfl.sync.down.b32 %r621, %r622, %r633, %r634, %r635;
	// end inline asm
	mov.b64 	{%r627, %r632}, %rd326;
	// begin inline asm
	shfl.sync.down.b32 %r626, %r627, %r633, %r634, %r635;
	// end inline asm
	// begin inline asm
	shfl.sync.down.b32 %r631, %r632, %r633, %r634, %r635;
	// end inline asm
	mov.b64 	%rd32, {%r626, %r631};
	cvt.u16.u32 	%rs24, %r616;
	setp.gt.s32 	%p178, %r531, 15;
	@%p178 bra 	$L__BB9_36;
	and.b16  	%rs277, %rs319, 255;
	setp.eq.s16 	%p179, %rs277, 0;
	and.b16  	%rs278, %rs24, 255;
	setp.eq.s16 	%p180, %rs278, 0;
	or.pred  	%p181, %p179, %p180;
	@%p181 bra 	$L__BB9_35;
	min.s64 	%rd326, %rd32, %rd326;
	mov.b16 	%rs319, 1;
	bra.uni 	$L__BB9_36;
$L__BB9_35:
	setp.eq.s16 	%p182, %rs277, 0;
	selp.b16 	%rs319, %rs24, %rs319, %p182;
	selp.b64 	%rd326, %rd32, %rd326, %p182;
$L__BB9_36:
	setp.ne.s32 	%p183, %r531, 0;
	@%p183 bra 	$L__BB9_38;
	shr.u32 	%r637, %r2, 1;
	and.b32  	%r638, %r637, 496;
	mov.u32 	%r639, _ZZN3cub18CUB_300001_SM_10006detail6reduce28DeviceReduceSingleTileKernelINS2_10policy_hubIN4cuda3std3__45tupleIJblEEEyN6thrust24THRUST_300001_SM_1000_NS8cuda_cub9__find_if7functorIS9_EEE10Policy1000ENSB_12zip_iteratorINS8_IJNSD_26transform_input_iterator_tIbNSC_6detail35transform_pair_of_input_iterators_tIbNSB_6detail15normal_iteratorINSB_10device_ptrIiEEEESQ_18compare_modulo_twoEENS7_10__not_fn_tINS7_10__identityEEEEENSB_17counting_iteratorIlNSB_11use_defaultESY_SY_EEEEEEEPS9_ySF_S9_S9_SU_EEvT0_T1_T2_T3_T4_T6_E12temp_storage;
	add.s32 	%r640, %r639, %r638;
	st.shared.u8 	[%r640+8], %rs319;
	st.shared.u64 	[%r640+16], %rd326;
$L__BB9_38:
	bar.sync 	0;
	setp.ne.s32 	%p184, %r2, 0;
	@%p184 bra 	$L__BB9_114;
	ld.shared.u8 	%rs281, [_ZZN3cub18CUB_300001_SM_10006detail6reduce28DeviceReduceSingleTileKernelINS2_10policy_hubIN4cuda3std3__45tupleIJblEEEyN6thrust24THRUST_300001_SM_1000_NS8cuda_cub9__find_if7functorIS9_EEE10Policy1000ENSB_12zip_iteratorINS8_IJNSD_26transform_input_iterator_tIbNSC_6detail35transform_pair_of_input_iterators_tIbNSB_6detail15normal_iteratorINSB_10device_ptrIiEEEESQ_18compare_modulo_twoEENS7_10__not_fn_tINS7_10__identityEEEEENSB_17counting_iteratorIlNSB_11use_defaultESY_SY_EEEEEEEPS9_ySF_S9_S9_SU_EEvT0_T1_T2_T3_T4_T6_E12temp_storage+24];
	ld.shared.u64 	%rd289, [_ZZN3cub18CUB_300001_SM_10006detail6reduce28DeviceReduceSingleTileKernelINS2_10policy_hubIN4cuda3std3__45tupleIJblEEEyN6thrust24THRUST_300001_SM_1000_NS8cuda_cub9__find_if7functorIS9_EEE10Policy1000ENSB_12zip_iteratorINS8_IJNSD_26transform_input_iterator_tIbNSC_6detail35transform_pair_of_input_iterators_tIbNSB_6detail15normal_iteratorINSB_10device_ptrIiEEEESQ_18compare_modulo_twoEENS7_10__not_fn_tINS7_10__identityEEEEENSB_17counting_iteratorIlNSB_11use_defaultESY_SY_EEEEEEEPS9_ySF_S9_S9_SU_EEvT0_T1_T2_T3_T4_T6_E12temp_storage+32];
	and.b16  	%rs282, %rs319, 255;
	setp.eq.s16 	%p185, %rs282, 0;
	setp.eq.s16 	%p186, %rs281, 0;
	min.s64 	%rd290, %rd289, %rd326;
	selp.b16 	%rs283, %rs319, 1, %p186;
	selp.b16 	%rs284, %rs281, %rs283, %p185;
	and.b16  	%rs285, %rs284, 255;
	selp.b64 	%rd291, %rd326, %rd290, %p186;
	selp.b64 	%rd292, %rd289, %rd291, %p185;
	ld.shared.u8 	%rs286, [_ZZN3cub18CUB_300001_SM_10006detail6reduce28DeviceReduceSingleTileKernelINS2_10policy_hubIN4cuda3std3__45tupleIJblEEEyN6thrust24THRUST_300001_SM_1000_NS8cuda_cub9__find_if7functorIS9_EEE10Policy1000ENSB_12zip_iteratorINS8_IJNSD_26transform_input_iterator_tIbNSC_6detail35transform_pair_of_input_iterators_tIbNSB_6detail15normal_iteratorINSB_10device_ptrIiEEEESQ_18compare_modulo_twoEENS7_10__not_fn_tINS7_10__identityEEEEENSB_17counting_iteratorIlNSB_11use_defaultESY_SY_EEEEEEEPS9_ySF_S9_S9_SU_EEvT0_T1_T2_T3_T4_T6_E12temp_storage+40];
	ld.shared.u64 	%rd293, [_ZZN3cub18CUB_300001_SM_10006detail6reduce28DeviceReduceSingleTileKernelINS2_10policy_hubIN4cuda3std3__45tupleIJblEEEyN6thrust24THRUST_300001_SM_1000_NS8cuda_cub9__find_if7functorIS9_EEE10Policy1000ENSB_12zip_iteratorINS8_IJNSD_26transform_input_iterator_tIbNSC_6detail35transform_pair_of_input_iterators_tIbNSB_6detail15normal_iteratorINSB_10device_ptrIiEEEESQ_18compare_modulo_twoEENS7_10__not_fn_tINS7_10__identityEEEEENSB_17counting_iteratorIlNSB_11use_defaultESY_SY_EEEEEEEPS9_ySF_S9_S9_SU_EEvT0_T1_T2_T3_T4_T6_E12temp_storage+48];
	setp.eq.s16 	%p187, %rs285, 0;
	setp.eq.s16 	%p188, %rs286, 0;
	min.s64 	%rd294, %rd293, %rd292;
	selp.b16 	%rs287, %rs284, 1, %p188;
	selp.b16 	%rs288, %rs286, %rs287, %p187;
	and.b16  	%rs289, %rs288, 255;
	selp.b64 	%rd295, %rd292, %rd294, %p188;
	selp.b64 	%rd296, %rd293, %rd295, %p187;
	ld.shared.u8 	%rs290, [_ZZN3cub18CUB_300001_SM_10006detail6reduce28DeviceReduceSingleTileKernelINS2_10policy_hubIN4cuda3std3__45tupleIJblEEEyN6thrust24THRUST_300001_SM_1000_NS8cuda_cub9__find_if7functorIS9_EEE10Policy1000ENSB_12zip_iteratorINS8_IJNSD_26transform_input_iterator_tIbNSC_6detail35transform_pair_of_input_iterators_tIbNSB_6detail15normal_iteratorINSB_10device_ptrIiEEEESQ_18compare_modulo_twoEENS7_10__not_fn_tINS7_10__identityEEEEENSB_17counting_iteratorIlNSB_11use_defaultESY_SY_EEEEEEEPS9_ySF_S9_S9_SU_EEvT0_T1_T2_T3_T4_T6_E12temp_storage+56];
	ld.shared.u64 	%rd297, [_ZZN3cub18CUB_300001_SM_10006detail6reduce28DeviceReduceSingleTileKernelINS2_10policy_hubIN4cuda3std3__45tupleIJblEEEyN6thrust24THRUST_300001_SM_1000_NS8cuda_cub9__find_if7functorIS9_EEE10Policy1000ENSB_12zip_iteratorINS8_IJNSD_26transform_input_iterator_tIbNSC_6detail35transform_pair_of_input_iterators_tIbNSB_6detail15normal_iteratorINSB_10device_ptrIiEEEESQ_18compare_modulo_twoEENS7_10__not_fn_tINS7_10__identityEEEEENSB_17counting_iteratorIlNSB_11use_defaultESY_SY_EEEEEEEPS9_ySF_S9_S9_SU_EEvT0_T1_T2_T3_T4_T6_E12temp_storage+64];
	setp.eq.s16 	%p189, %rs289, 0;
	setp.eq.s16 	%p190, %rs290, 0;
	min.s64 	%rd298, %rd297, %rd296;
	selp.b16 	%rs291, %rs288, 1, %p190;
	selp.b16 	%rs292, %rs290, %rs291, %p189;
	and.b16  	%rs293, %rs292, 255;
	selp.b64 	%rd299, %rd296, %rd298, %p190;
	selp.b64 	%rd300, %rd297, %rd299, %p189;
	ld.shared.u8 	%rs294, [_ZZN3cub18CUB_300001_SM_10006detail6reduce28DeviceReduceSingleTileKernelINS2_10policy_hubIN4cuda3std3__45tupleIJblEEEyN6thrust24THRUST_300001_SM_1000_NS8cuda_cub9__find_if7functorIS9_EEE10Policy1000ENSB_12zip_iteratorINS8_IJNSD_26transform_input_iterator_tIbNSC_6detail35transform_pair_of_input_iterators_tIbNSB_6detail15normal_iteratorINSB_10device_ptrIiEEEESQ_18compare_modulo_twoEENS7_10__not_fn_tINS7_10__identityEEEEENSB_17counting_iteratorIlNSB_11use_defaultESY_SY_EEEEEEEPS9_ySF_S9_S9_SU_EEvT0_T1_T2_T3_T4_T6_E12temp_storage+72];
	ld.shared.u64 	%rd301, [_ZZN3cub18CUB_300001_SM_10006detail6reduce28DeviceReduceSingleTileKernelINS2_10policy_hubIN4cuda3std3__45tupleIJblEEEyN6thrust24THRUST_300001_SM_1000_NS8cuda_cub9__find_if7functorIS9_EEE10Policy1000ENSB_12zip_iteratorINS8_IJNSD_26transform_input_iterator_tIbNSC_6detail35transform_pair_of_input_iterators_tIbNSB_6detail15normal_iteratorINSB_10device_ptrIiEEEESQ_18compare_modulo_twoEENS7_10__not_fn_tINS7_10__identityEEEEENSB_17counting_iteratorIlNSB_11use_defaultESY_SY_EEEEEEEPS9_ySF_S9_S9_SU_EEvT0_T1_T2_T3_T4_T6_E12temp_storage+80];
	setp.eq.s16 	%p191, %rs293, 0;
	setp.eq.s16 	%p192, %rs294, 0;
	min.s64 	%rd302, %rd301, %rd300;
	selp.b16 	%rs295, %rs292, 1, %p192;
	selp.b16 	%rs296, %rs294, %rs295, %p191;
	and.b16  	%rs297, %rs296, 255;
	selp.b64 	%rd303, %rd300, %rd302, %p192;
	selp.b64 	%rd304, %rd301, %rd303, %p191;
	ld.shared.u8 	%rs298, [_ZZN3cub18CUB_300001_SM_10006detail6reduce28DeviceReduceSingleTileKernelINS2_10policy_hubIN4cuda3std3__45tupleIJblEEEyN6thrust24THRUST_300001_SM_1000_NS8cuda_cub9__find_if7functorIS9_EEE10Policy1000ENSB_12zip_iteratorINS8_IJNSD_26transform_input_iterator_tIbNSC_6detail35transform_pair_of_input_iterators_tIbNSB_6detail15normal_iteratorINSB_10device_ptrIiEEEESQ_18compare_modulo_twoEENS7_10__not_fn_tINS7_10__identityEEEEENSB_17counting_iteratorIlNSB_11use_defaultESY_SY_EEEEEEEPS9_ySF_S9_S9_SU_EEvT0_T1_T2_T3_T4_T6_E12temp_storage+88];
	ld.shared.u64 	%rd305, [_ZZN3cub18CUB_300001_SM_10006detail6reduce28DeviceReduceSingleTileKernelINS2_10policy_hubIN4cuda3std3__45tupleIJblEEEyN6thrust24THRUST_300001_SM_1000_NS8cuda_cub9__find_if7functorIS9_EEE10Policy1000ENSB_12zip_iteratorINS8_IJNSD_26transform_input_iterator_tIbNSC_6detail35transform_pair_of_input_iterators_tIbNSB_6detail15normal_iteratorINSB_10device_ptrIiEEEESQ_18compare_modulo_twoEENS7_10__not_fn_tINS7_10__identityEEEEENSB_17counting_iteratorIlNSB_11use_defaultESY_SY_EEEEEEEPS9_ySF_S9_S9_SU_EEvT0_T1_T2_T3_T4_T6_E12temp_storage+96];
	setp.eq.s16 	%p193, %rs297, 0;
	setp.eq.s16 	%p194, %rs298, 0;
	min.s64 	%rd306, %rd305, %rd304;
	selp.b16 	%rs299, %rs296, 1, %p194;
	selp.b16 	%rs300, %rs298, %rs299, %p193;
	and.b16  	%rs301, %rs300, 255;
	selp.b64 	%rd307, %rd304, %rd306, %p194;
	selp.b64 	%rd308, %rd305, %rd307, %p193;
	ld.shared.u8 	%rs302, [_ZZN3cub18CUB_300001_SM_10006detail6reduce28DeviceReduceSingleTileKernelINS2_10policy_hubIN4cuda3std3__45tupleIJblEEEyN6thrust24THRUST_300001_SM_1000_NS8cuda_cub9__find_if7functorIS9_EEE10Policy1000ENSB_12zip_iteratorINS8_IJNSD_26transform_input_iterator_tIbNSC_6detail35transform_pair_of_input_iterators_tIbNSB_6detail15normal_iteratorINSB_10device_ptrIiEEEESQ_18compare_modulo_twoEENS7_10__not_fn_tINS7_10__identityEEEEENSB_17counting_iteratorIlNSB_11use_defaultESY_SY_EEEEEEEPS9_ySF_S9_S9_SU_EEvT0_T1_T2_T3_T4_T6_E12temp_storage+104];
	ld.shared.u64 	%rd309, [_ZZN3cub18CUB_300001_SM_10006detail6reduce28DeviceReduceSingleTileKernelINS2_10policy_hubIN4cuda3std3__45tupleIJblEEEyN6thrust24THRUST_300001_SM_1000_NS8cuda_cub9__find_if7functorIS9_EEE10Policy1000ENSB_12zip_iteratorINS8_IJNSD_26transform_input_iterator_tIbNSC_6detail35transform_pair_of_input_iterators_tIbNSB_6detail15normal_iteratorINSB_10device_ptrIiEEEESQ_18compare_modulo_twoEENS7_10__not_fn_tINS7_10__identityEEEEENSB_17counting_iteratorIlNSB_11use_defaultESY_SY_EEEEEEEPS9_ySF_S9_S9_SU_EEvT0_T1_T2_T3_T4_T6_E12temp_storage+112];
	setp.eq.s16 	%p195, %rs301, 0;
	setp.eq.s16 	%p196, %rs302, 0;
	min.s64 	%rd310, %rd309, %rd308;
	selp.b16 	%rs303, %rs300, 1, %p196;
	selp.b16 	%rs304, %rs302, %rs303, %p195;
	and.b16  	%rs305, %rs304, 255;
	selp.b64 	%rd311, %rd308, %rd310, %p196;
	selp.b64 	%rd312, %rd309, %rd311, %p195;
	ld.shared.u8 	%rs306, [_ZZN3cub18CUB_300001_SM_10006detail6reduce28DeviceReduceSingleTileKernelINS2_10policy_hubIN4cuda3std3__45tupleIJblEEEyN6thrust24THRUST_300001_SM_1000_NS8cuda_cub9__find_if7functorIS9_EEE10Policy1000ENSB_12zip_iteratorINS8_IJNSD_26transform_input_iterator_tIbNSC_6detail35transform_pair_of_input_iterators_tIbNSB_6detail15normal_iteratorINSB_10device_ptrIiEEEESQ_18compare_modulo_twoEENS7_10__not_fn_tINS7_10__identityEEEEENSB_17counting_iteratorIlNSB_11use_defaultESY_SY_EEEEEEEPS9_ySF_S9_S9_SU_EEvT0_T1_T2_T3_T4_T6_E12temp_storage+120];
	ld.shared.u64 	%rd313, [_ZZN3cub18CUB_300001_SM_10006detail6reduce28DeviceReduceSingleTileKernelINS2_10policy_hubIN4cuda3std3__45tupleIJblEEEyN6thrust24THRUST_300001_SM_1000_NS8cuda_cub9__find_if7functorIS9_EEE10Policy1000ENSB_12zip_iteratorINS8_IJNSD_26transform_input_iterator_tIbNSC_6detail35transform_pair_of_input_iterators_tIbNSB_6detail15normal_iteratorINSB_10device_ptrIiEEEESQ_18compare_modulo_twoEENS7_10__not_fn_tINS7_10__identityEEEEENSB_17counting_iteratorIlNSB_11use_defaultESY_SY_EEEEEEEPS9_ySF_S9_S9_SU_EEvT0_T1_T2_T3_T4_T6_E12temp_storage+128];
	setp.eq.s16 	%p197, %rs305, 0;
	setp.eq.s16 	%p198, %rs306, 0;
	min.s64 	%rd314, %rd313, %rd312;
	selp.b16 	%rs307, %rs304, 1, %p198;
	selp.b16 	%rs319, %rs306, %rs307, %p197;
	selp.b64 	%rd315, %rd312, %rd314, %p198;
	selp.b64 	%rd326, %rd313, %rd315, %p197;
	bra.uni 	$L__BB9_114;
$L__BB9_40:
	// begin inline asm
	mov.u32 %r413, %laneid;
	// end inline asm
	and.b32  	%r434, %r2, 992;
	add.s32 	%r435, %r434, 32;
	setp.gt.u32 	%p109, %r435, %r1;
	not.b32 	%r436, %r434;
	add.s32 	%r437, %r1, %r436;
	selp.b32 	%r432, %r437, 31, %p109;
	cvt.u32.u16 	%r438, %rs319;
	and.b32  	%r415, %r438, 255;
	mov.b32 	%r431, 1;
	mov.b32 	%r433, -1;
	// begin inline asm
	shfl.sync.down.b32 %r414, %r415, %r431, %r432, %r433;
	// end inline asm
	// begin inline asm
	shfl.sync.down.b32 %r419, %r420, %r431, %r432, %r433;
	// end inline asm
	mov.b64 	{%r425, %r430}, %rd326;
	// begin inline asm
	shfl.sync.down.b32 %r424, %r425, %r431, %r432, %r433;
	// end inline asm
	// begin inline asm
	shfl.sync.down.b32 %r429, %r430, %r431, %r432, %r433;
	// end inline asm
	mov.b64 	%rd37, {%r424, %r429};
	cvt.u16.u32 	%rs28, %r414;
	setp.ge.s32 	%p110, %r413, %r432;
	@%p110 bra 	$L__BB9_44;
	and.b16  	%rs220, %rs319, 255;
	setp.eq.s16 	%p111, %rs220, 0;
	and.b16  	%rs221, %rs28, 255;
	setp.eq.s16 	%p112, %rs221, 0;
	or.pred  	%p113, %p111, %p112;
	@%p113 bra 	$L__BB9_43;
	min.s64 	%rd326, %rd37, %rd326;
	mov.b16 	%rs319, 1;
	bra.uni 	$L__BB9_44;
$L__BB9_43:
	setp.eq.s16 	%p114, %rs220, 0;
	selp.b16 	%rs319, %rs28, %rs319, %p114;
	selp.b64 	%rd326, %rd37, %rd326, %p114;
$L__BB9_44:
	cvt.u32.u16 	%r459, %rs319;
	and.b32  	%r440, %r459, 255;
	mov.b32 	%r456, 2;
	mov.b32 	%r458, -1;
	// begin inline asm
	shfl.sync.down.b32 %r439, %r440, %r456, %r432, %r458;
	// end inline asm
	// begin inline asm
	shfl.sync.down.b32 %r444, %r445, %r456, %r432, %r458;
	// end inline asm
	mov.b64 	{%r450, %r455}, %rd326;
	// begin inline asm
	shfl.sync.down.b32 %r449, %r450, %r456, %r432, %r458;
	// end inline asm
	// begin inline asm
	shfl.sync.down.b32 %r454, %r455, %r456, %r432, %r458;
	// end inline asm
	mov.b64 	%rd41, {%r449, %r454};
	cvt.u16.u32 	%rs31, %r439;
	add.s32 	%r460, %r413, 2;
	setp.gt.s32 	%p115, %r460, %r432;
	@%p115 bra 	$L__BB9_48;
	and.b16  	%rs224, %rs319, 255;
	setp.eq.s16 	%p116, %rs224, 0;
	and.b16  	%rs225, %rs31, 255;
	setp.eq.s16 	%p117, %rs225, 0;
	or.pred  	%p118, %p116, %p117;
	@%p118 bra 	$L__BB9_47;
	min.s64 	%rd326, %rd41, %rd326;
	mov.b16 	%rs319, 1;
	bra.uni 	$L__BB9_48;
$L__BB9_47:
	setp.eq.s16 	%p119, %rs224, 0;
	selp.b16 	%rs319, %rs31, %rs319, %p119;
	selp.b64 	%rd326, %rd41, %rd326, %p119;
$L__BB9_48:
	cvt.u32.u16 	%r481, %rs319;
	and.b32  	%r462, %r481, 255;
	mov.b32 	%r478, 4;
	mov.b32 	%r480, -1;
	// begin inline asm
	shfl.sync.down.b32 %r461, %r462, %r478, %r432, %r480;
	// end inline asm
	// begin inline asm
	shfl.sync.down.b32 %r466, %r467, %r478, %r432, %r480;
	// end inline asm
	mov.b64 	{%r472, %r477}, %rd326;
	// begin inline asm
	shfl.sync.down.b32 %r471, %r472, %r478, %r432, %r480;
	// end inline asm
	// begin inline asm
	shfl.sync.down.b32 %r476, %r477, %r478, %r432, %r480;
	// end inline asm
	mov.b64 	%rd45, {%r471, %r476};
	cvt.u16.u32 	%rs34, %r461;
	add.s32 	%r482, %r413, 4;
	setp.gt.s32 	%p120, %r482, %r432;
	@%p120 bra 	$L__BB9_52;
	and.b16  	%rs228, %rs319, 255;
	setp.eq.s16 	%p121, %rs228, 0;
	and.b16  	%rs229, %rs34, 255;
	setp.eq.s16 	%p122, %rs229, 0;
	or.pred  	%p123, %p121, %p122;
	@%p123 bra 	$L__BB9_51;
	min.s64 	%rd326, %rd45, %rd326;
	mov.b16 	%rs319, 1;
	bra.uni 	$L__BB9_52;
$L__BB9_51:
	setp.eq.s16 	%p124, %rs228, 0;
	selp.b16 	%rs319, %rs34, %rs319, %p124;
	selp.b64 	%rd326, %rd45, %rd326, %p124;
$L__BB9_52:
	cvt.u32.u16 	%r503, %rs319;
	and.b32  	%r484, %r503, 255;
	mov.b32 	%r500, 8;
	mov.b32 	%r502, -1;
	// begin inline asm
	shfl.sync.down.b32 %r483, %r484, %r500, %r432, %r502;
	// end inline asm
	// begin inline asm
	shfl.sync.down.b32 %r488, %r489, %r500, %r432, %r502;
	// end inline asm
	mov.b64 	{%r494, %r499}, %rd326;
	// begin inline asm
	shfl.sync.down.b32 %r493, %r494, %r500, %r432, %r502;
	// end inline asm
	// begin inline asm
	shfl.sync.down.b32 %r498, %r499, %r500, %r432, %r502;
	// end inline asm
	mov.b64 	%rd49, {%r493, %r498};
	cvt.u16.u32 	%rs37, %r483;
	add.s32 	%r504, %r413, 8;
	setp.gt.s32 	%p125, %r504, %r432;
	@%p125 bra 	$L__BB9_56;
	and.b16  	%rs232, %rs319, 255;
	setp.eq.s16 	%p126, %rs232, 0;
	and.b16  	%rs233, %rs37, 255;
	setp.eq.s16 	%p127, %rs233, 0;
	or.pred  	%p128, %p126, %p127;
	@%p128 bra 	$L__BB9_55;
	min.s64 	%rd326, %rd49, %rd326;
	mov.b16 	%rs319, 1;
	bra.uni 	$L__BB9_56;
$L__BB9_55:
	setp.eq.s16 	%p129, %rs232, 0;
	selp.b16 	%rs319, %rs37, %rs319, %p129;
	selp.b64 	%rd326, %rd49, %rd326, %p129;
$L__BB9_56:
	cvt.u32.u16 	%r525, %rs319;
	and.b32  	%r506, %r525, 255;
	mov.b32 	%r522, 16;
	mov.b32 	%r524, -1;
	// begin inline asm
	shfl.sync.down.b32 %r505, %r506, %r522, %r432, %r524;
	// end inline asm
	// begin inline asm
	shfl.sync.down.b32 %r510, %r511, %r522, %r432, %r524;
	// end inline asm
	mov.b64 	{%r516, %r521}, %rd326;
	// begin inline asm
	shfl.sync.down.b32 %r515, %r516, %r522, %r432, %r524;
	// end inline asm
	// begin inline asm
	shfl.sync.down.b32 %r520, %r521, %r522, %r432, %r524;
	// end inline asm
	mov.b64 	%rd53, {%r515, %r520};
	cvt.u16.u32 	%rs40, %r505;
	add.s32 	%r526, %r413, 16;
	setp.gt.s32 	%p130, %r526, %r432;
	@%p130 bra 	$L__BB9_60;
	and.b16  	%rs236, %rs319, 255;
	setp.eq.s16 	%p131, %rs236, 0;
	and.b16  	%rs237, %rs40, 255;
	setp.eq.s16 	%p132, %rs237, 0;
	or.pred  	%p133, %p131, %p132;
	@%p133 bra 	$L__BB9_59;
	min.s64 	%rd326, %rd53, %rd326;
	mov.b16 	%rs319, 1;
	bra.uni 	$L__BB9_60;
$L__BB9_59:
	setp.eq.s16 	%p134, %rs236, 0;
	selp.b16 	%rs319, %rs40, %rs319, %p134;
	selp.b64 	%rd326, %rd53, %rd326, %p134;
$L__BB9_60:
	setp.ne.s32 	%p135, %r413, 0;
	@%p135 bra 	$L__BB9_62;
	shr.u32 	%r527, %r2, 1;
	and.b32  	%r528, %r527, 496;
	mov.u32 	%r529, _ZZN3cub18CUB_300001_SM_10006detail6reduce28DeviceReduceSingleTileKernelINS2_10policy_hubIN4cuda3std3__45tupleIJblEEEyN6thrust24THRUST_300001_SM_1000_NS8cuda_cub9__find_if7functorIS9_EEE10Policy1000ENSB_12zip_iteratorINS8_IJNSD_26transform_input_iterator_tIbNSC_6detail35transform_pair_of_input_iterators_tIbNSB_6detail15normal_iteratorINSB_10device_ptrIiEEEESQ_18compare_modulo_twoEENS7_10__not_fn_tINS7_10__identityEEEEENSB_17counting_iteratorIlNSB_11use_defaultESY_SY_EEEEEEEPS9_ySF_S9_S9_SU_EEvT0_T1_T2_T3_T4_T6_E12temp_storage;
	add.s32 	%r530, %r529, %r528;
	st.shared.u8 	[%r530+8], %rs319;
	st.shared.u64 	[%r530+16], %rd326;
$L__BB9_62:
	bar.sync 	0;
	setp.ne.s32 	%p136, %r2, 0;
	@%p136 bra 	$L__BB9_114;
	setp.lt.u64 	%p137, %rd115, 33;
	@%p137 bra 	$L__BB9_65;
	ld.shared.u8 	%rs240, [_ZZN3cub18CUB_300001_SM_10006detail6reduce28DeviceReduceSingleTileKernelINS2_10policy_hubIN4cuda3std3__45tupleIJblEEEyN6thrust24THRUST_300001_SM_1000_NS8cuda_cub9__find_if7functorIS9_EEE10Policy1000ENSB_12zip_iteratorINS8_IJNSD_26transform_input_iterator_tIbNSC_6detail35transform_pair_of_input_iterators_tIbNSB_6detail15normal_iteratorINSB_10device_ptrIiEEEESQ_18compare_modulo_twoEENS7_10__not_fn_tINS7_10__identityEEEEENSB_17counting_iteratorIlNSB_11use_defaultESY_SY_EEEEEEEPS9_ySF_S9_S9_SU_EEvT0_T1_T2_T3_T4_T6_E12temp_storage+24];
	ld.shared.u64 	%rd268, [_ZZN3cub18CUB_300001_SM_10006detail6reduce28DeviceReduceSingleTileKernelINS2_10policy_hubIN4cuda3std3__45tupleIJblEEEyN6thrust24THRUST_300001_SM_1000_NS8cuda_cub9__find_if7functorIS9_EEE10Policy1000ENSB_12zip_iteratorINS8_IJNSD_26transform_input_iterator_tIbNSC_6detail35transform_pair_of_input_iterators_tIbNSB_6detail15normal_iteratorINSB_10device_ptrIiEEEESQ_18compare_modulo_twoEENS7_10__not_fn_tINS7_10__identityEEEEENSB_17counting_iteratorIlNSB_11use_defaultESY_SY_EEEEEEEPS9_ySF_S9_S9_SU_EEvT0_T1_T2_T3_T4_T6_E12temp_storage+32];
	and.b16  	%rs241, %rs319, 255;
	setp.eq.s16 	%p138, %rs241, 0;
	setp.eq.s16 	%p139, %rs240, 0;
	min.s64 	%rd269, %rd268, %rd326;
	selp.b16 	%rs242, %rs319, 1, %p139;
	selp.b16 	%rs319, %rs240, %rs242, %p138;
	selp.b64 	%rd270, %rd326, %rd269, %p139;
	selp.b64 	%rd326, %rd268, %rd270, %p138;
$L__BB9_65:
	setp.lt.u64 	%p140, %rd115, 65;
	@%p140 bra 	$L__BB9_67;
	ld.shared.u8 	%rs243, [_ZZN3cub18CUB_300001_SM_10006detail6reduce28DeviceReduceSingleTileKernelINS2_10policy_hubIN4cuda3std3__45tupleIJblEEEyN6thrust24THRUST_300001_SM_1000_NS8cuda_cub9__find_if7functorIS9_EEE10Policy1000ENSB_12zip_iteratorINS8_IJNSD_26transform_input_iterator_tIbNSC_6detail35transform_pair_of_input_iterators_tIbNSB_6detail15normal_iteratorINSB_10device_ptrIiEEEESQ_18compare_modulo_twoEENS7_10__not_fn_tINS7_10__identityEEEEENSB_17counting_iteratorIlNSB_11use_defaultESY_SY_EEEEEEEPS9_ySF_S9_S9_SU_EEvT0_T1_T2_T3_T4_T6_E12temp_storage+40];
	ld.shared.u64 	%rd271, [_ZZN3cub18CUB_300001_SM_10006detail6reduce28DeviceReduceSingleTileKernelINS2_10policy_hubIN4cuda3std3__45tupleIJblEEEyN6thrust24THRUST_300001_SM_1000_NS8cuda_cub9__find_if7functorIS9_EEE10Policy1000ENSB_12zip_iteratorINS8_IJNSD_26transform_input_iterator_tIbNSC_6detail35transform_pair_of_input_iterators_tIbNSB_6detail15normal_iteratorINSB_10device_ptrIiEEEESQ_18compare_modulo_twoEENS7_10__not_fn_tINS7_10__identityEEEEENSB_17counting_iteratorIlNSB_11use_defaultESY_SY_EEEEEEEPS9_ySF_S9_S9_SU_EEvT0_T1_T2_T3_T4_T6_E12temp_storage+48];
	and.b16  	%rs244, %rs319, 255;
	setp.eq.s16 	%p141, %rs244, 0;
	setp.eq.s16 	%p142, %rs243, 0;
	min.s64 	%rd272, %rd271, %rd326;
	selp.b16 	%rs245, %rs319, 1, %p142;
	selp.b16 	%rs319, %rs243, %rs245, %p141;
	selp.b64 	%rd273, %rd326, %rd272, %p142;
	selp.b64 	%rd326, %rd271, %rd273, %p141;
$L__BB9_67:
	setp.lt.u64 	%p143, %rd115, 97;
	@%p143 bra 	$L__BB9_69;
	ld.shared.u8 	%rs246, [_ZZN3cub18CUB_300001_SM_10006detail6reduce28DeviceReduceSingleTileKernelINS2_10policy_hubIN4cuda3std3__45tupleIJblEEEyN6thrust24THRUST_300001_SM_1000_NS8cuda_cub9__find_if7functorIS9_EEE10Policy1000ENSB_12zip_iteratorINS8_IJNSD_26transform_input_iterator_tIbNSC_6detail35transform_pair_of_input_iterators_tIbNSB_6detail15normal_iteratorINSB_10device_ptrIiEEEESQ_18compare_modulo_twoEENS7_10__not_fn_tINS7_10__identityEEEEENSB_17counting_iteratorIlNSB_11use_defaultESY_SY_EEEEEEEPS9_ySF_S9_S9_SU_EEvT0_T1_T2_T3_T4_T6_E12temp_storage+56];
	ld.shared.u64 	%rd274, [_ZZN3cub18CUB_300001_SM_10006detail6reduce28DeviceReduceSingleTileKernelINS2_10policy_hubIN4cuda3std3__45tupleIJblEEEyN6thrust24THRUST_300001_SM_1000_NS8cuda_cub9__find_if7functorIS9_EEE10Policy1000ENSB_12zip_iteratorINS8_IJNSD_26transform_input_iterator_tIbNSC_6detail35transform_pair_of_input_iterators_tIbNSB_6detail15normal_iteratorINSB_10device_ptrIiEEEESQ_18compare_modulo_twoEENS7_10__not_fn_tINS7_10__identityEEEEENSB_17counting_iteratorIlNSB_11use_defaultESY_SY_EEEEEEEPS9_ySF_S9_S9_SU_EEvT0_T1_T2_T3_T4_T6_E12temp_storage+64];
	and.b16  	%rs247, %rs319, 255;
	setp.eq.s16 	%p144, %rs247, 0;
	setp.eq.s16 	%p145, %rs246, 0;
	min.s64 	%rd275, %rd274, %rd326;
	selp.b16 	%rs248, %rs319, 1, %p145;
	selp.b16 	%rs319, %rs246, %rs248, %p144;
	selp.b64 	%rd276, %rd326, %rd275, %p145;
	selp.b64 	%rd326, %rd274, %rd276, %p144;
$L__BB9_69:
	setp.lt.u64 	%p146, %rd115, 129;
	@%p146 bra 	$L__BB9_71;
	ld.shared.u8 	%rs249, [_ZZN3cub18CUB_300001_SM_10006detail6reduce28DeviceReduceSingleTileKernelINS2_10policy_hubIN4cuda3std3__45tupleIJblEEEyN6thrust24THRUST_300001_SM_1000_NS8cuda_cub9__find_if7functorIS9_EEE10Policy1000ENSB_12zip_iteratorINS8_IJNSD_26transform_input_iterator_tIbNSC_6detail35transform_pair_of_input_iterators_tIbNSB_6detail15normal_iteratorINSB_10device_ptrIiEEEESQ_18compare_modulo_twoEENS7_10__not_fn_tINS7_10__identityEEEEENSB_17counting_iteratorIlNSB_11use_defaultESY_SY_EEEEEEEPS9_ySF_S9_S9_SU_EEvT0_T1_T2_T3_T4_T6_E12temp_storage+72];
	ld.shared.u64 	%rd277, [_ZZN3cub18CUB_300001_SM_10006detail6reduce28DeviceReduceSingleTileKernelINS2_10policy_hubIN4cuda3std3__45tupleIJblEEEyN6thrust24THRUST_300001_SM_1000_NS8cuda_cub9__find_if7functorIS9_EEE10Policy1000ENSB_12zip_iteratorINS8_IJNSD_26transform_input_iterator_tIbNSC_6detail35transform_pair_of_input_iterators_tIbNSB_6detail15normal_iteratorINSB_10device_ptrIiEEEESQ_18compare_modulo_twoEENS7_10__not_fn_tINS7_10__identityEEEEENSB_17counting_iteratorIlNSB_11use_defaultESY_SY_EEEEEEEPS9_ySF_S9_S9_SU_EEvT0_T1_T2_T3_T4_T6_E12temp_storage+80];
	and.b16  	%rs250, %rs319, 255;
	setp.eq.s16 	%p147, %rs250, 0;
	setp.eq.s16 	%p148, %rs249, 0;
	min.s64 	%rd278, %rd277, %rd326;
	selp.b16 	%rs251, %rs319, 1, %p148;
	selp.b16 	%rs319, %rs249, %rs251, %p147;
	selp.b64 	%rd279, %rd326, %rd278, %p148;
	selp.b64 	%rd326, %rd277, %rd279, %p147;
$L__BB9_71:
	setp.lt.u64 	%p149, %rd115, 161;
	@%p149 bra 	$L__BB9_73;
	ld.shared.u8 	%rs252, [_ZZN3cub18CUB_300001_SM_10006detail6reduce28DeviceReduceSingleTileKernelINS2_10policy_hubIN4cuda3std3__45tupleIJblEEEyN6thrust24THRUST_300001_SM_1000_NS8cuda_cub9__find_if7functorIS9_EEE10Policy1000ENSB_12zip_iteratorINS8_IJNSD_26transform_input_iterator_tIbNSC_6detail35transform_pair_of_input_iterators_tIbNSB_6detail15normal_iteratorINSB_10device_ptrIiEEEESQ_18compare_modulo_twoEENS7_10__not_fn_tINS7_10__identityEEEEENSB_17counting_iteratorIlNSB_11use_defaultESY_SY_EEEEEEEPS9_ySF_S9_S9_SU_EEvT0_T1_T2_T3_T4_T6_E12temp_storage+88];
	ld.shared.u64 	%rd280, [_ZZN3cub18CUB_300001_SM_10006detail6reduce28DeviceReduceSingleTileKernelINS2_10policy_hubIN4cuda3std3__45tupleIJblEEEyN6thrust24THRUST_300001_SM_1000_NS8cuda_cub9__find_if7functorIS9_EEE10Policy1000ENSB_12zip_iteratorINS8_IJNSD_26transform_input_iterator_tIbNSC_6detail35transform_pair_of_input_iterators_tIbNSB_6detail15normal_iteratorINSB_10device_ptrIiEEEESQ_18compare_modulo_twoEENS7_10__not_fn_tINS7_10__identityEEEEENSB_17counting_iteratorIlNSB_11use_defaultESY_SY_EEEEEEEPS9_ySF_S9_S9_SU_EEvT0_T1_T2_T3_T4_T6_E12temp_storage+96];
	and.b16  	%rs253, %rs319, 255;
	setp.eq.s16 	%p150, %rs253, 0;
	setp.eq.s16 	%p151, %rs252, 0;
	min.s64 	%rd281, %rd280, %rd326;
	selp.b16 	%rs254, %rs319, 1, %p151;
	selp.b16 	%rs319, %rs252, %rs254, %p150;
	selp.b64 	%rd282, %rd326, %rd281, %p151;
	selp.b64 	%rd326, %rd280, %rd282, %p150;
$L__BB9_73:
	setp.lt.u64 	%p152, %rd115, 193;
	@%p152 bra 	$L__BB9_75;
	ld.shared.u8 	%rs255, [_ZZN3cub18CUB_300001_SM_10006detail6reduce28DeviceReduceSingleTileKernelINS2_10policy_hubIN4cuda3std3__45tupleIJblEEEyN6thrust24THRUST_300001_SM_1000_NS8cuda_cub9__find_if7functorIS9_EEE10Policy1000ENSB_12zip_iteratorINS8_IJNSD_26transform_input_iterator_tIbNSC_6detail35transform_pair_of_input_iterators_tIbNSB_6detail15normal_iteratorINSB_10device_ptrIiEEEESQ_18compare_modulo_twoEENS7_10__not_fn_tINS7_10__identityEEEEENSB_17counting_iteratorIlNSB_11use_defaultESY_SY_EEEEEEEPS9_ySF_S9_S9_SU_EEvT0_T1_T2_T3_T4_T6_E12temp_storage+104];
	ld.shared.u64 	%rd283, [_ZZN3cub18CUB_300001_SM_10006detail6reduce28DeviceReduceSingleTileKernelINS2_10policy_hubIN4cuda3std3__45tupleIJblEEEyN6thrust24THRUST_300001_SM_1000_NS8cuda_cub9__find_if7functorIS9_EEE10Policy1000ENSB_12zip_iteratorINS8_IJNSD_26transform_input_iterator_tIbNSC_6detail35transform_pair_of_input_iterators_tIbNSB_6detail15normal_iteratorINSB_10device_ptrIiEEEESQ_18compare_modulo_twoEENS7_10__not_fn_tINS7_10__identityEEEEENSB_17counting_iteratorIlNSB_11use_defaultESY_SY_EEEEEEEPS9_ySF_S9_S9_SU_EEvT0_T1_T2_T3_T4_T6_E12temp_storage+112];
	and.b16  	%rs256, %rs319, 255;
	setp.eq.s16 	%p153, %rs256, 0;
	setp.eq.s16 	%p154, %rs255, 0;
	min.s64 	%rd284, %rd283, %rd326;
	selp.b16 	%rs257, %rs319, 1, %p154;
	selp.b16 	%rs319, %rs255, %rs257, %p153;
	selp.b64 	%rd285, %rd326, %rd284, %p154;
	selp.b64 	%rd326, %rd283, %rd285, %p153;
$L__BB9_75:
	setp.lt.u64 	%p155, %rd115, 225;
	@%p155 bra 	$L__BB9_114;
	ld.shared.u8 	%rs258, [_ZZN3cub18CUB_300001_SM_10006detail6reduce28DeviceReduceSingleTileKernelINS2_10policy_hubIN4cuda3std3__45tupleIJblEEEyN6thrust24THRUST_300001_SM_1000_NS8cuda_cub9__find_if7functorIS9_EEE10Policy1000ENSB_12zip_iteratorINS8_IJNSD_26transform_input_iterator_tIbNSC_6detail35transform_pair_of_input_iterators_tIbNSB_6detail15normal_iteratorINSB_10device_ptrIiEEEESQ_18compare_modulo_twoEENS7_10__not_fn_tINS7_10__identityEEEEENSB_17counting_iteratorIlNSB_11use_defaultESY_SY_EEEEEEEPS9_ySF_S9_S9_SU_EEvT0_T1_T2_T3_T4_T6_E12temp_storage+120];
	ld.shared.u64 	%rd286, [_ZZN3cub18CUB_300001_SM_10006detail6reduce28DeviceReduceSingleTileKernelINS2_10policy_hubIN4cuda3std3__45tupleIJblEEEyN6thrust24THRUST_300001_SM_1000_NS8cuda_cub9__find_if7functorIS9_EEE10Policy1000ENSB_12zip_iteratorINS8_IJNSD_26transform_input_iterator_tIbNSC_6detail35transform_pair_of_input_iterators_tIbNSB_6detail15normal_iteratorINSB_10device_ptrIiEEEESQ_18compare_modulo_twoEENS7_10__not_fn_tINS7_10__identityEEEEENSB_17counting_iteratorIlNSB_11use_defaultESY_SY_EEEEEEEPS9_ySF_S9_S9_SU_EEvT0_T1_T2_T3_T4_T6_E12temp_storage+128];
	and.b16  	%rs259, %rs319, 255;
	setp.eq.s16 	%p156, %rs259, 0;
	setp.eq.s16 	%p157, %rs258, 0;
	min.s64 	%rd287, %rd286, %rd326;
	selp.b16 	%rs260, %rs319, 1, %p157;
	selp.b16 	%rs319, %rs258, %rs260, %p156;
	selp.b64 	%rd288, %rd326, %rd287, %p157;
	selp.b64 	%rd326, %rd286, %rd288, %p156;
	bra.uni 	$L__BB9_114;
$L__BB9_77:
	mov.u32 	%r18, %tid.x;
	cvt.u64.u32 	%rd70, %r18;
	mul.wide.u32 	%rd119, %r18, 4;
	add.s64 	%rd71, %rd2, %rd119;
	add.s64 	%rd72, %rd3, %rd119;
	ld.global.u32 	%r50, [%rd71];
	ld.global.u32 	%r51, [%rd72];
	shr.u32 	%r52, %r50, 31;
	add.s32 	%r53, %r50, %r52;
	and.b32  	%r54, %r53, -2;
	sub.s32 	%r55, %r50, %r54;
	shr.u32 	%r56, %r51, 31;
	add.s32 	%r57, %r51, %r56;
	and.b32  	%r58, %r57, -2;
	sub.s32 	%r59, %r51, %r58;
	setp.ne.s32 	%p3, %r55, %r59;
	add.s32 	%r60, %r18, 256;
	cvt.u64.u32 	%rd120, %r60;
	ld.global.u32 	%r61, [%rd71+1024];
	ld.global.u32 	%r62, [%rd72+1024];
	shr.u32 	%r63, %r61, 31;
	add.s32 	%r64, %r61, %r63;
	and.b32  	%r65, %r64, -2;
	sub.s32 	%r66, %r61, %r65;
	shr.u32 	%r68, %r62, 31;
	add.s32 	%r69, %r62, %r68;
	and.b32  	%r70, %r69, -2;
	sub.s32 	%r71, %r62, %r70;
	setp.ne.s32 	%p4, %r66, %r71;
	add.s32 	%r73, %r18, 512;
	cvt.u64.u32 	%rd121, %r73;
	add.s64 	%rd122, %rd114, %rd121;
	ld.global.u32 	%r74, [%rd71+2048];
	ld.global.u32 	%r75, [%rd72+2048];
	shr.u32 	%r76, %r74, 31;
	add.s32 	%r77, %r74, %r76;
	and.b32  	%r78, %r77, -2;
	sub.s32 	%r79, %r74, %r78;
	shr.u32 	%r80, %r75, 31;
	add.s32 	%r81, %r75, %r80;
	and.b32  	%r82, %r81, -2;
	sub.s32 	%r83, %r75, %r82;
	setp.ne.s32 	%p5, %r79, %r83;
	add.s64 	%rd123, %rd122, 256;
	ld.global.u32 	%r84, [%rd71+3072];
	ld.global.u32 	%r85, [%rd72+3072];
	shr.u32 	%r86, %r84, 31;
	add.s32 	%r87, %r84, %r86;
	and.b32  	%r88, %r87, -2;
	sub.s32 	%r89, %r84, %r88;
	shr.u32 	%r90, %r85, 31;
	add.s32 	%r91, %r85, %r90;
	and.b32  	%r92, %r91, -2;
	sub.s32 	%r93, %r85, %r92;
	setp.ne.s32 	%p7, %r89, %r93;
	or.pred  	%p9, %p3, %p4;
	selp.b64 	%rd124, %rd70, %rd120, %p3;
	add.s64 	%rd125, %rd114, %rd124;
	min.s64 	%rd126, %rd122, %rd125;
	selp.b64 	%rd127, %rd126, %rd125, %p5;
	or.pred  	%p10, %p9, %p5;
	selp.b64 	%rd128, %rd127, %rd122, %p9;
	min.s64 	%rd129, %rd123, %rd128;
	selp.b64 	%rd130, %rd129, %rd128, %p7;
	or.pred  	%p11, %p10, %p7;
	selp.u16 	%rs319, 1, 0, %p11;
	selp.b64 	%rd326, %rd130, %rd123, %p10;
	add.s64 	%rd74, %rd115, -1024;
	setp.lt.u64 	%p12, %rd74, 1024;
	mov.b64 	%rd345, 1024;
	@%p12 bra 	$L__BB9_81;
	mov.b64 	%rd345, 1024;
$L__BB9_79:
	add.s64 	%rd132, %rd345, %rd70;
	shl.b64 	%rd133, %rd345, 2;
	add.s64 	%rd134, %rd71, %rd133;
	add.s64 	%rd135, %rd72, %rd133;
	add.s64 	%rd136, %rd132, %rd114;
	ld.global.u32 	%r94, [%rd134];
	ld.global.u32 	%r95, [%rd135];
	shr.u32 	%r96, %r94, 31;
	add.s32 	%r97, %r94, %r96;
	and.b32  	%r98, %r97, -2;
	sub.s32 	%r99, %r94, %r98;
	shr.u32 	%r100, %r95, 31;
	add.s32 	%r101, %r95, %r100;
	and.b32  	%r102, %r101, -2;
	sub.s32 	%r103, %r95, %r102;
	setp.ne.s32 	%p13, %r99, %r103;
	add.s64 	%rd137, %rd136, 256;
	ld.global.u32 	%r104, [%rd134+1024];
	ld.global.u32 	%r105, [%rd135+1024];
	shr.u32 	%r106, %r104, 31;
	add.s32 	%r107, %r104, %r106;
	and.b32  	%r108, %r107, -2;
	sub.s32 	%r109, %r104, %r108;
	shr.u32 	%r110, %r105, 31;
	add.s32 	%r111, %r105, %r110;
	and.b32  	%r112, %r111, -2;
	sub.s32 	%r113, %r105, %r112;
	setp.ne.s32 	%p14, %r109, %r113;
	selp.u16 	%rs103, 1, 0, %p14;
	add.s64 	%rd138, %rd136, 512;
	ld.global.u32 	%r114, [%rd134+2048];
	ld.global.u32 	%r115, [%rd135+2048];
	shr.u32 	%r116, %r114, 31;
	add.s32 	%r117, %r114, %r116;
	and.b32  	%r118, %r117, -2;
	sub.s32 	%r119, %r114, %r118;
	shr.u32 	%r120, %r115, 31;
	add.s32 	%r121, %r115, %r120;
	and.b32  	%r122, %r121, -2;
	sub.s32 	%r123, %r115, %r122;
	setp.ne.s32 	%p15, %r119, %r123;
	selp.u16 	%rs104, 1, 0, %p15;
	add.s64 	%rd139, %rd136, 768;
	ld.global.u32 	%r124, [%rd134+3072];
	ld.global.u32 	%r125, [%rd135+3072];
	shr.u32 	%r126, %r124, 31;
	add.s32 	%r127, %r124, %r126;
	and.b32  	%r128, %r127, -2;
	sub.s32 	%r129, %r124, %r128;
	shr.u32 	%r130, %r125, 31;
	add.s32 	%r131, %r125, %r130;
	and.b32  	%r132, %r131, -2;
	sub.s32 	%r133, %r125, %r132;
	setp.ne.s32 	%p16, %r129, %r133;
	selp.u16 	%rs105, 1, 0, %p16;
	and.b16  	%rs106, %rs319, 255;
	setp.eq.s16 	%p17, %rs106, 0;
	selp.u16 	%rs107, 1, 0, %p13;
	min.s64 	%rd140, %rd136, %rd326;
	selp.b16 	%rs108, 1, %rs319, %p13;
	selp.b64 	%rd141, %rd140, %rd326, %p13;
	selp.b16 	%rs109, %rs107, %rs108, %p17;
	and.b16  	%rs110, %rs109, 255;
	selp.b64 	%rd142, %rd136, %rd141, %p17;
	setp.eq.s16 	%p18, %rs110, 0;
	min.s64 	%rd143, %rd137, %rd142;
	selp.b16 	%rs111, 1, %rs109, %p14;
	selp.b64 	%rd144, %rd143, %rd142, %p14;
	selp.b16 	%rs112, %rs103, %rs111, %p18;
	and.b16  	%rs113, %rs112, 255;
	selp.b64 	%rd145, %rd137, %rd144, %p18;
	setp.eq.s16 	%p19, %rs113, 0;
	min.s64 	%rd146, %rd138, %rd145;
	selp.b16 	%rs114, 1, %rs112, %p15;
	selp.b64 	%rd147, %rd146, %rd145, %p15;
	selp.b16 	%rs115, %rs104, %rs114, %p19;
	and.b16  	%rs116, %rs115, 255;
	selp.b64 	%rd148, %rd138, %rd147, %p19;
	setp.eq.s16 	%p20, %rs116, 0;
	min.s64 	%rd149, %rd139, %rd148;
	selp.b16 	%rs117, 1, %rs115, %p16;
	selp.b64 	%rd150, %rd149, %rd148, %p16;
	selp.b16 	%rs319, %rs105, %rs117, %p20;
	selp.b64 	%rd326, %rd139, %rd150, %p20;
	sub.s64 	%rd151, %rd115, %rd345;
	setp.lt.u64 	%p21, %rd151, 1024;
	@%p21 bra 	$L__BB9_90;
	add.s64 	%rd345, %rd345, 1024;
	setp.le.u64 	%p22, %rd345, %rd74;
	@%p22 bra 	$L__BB9_79;
$L__BB9_81:
	setp.le.u64 	%p23, %rd115, %rd345;
	cvt.u32.u64 	%r134, %rd345;
	cvt.u32.u64 	%r135, %rd115;
	sub.s32 	%r136, %r135, %r134;
	setp.ge.s32 	%p24, %r18, %r136;
	or.pred  	%p25, %p23, %p24;
	@%p25 bra 	$L__BB9_90;
	not.b32 	%r139, %r18;
	add.s32 	%r140, %r139, %r135;
	sub.s32 	%r19, %r140, %r134;
	shr.u32 	%r142, %r19, 8;
	add.s32 	%r20, %r142, 1;
	setp.lt.u32 	%p26, %r19, 768;
	mov.u32 	%r650, %r18;
	@%p26 bra 	$L__BB9_85;
	and.b32  	%r143, %r20, 33554428;
	neg.s32 	%r648, %r143;
	mov.u32 	%r650, %r18;
$L__BB9_84:
	.pragma "nounroll";
	cvt.u64.u32 	%rd153, %r650;
	add.s64 	%rd154, %rd345, %rd153;
	shl.b64 	%rd155, %rd154, 2;
	add.s64 	%rd156, %rd2, %rd155;
	add.s64 	%rd157, %rd3, %rd155;
	add.s64 	%rd158, %rd154, %rd114;
	ld.global.u32 	%r144, [%rd156];
	ld.global.u32 	%r145, [%rd157];
	shr.u32 	%r146, %r144, 31;
	add.s32 	%r147, %r144, %r146;
	and.b32  	%r148, %r147, -2;
	sub.s32 	%r149, %r144, %r148;
	shr.u32 	%r150, %r145, 31;
	add.s32 	%r151, %r145, %r150;
	and.b32  	%r152, %r151, -2;
	sub.s32 	%r153, %r145, %r152;
	setp.ne.s32 	%p27, %r149, %r153;
	selp.u16 	%rs119, 1, 0, %p27;
	and.b16  	%rs120, %rs319, 255;
	setp.eq.s16 	%p28, %rs120, 0;
	min.s64 	%rd159, %rd158, %rd326;
	selp.b16 	%rs121, 1, %rs319, %p27;
	selp.b16 	%rs122, %rs119, %rs121, %p28;
	and.b16  	%rs123, %rs122, 255;
	selp.b64 	%rd160, %rd159, %rd326, %p27;
	selp.b64 	%rd161, %rd158, %rd160, %p28;
	add.s64 	%rd162, %rd158, 256;
	ld.global.u32 	%r154, [%rd156+1024];
	ld.global.u32 	%r155, [%rd157+1024];
	shr.u32 	%r156, %r154, 31;
	add.s32 	%r157, %r154, %r156;
	and.b32  	%r158, %r157, -2;
	sub.s32 	%r159, %r154, %r158;
	shr.u32 	%r160, %r155, 31;
	add.s32 	%r161, %r155, %r160;
	and.b32  	%r162, %r161, -2;
	sub.s32 	%r163, %r155, %r162;
	setp.ne.s32 	%p29, %r159, %r163;
	selp.u16 	%rs124, 1, 0, %p29;
	setp.eq.s16 	%p30, %rs123, 0;
	min.s64 	%rd163, %rd162, %rd161;
	selp.b16 	%rs125, 1, %rs122, %p29;
	selp.b16 	%rs126, %rs124, %rs125, %p30;
	and.b16  	%rs127, %rs126, 255;
	selp.b64 	%rd164, %rd163, %rd161, %p29;
	selp.b64 	%rd165, %rd162, %rd164, %p30;
	add.s64 	%rd166, %rd158, 512;
	ld.global.u32 	%r164, [%rd156+2048];
	ld.global.u32 	%r165, [%rd157+2048];
	shr.u32 	%r166, %r164, 31;
	add.s32 	%r167, %r164, %r166;
	and.b32  	%r168, %r167, -2;
	sub.s32 	%r169, %r164, %r168;
	shr.u32 	%r170, %r165, 31;
	add.s32 	%r171, %r165, %r170;
	and.b32  	%r172, %r171, -2;
	sub.s32 	%r173, %r165, %r172;
	setp.ne.s32 	%p31, %r169, %r173;
	selp.u16 	%rs128, 1, 0, %p31;
	setp.eq.s16 	%p32, %rs127, 0;
	min.s64 	%rd167, %rd166, %rd165;
	selp.b16 	%rs129, 1, %rs126, %p31;
	selp.b16 	%rs130, %rs128, %rs129, %p32;
	and.b16  	%rs131, %rs130, 255;
	selp.b64 	%rd168, %rd167, %rd165, %p31;
	selp.b64 	%rd169, %rd166, %rd168, %p32;
	add.s64 	%rd170, %rd158, 768;
	ld.global.u32 	%r174, [%rd156+3072];
	ld.global.u32 	%r175, [%rd157+3072];
	shr.u32 	%r176, %r174, 31;
	add.s32 	%r177, %r174, %r176;
	and.b32  	%r178, %r177, -2;
	sub.s32 	%r179, %r174, %r178;
	shr.u32 	%r180, %r175, 31;
	add.s32 	%r181, %r175, %r180;
	and.b32  	%r182, %r181, -2;
	sub.s32 	%r183, %r175, %r182;
	setp.ne.s32 	%p33, %r179, %r183;
	selp.u16 	%rs132, 1, 0, %p33;
	setp.eq.s16 	%p34, %rs131, 0;
	min.s64 	%rd171, %rd170, %rd169;
	selp.b16 	%rs133, 1, %rs130, %p33;
	selp.b16 	%rs319, %rs132, %rs133, %p34;
	selp.b64 	%rd172, %rd171, %rd169, %p33;
	selp.b64 	%rd326, %rd170, %rd172, %p34;
	add.s32 	%r650, %r650, 1024;
	add.s32 	%r648, %r648, 4;
	setp.ne.s32 	%p35, %r648, 0;
	@%p35 bra 	$L__BB9_84;
$L__BB9_85:
	and.b32  	%r184, %r20, 3;
	setp.eq.s32 	%p36, %r184, 0;
	@%p36 bra 	$L__BB9_90;
	setp.eq.s32 	%p37, %r184, 1;
	@%p37 bra 	$L__BB9_88;
	cvt.u64.u32 	%rd174, %r650;
	add.s64 	%rd175, %rd345, %rd174;
	shl.b64 	%rd176, %rd175, 2;
	add.s64 	%rd177, %rd2, %rd176;
	add.s64 	%rd178, %rd3, %rd176;
	add.s64 	%rd179, %rd175, %rd114;
	ld.global.u32 	%r185, [%rd177];
	ld.global.u32 	%r186, [%rd178];
	shr.u32 	%r187, %r185, 31;
	add.s32 	%r188, %r185, %r187;
	and.b32  	%r189, %r188, -2;
	sub.s32 	%r190, %r185, %r189;
	shr.u32 	%r191, %r186, 31;
	add.s32 	%r192, %r186, %r191;
	and.b32  	%r193, %r192, -2;
	sub.s32 	%r194, %r186, %r193;
	setp.ne.s32 	%p38, %r190, %r194;
	selp.u16 	%rs135, 1, 0, %p38;
	and.b16  	%rs136, %rs319, 255;
	setp.eq.s16 	%p39, %rs136, 0;
	min.s64 	%rd180, %rd179, %rd326;
	selp.b16 	%rs137, 1, %rs319, %p38;
	selp.b16 	%rs138, %rs135, %rs137, %p39;
	and.b16  	%rs139, %rs138, 255;
	selp.b64 	%rd181, %rd180, %rd326, %p38;
	selp.b64 	%rd182, %rd179, %rd181, %p39;
	add.s32 	%r195, %r650, 256;
	cvt.u64.u32 	%rd183, %r195;
	add.s64 	%rd184, %rd345, %rd183;
	add.s64 	%rd185, %rd184, %rd114;
	ld.global.u32 	%r196, [%rd177+1024];
	ld.global.u32 	%r197, [%rd178+1024];
	shr.u32 	%r198, %r196, 31;
	add.s32 	%r199, %r196, %r198;
	and.b32  	%r200, %r199, -2;
	sub.s32 	%r201, %r196, %r200;
	shr.u32 	%r202, %r197, 31;
	add.s32 	%r203, %r197, %r202;
	and.b32  	%r204, %r203, -2;
	sub.s32 	%r205, %r197, %r204;
	setp.ne.s32 	%p40, %r201, %r205;
	selp.u16 	%rs140, 1, 0, %p40;
	setp.eq.s16 	%p41, %rs139, 0;
	min.s64 	%rd186, %rd185, %rd182;
	selp.b16 	%rs141, 1, %rs138, %p40;
	selp.b16 	%rs319, %rs140, %rs141, %p41;
	selp.b64 	%rd187, %rd186, %rd182, %p40;
	selp.b64 	%rd326, %rd185, %rd187, %p41;
	add.s32 	%r650, %r650, 512;
$L__BB9_88:
	and.b32  	%r206, %r19, 256;
	setp.ne.s32 	%p42, %r206, 0;
	@%p42 bra 	$L__BB9_90;
	cvt.u64.u32 	%rd188, %r650;
	add.s64 	%rd189, %rd345, %rd188;
	shl.b64 	%rd190, %rd189, 2;
	add.s64 	%rd191, %rd2, %rd190;
	add.s64 	%rd192, %rd3, %rd190;
	add.s64 	%rd193, %rd189, %rd114;
	ld.global.u32 	%r207, [%rd191];
	ld.global.u32 	%r208, [%rd192];
	shr.u32 	%r209, %r207, 31;
	add.s32 	%r210, %r207, %r209;
	and.b32  	%r211, %r210, -2;
	sub.s32 	%r212, %r207, %r211;
	shr.u32 	%r213, %r208, 31;
	add.s32 	%r214, %r208, %r213;
	and.b32  	%r215, %r214, -2;
	sub.s32 	%r216, %r208, %r215;
	setp.ne.s32 	%p43, %r212, %r216;
	selp.u16 	%rs142, 1, 0, %p43;
	and.b16  	%rs143, %rs319, 255;
	setp.eq.s16 	%p44, %rs143, 0;
	min.s64 	%rd194, %rd193, %rd326;
	selp.b16 	%rs144, 1, %rs319, %p43;
	selp.b16 	%rs319, %rs142, %rs144, %p44;
	selp.b64 	%rd195, %rd194, %rd326, %p43;
	selp.b64 	%rd326, %rd193, %rd195, %p44;
$L__BB9_90:
	// begin inline asm
	mov.u32 %r217, %laneid;
	// end inline asm
	cvt.u32.u16 	%r238, %rs319;
	and.b32  	%r219, %r238, 255;
	mov.b32 	%r235, 1;
	mov.b32 	%r236, 31;
	mov.b32 	%r237, -1;
	// begin inline asm
	shfl.sync.down.b32 %r218, %r219, %r235, %r236, %r237;
	// end inline asm
	// begin inline asm
	shfl.sync.down.b32 %r223, %r224, %r235, %r236, %r237;
	// end inline asm
	mov.b64 	{%r229, %r234}, %rd326;
	// begin inline asm
	shfl.sync.down.b32 %r228, %r229, %r235, %r236, %r237;
	// end inline asm
	// begin inline asm
	shfl.sync.down.b32 %r233, %r234, %r235, %r236, %r237;
	// end inline asm
	mov.b64 	%rd90, {%r228, %r233};
	cvt.u16.u32 	%rs69, %r218;
	setp.gt.s32 	%p45, %r217, 30;
	@%p45 bra 	$L__BB9_94;
	and.b16  	%rs145, %rs319, 255;
	setp.eq.s16 	%p46, %rs145, 0;
	and.b16  	%rs146, %rs69, 255;
	setp.eq.s16 	%p47, %rs146, 0;
	or.pred  	%p48, %p46, %p47;
	@%p48 bra 	$L__BB9_93;
	min.s64 	%rd326, %rd90, %rd326;
	mov.b16 	%rs319, 1;
	bra.uni 	$L__BB9_94;
$L__BB9_93:
	setp.eq.s16 	%p49, %rs145, 0;
	selp.b16 	%rs319, %rs69, %rs319, %p49;
	selp.b64 	%rd326, %rd90, %rd326, %p49;
$L__BB9_94:
	cvt.u32.u16 	%r259, %rs319;
	and.b32  	%r240, %r259, 255;
	mov.b32 	%r256, 2;
	mov.b32 	%r257, 31;
	mov.b32 	%r258, -1;
	// begin inline asm
	shfl.sync.down.b32 %r239, %r240, %r256, %r257, %r258;
	// end inline asm
	// begin inline asm
	shfl.sync.down.b32 %r244, %r245, %r256, %r257, %r258;
	// end inline asm
	mov.b64 	{%r250, %r255}, %rd326;
	// begin inline asm
	shfl.sync.down.b32 %r249, %r250, %r256, %r257, %r258;
	// end inline asm
	// begin inline asm
	shfl.sync.down.b32 %r254, %r255, %r256, %r257, %r258;
	// end inline asm
	mov.b64 	%rd94, {%r249, %r254};
	cvt.u16.u32 	%rs72, %r239;
	setp.gt.s32 	%p50, %r217, 29;
	@%p50 bra 	$L__BB9_98;
	and.b16  	%rs149, %rs319, 255;
	setp.eq.s16 	%p51, %rs149, 0;
	and.b16  	%rs150, %rs72, 255;
	setp.eq.s16 	%p52, %rs150, 0;
	or.pred  	%p53, %p51, %p52;
	@%p53 bra 	$L__BB9_97;
	min.s64 	%rd326, %rd94, %rd326;
	mov.b16 	%rs319, 1;
	bra.uni 	$L__BB9_98;
$L__BB9_97:
	setp.eq.s16 	%p54, %rs149, 0;
	selp.b16 	%rs319, %rs72, %rs319, %p54;
	selp.b64 	%rd326, %rd94, %rd326, %p54;
$L__BB9_98:
	cvt.u32.u16 	%r280, %rs319;
	and.b32  	%r261, %r280, 255;
	mov.b32 	%r277, 4;
	mov.b32 	%r278, 31;
	mov.b32 	%r279, -1;
	// begin inline asm
	shfl.sync.down.b32 %r260, %r261, %r277, %r278, %r279;
	// end inline asm
	// begin inline asm
	shfl.sync.down.b32 %r265, %r266, %r277, %r278, %r279;
	// end inline asm
	mov.b64 	{%r271, %r276}, %rd326;
	// begin inline asm
	shfl.sync.down.b32 %r270, %r271, %r277, %r278, %r279;
	// end inline asm
	// begin inline asm
	shfl.sync.down.b32 %r275, %r276, %r277, %r278, %r279;
	// end inline asm
	mov.b64 	%rd98, {%r270, %r275};
	cvt.u16.u32 	%rs75, %r260;
	setp.gt.s32 	%p55, %r217, 27;
	@%p55 bra 	$L__BB9_102;
	and.b16  	%rs153, %rs319, 255;
	setp.eq.s16 	%p56, %rs153, 0;
	and.b16  	%rs154, %rs75, 255;
	setp.eq.s16 	%p57, %rs154, 0;
	or.pred  	%p58, %p56, %p57;
	@%p58 bra 	$L__BB9_101;
	min.s64 	%rd326, %rd98, %rd326;
	mov.b16 	%rs319, 1;
	bra.uni 	$L__BB9_102;
$L__BB9_101:
	setp.eq.s16 	%p59, %rs153, 0;
	selp.b16 	%rs319, %rs75, %rs319, %p59;
	selp.b64 	%rd326, %rd98, %rd326, %p59;
$L__BB9_102:
	cvt.u32.u16 	%r301, %rs319;
	and.b32  	%r282, %r301, 255;
	mov.b32 	%r298, 8;
	mov.b32 	%r299, 31;
	mov.b32 	%r300, -1;
	// begin inline asm
	shfl.sync.down.b32 %r281, %r282, %r298, %r299, %r300;
	// end inline asm
	// begin inline asm
	shfl.sync.down.b32 %r286, %r287, %r298, %r299, %r300;
	// end inline asm
	mov.b64 	{%r292, %r297}, %rd326;
	// begin inline asm
	shfl.sync.down.b32 %r291, %r292, %r298, %r299, %r300;
	// end inline asm
	// begin inline asm
	shfl.sync.down.b32 %r296, %r297, %r298, %r299, %r300;
	// end inline asm
	mov.b64 	%rd102, {%r291, %r296};
	cvt.u16.u32 	%rs78, %r281;
	setp.gt.s32 	%p60, %r217, 23;
	@%p60 bra 	$L__BB9_106;
	and.b16  	%rs157, %rs319, 255;
	setp.eq.s16 	%p61, %rs157, 0;
	and.b16  	%rs158, %rs78, 255;
	setp.eq.s16 	%p62, %rs158, 0;
	or.pred  	%p63, %p61, %p62;
	@%p63 bra 	$L__BB9_105;
	min.s64 	%rd326, %rd102, %rd326;
	mov.b16 	%rs319, 1;
	bra.uni 	$L__BB9_106;
$L__BB9_105:
	setp.eq.s16 	%p64, %rs157, 0;
	selp.b16 	%rs319, %rs78, %rs319, %p64;
	selp.b64 	%rd326, %rd102, %rd326, %p64;
$L__BB9_106:
	cvt.u32.u16 	%r322, %rs319;
	and.b32  	%r303, %r322, 255;
	mov.b32 	%r319, 16;
	mov.b32 	%r320, 31;
	mov.b32 	%r321, -1;
	// begin inline asm
	shfl.sync.down.b32 %r302, %r303, %r319, %r320, %r321;
	// end inline asm
	// begin inline asm
	shfl.sync.down.b32 %r307, %r308, %r319, %r320, %r321;
	// end inline asm
	mov.b64 	{%r313, %r318}, %rd326;
	// begin inline asm
	shfl.sync.down.b32 %r312, %r313, %r319, %r320, %r321;
	// end inline asm
	// begin inline asm
	shfl.sync.down.b32 %r317, %r318, %r319, %r320, %r321;
	// end inline asm
	mov.b64 	%rd106, {%r312, %r317};
	cvt.u16.u32 	%rs81, %r302;
	setp.gt.s32 	%p65, %r217, 15;
	@%p65 bra 	$L__BB9_110;
	and.b16  	%rs161, %rs319, 255;
	setp.eq.s16 	%p66, %rs161, 0;
	and.b16  	%rs162, %rs81, 255;
	setp.eq.s16 	%p67, %rs162, 0;
	or.pred  	%p68, %p66, %p67;
	@%p68 bra 	$L__BB9_109;
	min.s64 	%rd326, %rd106, %rd326;
	mov.b16 	%rs319, 1;
	bra.uni 	$L__BB9_110;
$L__BB9_109:
	setp.eq.s16 	%p69, %rs161, 0;
	selp.b16 	%rs319, %rs81, %rs319, %p69;
	selp.b64 	%rd326, %rd106, %rd326, %p69;
$L__BB9_110:
	setp.ne.s32 	%p70, %r217, 0;
	@%p70 bra 	$L__BB9_112;
	shr.u32 	%r323, %r18, 1;
	and.b32  	%r324, %r323, 496;
	mov.u32 	%r325, _ZZN3cub18CUB_300001_SM_10006detail6reduce28DeviceReduceSingleTileKernelINS2_10policy_hubIN4cuda3std3__45tupleIJblEEEyN6thrust24THRUST_300001_SM_1000_NS8cuda_cub9__find_if7functorIS9_EEE10Policy1000ENSB_12zip_iteratorINS8_IJNSD_26transform_input_iterator_tIbNSC_6detail35transform_pair_of_input_iterators_tIbNSB_6detail15normal_iteratorINSB_10device_ptrIiEEEESQ_18compare_modulo_twoEENS7_10__not_fn_tINS7_10__identityEEEEENSB_17counting_iteratorIlNSB_11use_defaultESY_SY_EEEEEEEPS9_ySF_S9_S9_SU_EEvT0_T1_T2_T3_T4_T6_E12temp_storage;
	add.s32 	%r326, %r325, %r324;
	st.shared.u8 	[%r326+8], %rs319;
	st.shared.u64 	[%r326+16], %rd326;
$L__BB9_112:
	bar.sync 	0;
	setp.ne.s32 	%p71, %r18, 0;
	@%p71 bra 	$L__BB9_114;
	ld.shared.u8 	%rs165, [_ZZN3cub18CUB_300001_SM_10006detail6reduce28DeviceReduceSingleTileKernelINS2_10policy_hubIN4cuda3std3__45tupleIJblEEEyN6thrust24THRUST_300001_SM_1000_NS8cuda_cub9__find_if7functorIS9_EEE10Policy1000ENSB_12zip_iteratorINS8_IJNSD_26transform_input_iterator_tIbNSC_6detail35transform_pair_of_input_iterators_tIbNSB_6detail15normal_iteratorINSB_10device_ptrIiEEEESQ_18compare_modulo_twoEENS7_10__not_fn_tINS7_10__identityEEEEENSB_17counting_iteratorIlNSB_11use_defaultESY_SY_EEEEEEEPS9_ySF_S9_S9_SU_EEvT0_T1_T2_T3_T4_T6_E12temp_storage+24];
	ld.shared.u64 	%rd196, [_ZZN3cub18CUB_300001_SM_10006detail6reduce28DeviceReduceSingleTileKernelINS2_10policy_hubIN4cuda3std3__45tupleIJblEEEyN6thrust24THRUST_300001_SM_1000_NS8cuda_cub9__find_if7functorIS9_EEE10Policy1000ENSB_12zip_iteratorINS8_IJNSD_26transform_input_iterator_tIbNSC_6detail35transform_pair_of_input_iterators_tIbNSB_6detail15normal_iteratorINSB_10device_ptrIiEEEESQ_18compare_modulo_twoEENS7_10__not_fn_tINS7_10__identityEEEEENSB_17counting_iteratorIlNSB_11use_defaultESY_SY_EEEEEEEPS9_ySF_S9_S9_SU_EEvT0_T1_T2_T3_T4_T6_E12temp_storage+32];
	and.b16  	%rs166, %rs319, 255;
	setp.eq.s16 	%p72, %rs166, 0;
	setp.eq.s16 	%p73, %rs165, 0;
	min.s64 	%rd197, %rd196, %rd326;
	selp.b16 	%rs167, %rs319, 1, %p73;
	selp.b16 	%rs168, %rs165, %rs167, %p72;
	and.b16  	%rs169, %rs168, 255;
	selp.b64 	%rd198, %rd326, %rd197, %p73;
	selp.b64 	%rd199, %rd196, %rd198, %p72;
	ld.shared.u8 	%rs170, [_ZZN3cub18CUB_300001_SM_10006detail6reduce28DeviceReduceSingleTileKernelINS2_10policy_hubIN4cuda3std3__45tupleIJblEEEyN6thrust24THRUST_300001_SM_1000_NS8cuda_cub9__find_if7functorIS9_EEE10Policy1000ENSB_12zip_iteratorINS8_IJNSD_26transform_input_iterator_tIbNSC_6detail35transform_pair_of_input_iterators_tIbNSB_6detail15normal_iteratorINSB_10device_ptrIiEEEESQ_18compare_modulo_twoEENS7_10__not_fn_tINS7_10__identityEEEEENSB_17counting_iteratorIlNSB_11use_defaultESY_SY_EEEEEEEPS9_ySF_S9_S9_SU_EEvT0_T1_T2_T3_T4_T6_E12temp_storage+40];
	ld.shared.u64 	%rd200, [_ZZN3cub18CUB_300001_SM_10006detail6reduce28DeviceReduceSingleTileKernelINS2_10policy_hubIN4cuda3std3__45tupleIJblEEEyN6thrust24THRUST_300001_SM_1000_NS8cuda_cub9__find_if7functorIS9_EEE10Policy1000ENSB_12zip_iteratorINS8_IJNSD_26transform_input_iterator_tIbNSC_6detail35transform_pair_of_input_iterators_tIbNSB_6detail15normal_iteratorINSB_10device_ptrIiEEEESQ_18compare_modulo_twoEENS7_10__not_fn_tINS7_10__identityEEEEENSB_17counting_iteratorIlNSB_11use_defaultESY_SY_EEEEEEEPS9_ySF_S9_S9_SU_EEvT0_T1_T2_T3_T4_T6_E12temp_storage+48];
	setp.eq.s16 	%p74, %rs169, 0;
	setp.eq.s16 	%p75, %rs170, 0;
	min.s64 	%rd201, %rd200, %rd199;
	selp.b16 	%rs171, %rs168, 1, %p75;
	selp.b16 	%rs172, %rs170, %rs171, %p74;
	and.b16  	%rs173, %rs172, 255;
	selp.b64 	%rd202, %rd199, %rd201, %p75;
	selp.b64 	%rd203, %rd200, %rd202, %p74;
	ld.shared.u8 	%rs174, [_ZZN3cub18CUB_300001_SM_10006detail6reduce28DeviceReduceSingleTileKernelINS2_10policy_hubIN4cuda3std3__45tupleIJblEEEyN6thrust24THRUST_300001_SM_1000_NS8cuda_cub9__find_if7functorIS9_EEE10Policy1000ENSB_12zip_iteratorINS8_IJNSD_26transform_input_iterator_tIbNSC_6detail35transform_pair_of_input_iterators_tIbNSB_6detail15normal_iteratorINSB_10device_ptrIiEEEESQ_18compare_modulo_twoEENS7_10__not_fn_tINS7_10__identityEEEEENSB_17counting_iteratorIlNSB_11use_defaultESY_SY_EEEEEEEPS9_ySF_S9_S9_SU_EEvT0_T1_T2_T3_T4_T6_E12temp_storage+56];
	ld.shared.u64 	%rd204, [_ZZN3cub18CUB_300001_SM_10006detail6reduce28DeviceReduceSingleTileKernelINS2_10policy_hubIN4cuda3std3__45tupleIJblEEEyN6thrust24THRUST_300001_SM_1000_NS8cuda_cub9__find_if7functorIS9_EEE10Policy1000ENSB_12zip_iteratorINS8_IJNSD_26transform_input_iterator_tIbNSC_6detail35transform_pair_of_input_iterators_tIbNSB_6detail15normal_iteratorINSB_10device_ptrIiEEEESQ_18compare_modulo_twoEENS7_10__not_fn_tINS7_10__identityEEEEENSB_17counting_iteratorIlNSB_11use_defaultESY_SY_EEEEEEEPS9_ySF_S9_S9_SU_EEvT0_T1_T2_T3_T4_T6_E12temp_storage+64];
	setp.eq.s16 	%p76, %rs173, 0;
	setp.eq.s16 	%p77, %rs174, 0;
	min.s64 	%rd205, %rd204, %rd203;
	selp.b16 	%rs175, %rs172, 1, %p77;
	selp.b16 	%rs176, %rs174, %rs175, %p76;
	and.b16  	%rs177, %rs176, 255;
	selp.b64 	%rd206, %rd203, %rd205, %p77;
	selp.b64 	%rd207, %rd204, %rd206, %p76;
	ld.shared.u8 	%rs178, [_ZZN3cub18CUB_300001_SM_10006detail6reduce28DeviceReduceSingleTileKernelINS2_10policy_hubIN4cuda3std3__45tupleIJblEEEyN6thrust24THRUST_300001_SM_1000_NS8cuda_cub9__find_if7functorIS9_EEE10Policy1000ENSB_12zip_iteratorINS8_IJNSD_26transform_input_iterator_tIbNSC_6detail35transform_pair_of_input_iterators_tIbNSB_6detail15normal_iteratorINSB_10device_ptrIiEEEESQ_18compare_modulo_twoEENS7_10__not_fn_tINS7_10__identityEEEEENSB_17counting_iteratorIlNSB_11use_defaultESY_SY_EEEEEEEPS9_ySF_S9_S9_SU_EEvT0_T1_T2_T3_T4_T6_E12temp_storage+72];
	ld.shared.u64 	%rd208, [_ZZN3cub18CUB_300001_SM_10006detail6reduce28DeviceReduceSingleTileKernelINS2_10policy_hubIN4cuda3std3__45tupleIJblEEEyN6thrust24THRUST_300001_SM_1000_NS8cuda_cub9__find_if7functorIS9_EEE10Policy1000ENSB_12zip_iteratorINS8_IJNSD_26transform_input_iterator_tIbNSC_6detail35transform_pair_of_input_iterators_tIbNSB_6detail15normal_iteratorINSB_10device_ptrIiEEEESQ_18compare_modulo_twoEENS7_10__not_fn_tINS7_10__identityEEEEENSB_17counting_iteratorIlNSB_11use_defaultESY_SY_EEEEEEEPS9_ySF_S9_S9_SU_EEvT0_T1_T2_T3_T4_T6_E12temp_storage+80];
	setp.eq.s16 	%p78, %rs177, 0;
	setp.eq.s16 	%p79, %rs178, 0;
	min.s64 	%rd209, %rd208, %rd207;
	selp.b16 	%rs179, %rs176, 1, %p79;
	selp.b16 	%rs180, %rs178, %rs179, %p78;
	and.b16  	%rs181, %rs180, 255;
	selp.b64 	%rd210, %rd207, %rd209, %p79;
	selp.b64 	%rd211, %rd208, %rd210, %p78;
	ld.shared.u8 	%rs182, [_ZZN3cub18CUB_300001_SM_10006detail6reduce28DeviceReduceSingleTileKernelINS2_10policy_hubIN4cuda3std3__45tupleIJblEEEyN6thrust24THRUST_300001_SM_1000_NS8cuda_cub9__find_if7functorIS9_EEE10Policy1000ENSB_12zip_iteratorINS8_IJNSD_26transform_input_iterator_tIbNSC_6detail35transform_pair_of_input_iterators_tIbNSB_6detail15normal_iteratorINSB_10device_ptrIiEEEESQ_18compare_modulo_twoEENS7_10__not_fn_tINS7_10__identityEEEEENSB_17counting_iteratorIlNSB_11use_defaultESY_SY_EEEEEEEPS9_ySF_S9_S9_SU_EEvT0_T1_T2_T3_T4_T6_E12temp_storage+88];
	ld.shared.u64 	%rd212, [_ZZN3cub18CUB_300001_SM_10006detail6reduce28DeviceReduceSingleTileKernelINS2_10policy_hubIN4cuda3std3__45tupleIJblEEEyN6thrust24THRUST_300001_SM_1000_NS8cuda_cub9__find_if7functorIS9_EEE10Policy1000ENSB_12zip_iteratorINS8_IJNSD_26transform_input_iterator_tIbNSC_6detail35transform_pair_of_input_iterators_tIbNSB_6detail15normal_iteratorINSB_10device_ptrIiEEEESQ_18compare_modulo_twoEENS7_10__not_fn_tINS7_10__identityEEEEENSB_17counting_iteratorIlNSB_11use_defaultESY_SY_EEEEEEEPS9_ySF_S9_S9_SU_EEvT0_T1_T2_T3_T4_T6_E12temp_storage+96];
	setp.eq.s16 	%p80, %rs181, 0;
	setp.eq.s16 	%p81, %rs182, 0;
	min.s64 	%rd213, %rd212, %rd211;
	selp.b16 	%rs183, %rs180, 1, %p81;
	selp.b16 	%rs184, %rs182, %rs183, %p80;
	and.b16  	%rs185, %rs184, 255;
	selp.b64 	%rd214, %rd211, %rd213, %p81;
	selp.b64 	%rd215, %rd212, %rd214, %p80;
	ld.shared.u8 	%rs186, [_ZZN3cub18CUB_300001_SM_10006detail6reduce28DeviceReduceSingleTileKernelINS2_10policy_hubIN4cuda3std3__45tupleIJblEEEyN6thrust24THRUST_300001_SM_1000_NS8cuda_cub9__find_if7functorIS9_EEE10Policy1000ENSB_12zip_iteratorINS8_IJNSD_26transform_input_iterator_tIbNSC_6detail35transform_pair_of_input_iterators_tIbNSB_6detail15normal_iteratorINSB_10device_ptrIiEEEESQ_18compare_modulo_twoEENS7_10__not_fn_tINS7_10__identityEEEEENSB_17counting_iteratorIlNSB_11use_defaultESY_SY_EEEEEEEPS9_ySF_S9_S9_SU_EEvT0_T1_T2_T3_T4_T6_E12temp_storage+104];
	ld.shared.u64 	%rd216, [_ZZN3cub18CUB_300001_SM_10006detail6reduce28DeviceReduceSingleTileKernelINS2_10policy_hubIN4cuda3std3__45tupleIJblEEEyN6thrust24THRUST_300001_SM_1000_NS8cuda_cub9__find_if7functorIS9_EEE10Policy1000ENSB_12zip_iteratorINS8_IJNSD_26transform_input_iterator_tIbNSC_6detail35transform_pair_of_input_iterators_tIbNSB_6detail15normal_iteratorINSB_10device_ptrIiEEEESQ_18compare_modulo_twoEENS7_10__not_fn_tINS7_10__identityEEEEENSB_17counting_iteratorIlNSB_11use_defaultESY_SY_EEEEEEEPS9_ySF_S9_S9_SU_EEvT0_T1_T2_T3_T4_T6_E12temp_storage+112];
	setp.eq.s16 	%p82, %rs185, 0;
	setp.eq.s16 	%p83, %rs186, 0;
	min.s64 	%rd217, %rd216, %rd215;
	selp.b16 	%rs187, %rs184, 1, %p83;
	selp.b16 	%rs188, %rs186, %rs187, %p82;
	and.b16  	%rs189, %rs188, 255;
	selp.b64 	%rd218, %rd215, %rd217, %p83;
	selp.b64 	%rd219, %rd216, %rd218, %p82;
	ld.shared.u8 	%rs190, [_ZZN3cub18CUB_300001_SM_10006detail6reduce28DeviceReduceSingleTileKernelINS2_10policy_hubIN4cuda3std3__45tupleIJblEEEyN6thrust24THRUST_300001_SM_1000_NS8cuda_cub9__find_if7functorIS9_EEE10Policy1000ENSB_12zip_iteratorINS8_IJNSD_26transform_input_iterator_tIbNSC_6detail35transform_pair_of_input_iterators_tIbNSB_6detail15normal_iteratorINSB_10device_ptrIiEEEESQ_18compare_modulo_twoEENS7_10__not_fn_tINS7_10__identityEEEEENSB_17counting_iteratorIlNSB_11use_defaultESY_SY_EEEEEEEPS9_ySF_S9_S9_SU_EEvT0_T1_T2_T3_T4_T6_E12temp_storage+120];
	ld.shared.u64 	%rd220, [_ZZN3cub18CUB_300001_SM_10006detail6reduce28DeviceReduceSingleTileKernelINS2_10policy_hubIN4cuda3std3__45tupleIJblEEEyN6thrust24THRUST_300001_SM_1000_NS8cuda_cub9__find_if7functorIS9_EEE10Policy1000ENSB_12zip_iteratorINS8_IJNSD_26transform_input_iterator_tIbNSC_6detail35transform_pair_of_input_iterators_tIbNSB_6detail15normal_iteratorINSB_10device_ptrIiEEEESQ_18compare_modulo_twoEENS7_10__not_fn_tINS7_10__identityEEEEENSB_17counting_iteratorIlNSB_11use_defaultESY_SY_EEEEEEEPS9_ySF_S9_S9_SU_EEvT0_T1_T2_T3_T4_T6_E12temp_storage+128];
	setp.eq.s16 	%p84, %rs189, 0;
	setp.eq.s16 	%p85, %rs190, 0;
	min.s64 	%rd221, %rd220, %rd219;
	selp.b16 	%rs191, %rs188, 1, %p85;
	selp.b16 	%rs319, %rs190, %rs191, %p84;
	selp.b64 	%rd222, %rd219, %rd221, %p85;
	selp.b64 	%rd326, %rd220, %rd222, %p84;
$L__BB9_114:
	mov.u32 	%r641, %tid.x;
	setp.ne.s32 	%p199, %r641, 0;
	@%p199 bra 	$L__BB9_116;
	setp.eq.s16 	%p200, %rs102, 0;
	and.b16  	%rs309, %rs319, 255;
	setp.eq.s16 	%p201, %rs309, 0;
	min.s64 	%rd316, %rd326, %rd116;
	selp.b16 	%rs310, %rs102, 1, %p201;
	selp.b16 	%rs311, %rs319, %rs310, %p200;
	selp.b64 	%rd317, %rd116, %rd316, %p201;
	selp.b64 	%rd318, %rd326, %rd317, %p200;
	st.global.u8 	[%rd1], %rs311;
	st.global.u64 	[%rd1+8], %rd318;
$L__BB9_116:
	ret;

}
	// .globl	_ZN3cub18CUB_300001_SM_10006detail6reduce18DeviceReduceKernelINS2_10policy_hubIN4cuda3std3__45tupleIJblEEEyN6thrust24THRUST_300001_SM_1000_NS8cuda_cub9__find_if7functorIS9_EEE10Policy1000ENSB_12zip_iteratorINS8_IJNSD_26transform_input_iterator_tIbNSC_6detail35transform_pair_of_input_iterators_tIbNSB_6detail15normal_iteratorINSB_10device_ptrIiEEEESQ_18compare_modulo_twoEENS7_10__not_fn_tINS7_10__identityEEEEENSB_17counting_iteratorIlNSB_11use_defaultESY_SY_EEEEEEEySF_S9_SU_EEvT0_PT3_T1_NS0_13GridEvenShareIS15_EET2_T4_
.visible .entry _ZN3cub18CUB_300001_SM_10006detail6reduce18DeviceReduceKernelINS2_10policy_hubIN4cuda3std3__45tupleIJblEEEyN6thrust24THRUST_300001_SM_1000_NS8cuda_cub9__find_if7functorIS9_EEE10Policy1000ENSB_12zip_iteratorINS8_IJNSD_26transform_input_iterator_tIbNSC_6detail35transform_pair_of_input_iterators_tIbNSB_6detail15normal_iteratorINSB_10device_ptrIiEEEESQ_18compare_modulo_twoEENS7_10__not_fn_tINS7_10__identityEEEEENSB_17counting_iteratorIlNSB_11use_defaultESY_SY_EEEEEEEySF_S9_SU_EEvT0_PT3_T1_NS0_13GridEvenShareIS15_EET2_T4_(
	.param .align 8 .b8 _ZN3cub18CUB_300001_SM_10006detail6reduce18DeviceReduceKernelINS2_10policy_hubIN4cuda3std3__45tupleIJblEEEyN6thrust24THRUST_300001_SM_1000_NS8cuda_cub9__find_if7functorIS9_EEE10Policy1000ENSB_12zip_iteratorINS8_IJNSD_26transform_input_iterator_tIbNSC_6detail35transform_pair_of_input_iterators_tIbNSB_6detail15normal_iteratorINSB_10device_ptrIiEEEESQ_18compare_modulo_twoEENS7_10__not_fn_tINS7_10__identityEEEEENSB_17counting_iteratorIlNSB_11use_defaultESY_SY_EEEEEEEySF_S9_SU_EEvT0_PT3_T1_NS0_13GridEvenShareIS15_EET2_T4__param_0[40],
	.param .u64 .ptr .align 1 _ZN3cub18CUB_300001_SM_10006detail6reduce18DeviceReduceKernelINS2_10policy_hubIN4cuda3std3__45tupleIJblEEEyN6thrust24THRUST_300001_SM_1000_NS8cuda_cub9__find_if7functorIS9_EEE10Policy1000ENSB_12zip_iteratorINS8_IJNSD_26transform_input_iterator_tIbNSC_6detail35transform_pair_of_input_iterators_tIbNSB_6detail15normal_iteratorINSB_10device_ptrIiEEEESQ_18compare_modulo_twoEENS7_10__not_fn_tINS7_10__identityEEEEENSB_17counting_iteratorIlNSB_11use_defaultESY_SY_EEEEEEEySF_S9_SU_EEvT0_PT3_T1_NS0_13GridEvenShareIS15_EET2_T4__param_1,
	.param .u64 _ZN3cub18CUB_300001_SM_10006detail6reduce18DeviceReduceKernelINS2_10policy_hubIN4cuda3std3__45tupleIJblEEEyN6thrust24THRUST_300001_SM_1000_NS8cuda_cub9__find_if7functorIS9_EEE10Policy1000ENSB_12zip_iteratorINS8_IJNSD_26transform_input_iterator_tIbNSC_6detail35transform_pair_of_input_iterators_tIbNSB_6detail15normal_iteratorINSB_10device_ptrIiEEEESQ_18compare_modulo_twoEENS7_10__not_fn_tINS7_10__identityEEEEENSB_17counting_iteratorIlNSB_11use_defaultESY_SY_EEEEEEEySF_S9_SU_EEvT0_PT3_T1_NS0_13GridEvenShareIS15_EET2_T4__param_2,
	.param .align 8 .b8 _ZN3cub18CUB_300001_SM_10006detail6reduce18DeviceReduceKernelINS2_10policy_hubIN4cuda3std3__45tupleIJblEEEyN6thrust24THRUST_300001_SM_1000_NS8cuda_cub9__find_if7functorIS9_EEE10Policy1000ENSB_12zip_iteratorINS8_IJNSD_26transform_input_iterator_tIbNSC_6detail35transform_pair_of_input_iterators_tIbNSB_6detail15normal_iteratorINSB_10device_ptrIiEEEESQ_18compare_modulo_twoEENS7_10__not_fn_tINS7_10__identityEEEEENSB_17counting_iteratorIlNSB_11use_defaultESY_SY_EEEEEEEySF_S9_SU_EEvT0_PT3_T1_NS0_13GridEvenShareIS15_EET2_T4__param_3[72],
	.param .align 1 .b8 _ZN3cub18CUB_300001_SM_10006detail6reduce18DeviceReduceKernelINS2_10policy_hubIN4cuda3std3__45tupleIJblEEEyN6thrust24THRUST_300001_SM_1000_NS8cuda_cub9__find_if7functorIS9_EEE10Policy1000ENSB_12zip_iteratorINS8_IJNSD_26transform_input_iterator_tIbNSC_6detail35transform_pair_of_input_iterators_tIbNSB_6detail15normal_iteratorINSB_10device_ptrIiEEEESQ_18compare_modulo_twoEENS7_10__not_fn_tINS7_10__identityEEEEENSB_17counting_iteratorIlNSB_11use_defaultESY_SY_EEEEEEEySF_S9_SU_EEvT0_PT3_T1_NS0_13GridEvenShareIS15_EET2_T4__param_4[1],
	.param .align 1 .b8 _ZN3cub18CUB_300001_SM_10006detail6reduce18DeviceReduceKernelINS2_10policy_hubIN4cuda3std3__45tupleIJblEEEyN6thrust24THRUST_300001_SM_1000_NS8cuda_cub9__find_if7functorIS9_EEE10Policy1000ENSB_12zip_iteratorINS8_IJNSD_26transform_input_iterator_tIbNSC_6detail35transform_pair_of_input_iterators_tIbNSB_6detail15normal_iteratorINSB_10device_ptrIiEEEESQ_18compare_modulo_twoEENS7_10__not_fn_tINS7_10__identityEEEEENSB_17counting_iteratorIlNSB_11use_defaultESY_SY_EEEEEEEySF_S9_SU_EEvT0_PT3_T1_NS0_13GridEvenShareIS15_EET2_T4__param_5[1]
)
.maxntid 256
{
	.reg .pred 	%p<199>;
	.reg .b16 	%rs<342>;
	.reg .b32 	%r<687>;
	.reg .b64 	%rd<367>;
	// demoted variable
	.shared .align 8 .b8 _ZZN3cub18CUB_300001_SM_10006detail6reduce18DeviceReduceKernelINS2_10policy_hubIN4cuda3std3__45tupleIJblEEEyN6thrust24THRUST_300001_SM_1000_NS8cuda_cub9__find_if7functorIS9_EEE10Policy1000ENSB_12zip_iteratorINS8_IJNSD_26transform_input_iterator_tIbNSC_6detail35transform_pair_of_input_iterators_tIbNSB_6detail15normal_iteratorINSB_10device_ptrIiEEEESQ_18compare_modulo_twoEENS7_10__not_fn_tINS7_10__identityEEEEENSB_17counting_iteratorIlNSB_11use_defaultESY_SY_EEEEEEEySF_S9_SU_EEvT0_PT3_T1_NS0_13GridEvenShareIS15_EET2_T4_E12temp_storage[152];
	ld.param.u64 	%rd113, [_ZN3cub18CUB_300001_SM_10006detail6reduce18DeviceReduceKernelINS2_10policy_hubIN4cuda3std3__45tupleIJblEEEyN6thrust24THRUST_300001_SM_1000_NS8cuda_cub9__find_if7functorIS9_EEE10Policy1000ENSB_12zip_iteratorINS8_IJNSD_26transform_input_iterator_tIbNSC_6detail35transform_pair_of_input_iterators_tIbNSB_6detail15normal_iteratorINSB_10device_ptrIiEEEESQ_18compare_modulo_twoEENS7_10__not_fn_tINS7_10__identityEEEEENSB_17counting_iteratorIlNSB_11use_defaultESY_SY_EEEEEEEySF_S9_SU_EEvT0_PT3_T1_NS0_13GridEvenShareIS15_EET2_T4__param_0+32];
	ld.param.u64 	%rd1, [_ZN3cub18CUB_300001_SM_10006detail6reduce18DeviceReduceKernelINS2_10policy_hubIN4cuda3std3__45tupleIJblEEEyN6thrust24THRUST_300001_SM_1000_NS8cuda_cub9__find_if7functorIS9_EEE10Policy1000ENSB_12zip_iteratorINS8_IJNSD_26transform_input_iterator_tIbNSC_6detail35transform_pair_of_input_iterators_tIbNSB_6detail15normal_iteratorINSB_10device_ptrIiEEEESQ_18compare_modulo_twoEENS7_10__not_fn_tINS7_10__identityEEEEENSB_17counting_iteratorIlNSB_11use_defaultESY_SY_EEEEEEEySF_S9_SU_EEvT0_PT3_T1_NS0_13GridEvenShareIS15_EET2_T4__param_3+32];
	ld.param.u32 	%r1, [_ZN3cub18CUB_300001_SM_10006detail6reduce18DeviceReduceKernelINS2_10policy_hubIN4cuda3std3__45tupleIJblEEEyN6thrust24THRUST_300001_SM_1000_NS8cuda_cub9__find_if7functorIS9_EEE10Policy1000ENSB_12zip_iteratorINS8_IJNSD_26transform_input_iterator_tIbNSC_6detail35transform_pair_of_input_iterators_tIbNSB_6detail15normal_iteratorINSB_10device_ptrIiEEEESQ_18compare_modulo_twoEENS7_10__not_fn_tINS7_10__identityEEEEENSB_17counting_iteratorIlNSB_11use_defaultESY_SY_EEEEEEEySF_S9_SU_EEvT0_PT3_T1_NS0_13GridEvenShareIS15_EET2_T4__param_3+40];
	ld.param.u64 	%rd112, [_ZN3cub18CUB_300001_SM_10006detail6reduce18DeviceReduceKernelINS2_10policy_hubIN4cuda3std3__45tupleIJblEEEyN6thrust24THRUST_300001_SM_1000_NS8cuda_cub9__find_if7functorIS9_EEE10Policy1000ENSB_12zip_iteratorINS8_IJNSD_26transform_input_iterator_tIbNSC_6detail35transform_pair_of_input_iterators_tIbNSB_6detail15normal_iteratorINSB_10device_ptrIiEEEESQ_18compare_modulo_twoEENS7_10__not_fn_tINS7_10__identityEEEEENSB_17counting_iteratorIlNSB_11use_defaultESY_SY_EEEEEEEySF_S9_SU_EEvT0_PT3_T1_NS0_13GridEvenShareIS15_EET2_T4__param_0+8];
	ld.param.u64 	%rd111, [_ZN3cub18CUB_300001_SM_10006detail6reduce18DeviceReduceKernelINS2_10policy_hubIN4cuda3std3__45tupleIJblEEEyN6thrust24THRUST_300001_SM_1000_NS8cuda_cub9__find_if7functorIS9_EEE10Policy1000ENSB_12zip_iteratorINS8_IJNSD_26transform_input_iterator_tIbNSC_6detail35transform_pair_of_input_iterators_tIbNSB_6detail15normal_iteratorINSB_10device_ptrIiEEEESQ_18compare_modulo_twoEENS7_10__not_fn_tINS7_10__identityEEEEENSB_17counting_iteratorIlNSB_11use_defaultESY_SY_EEEEEEEySF_S9_SU_EEvT0_PT3_T1_NS0_13GridEvenShareIS15_EET2_T4__param_0];
	cvta.to.global.u64 	%rd2, %rd111;
	cvta.to.global.u64 	%rd3, %rd112;
	mov.u32 	%r2, %ctaid.x;
	shl.b32 	%r61, %r1, 10;
	cvt.s64.s32 	%rd5, %r61;
	shl.b32 	%r62, %r2, 10;
	cvt.u64.u32 	%rd6, %r62;
	sub.s64 	%rd7, %rd1, %rd6;
	setp.gt.u64 	%p1, %rd7, 1023;
	@%p1 bra 	$L__BB10_75;
	cvt.u32.u64 	%r353, %rd6;
	cvt.u32.u64 	%r3, %rd1;
	sub.s32 	%r4, %r3, %r353;
	mov.u32 	%r5, %tid.x;
	setp.ge.s32 	%p85, %r5, %r4;
	mov.b16 	%rs313, 0;
	mov.b64 	%rd337, 0;
	mov.u32 	%r679, %r5;
	@%p85 bra 	$L__BB10_3;
	add.s32 	%r355, %r353, %r5;
	cvt.u64.u32 	%rd224, %r355;
	mul.wide.u32 	%rd225, %r355, 4;
	add.s64 	%rd226, %rd2, %rd225;
	add.s64 	%rd227, %rd3, %rd225;
	add.s64 	%rd337, %rd113, %rd224;
	ld.global.u32 	%r356, [%rd226];
	ld.global.u32 	%r357, [%rd227];
	shr.u32 	%r358, %r356, 31;
	add.s32 	%r359, %r356, %r358;
	and.b32  	%r360, %r359, -2;
	sub.s32 	%r361, %r356, %r360;
	shr.u32 	%r362, %r357, 31;
	add.s32 	%r363, %r357, %r362;
	and.b32  	%r364, %r363, -2;
	sub.s32 	%r365, %r357, %r364;
	setp.ne.s32 	%p86, %r361, %r365;
	selp.u16 	%rs313, 1, 0, %p86;
	add.s32 	%r679, %r5, 256;
$L__BB10_3:
	setp.ge.s32 	%p87, %r679, %r4;
	@%p87 bra 	$L__BB10_13;
	not.b32 	%r367, %r679;
	add.s32 	%r8, %r367, %r3;
	sub.s32 	%r368, %r8, %r353;
	shr.u32 	%r369, %r368, 8;
	add.s32 	%r9, %r369, 1;
	setp.lt.u32 	%p88, %r368, 768;
	@%p88 bra 	$L__BB10_8;
	add.s32 	%r678, %r679, 512;
	and.b32  	%r370, %r9, 33554428;
	neg.s32 	%r677, %r370;
$L__BB10_6:
	.pragma "nounroll";
	add.s32 	%r371, %r678, -512;
	cvt.s64.s32 	%rd229, %r371;
	add.s64 	%rd230, %rd229, %rd6;
	shl.b64 	%rd231, %rd230, 2;
	add.s64 	%rd232, %rd2, %rd231;
	add.s64 	%rd233, %rd3, %rd231;
	add.s64 	%rd234, %rd230, %rd113;
	ld.global.u32 	%r372, [%rd232];
	ld.global.u32 	%r373, [%rd233];
	shr.u32 	%r374, %r372, 31;
	add.s32 	%r375, %r372, %r374;
	and.b32  	%r376, %r375, -2;
	sub.s32 	%r377, %r372, %r376;
	shr.u32 	%r378, %r373, 31;
	add.s32 	%r379, %r373, %r378;
	and.b32  	%r380, %r379, -2;
	sub.s32 	%r381, %r373, %r380;
	setp.ne.s32 	%p89, %r377, %r381;
	selp.u16 	%rs192, 1, 0, %p89;
	and.b16  	%rs193, %rs313, 255;
	setp.eq.s16 	%p90, %rs193, 0;
	min.s64 	%rd235, %rd234, %rd337;
	selp.b64 	%rd236, %rd235, %rd337, %p89;
	selp.b64 	%rd237, %rd234, %rd236, %p90;
	selp.b16 	%rs194, 1, %rs313, %p89;
	selp.b16 	%rs195, %rs192, %rs194, %p90;
	and.b16  	%rs196, %rs195, 255;
	add.s32 	%r382, %r678, -256;
	cvt.s64.s32 	%rd238, %r382;
	add.s64 	%rd239, %rd238, %rd6;
	add.s64 	%rd240, %rd239, %rd113;
	ld.global.u32 	%r383, [%rd232+1024];
	ld.global.u32 	%r384, [%rd233+1024];
	shr.u32 	%r385, %r383, 31;
	add.s32 	%r386, %r383, %r385;
	and.b32  	%r387, %r386, -2;
	sub.s32 	%r388, %r383, %r387;
	shr.u32 	%r389, %r384, 31;
	add.s32 	%r390, %r384, %r389;
	and.b32  	%r391, %r390, -2;
	sub.s32 	%r392, %r384, %r391;
	setp.ne.s32 	%p91, %r388, %r392;
	selp.u16 	%rs197, 1, 0, %p91;
	setp.eq.s16 	%p92, %rs196, 0;
	min.s64 	%rd241, %rd240, %rd237;
	selp.b64 	%rd242, %rd241, %rd237, %p91;
	selp.b64 	%rd243, %rd240, %rd242, %p92;
	selp.b16 	%rs198, 1, %rs195, %p91;
	selp.b16 	%rs199, %rs197, %rs198, %p92;
	and.b16  	%rs200, %rs199, 255;
	add.s32 	%r393, %r678, 256;
	cvt.s64.s32 	%rd244, %r678;
	add.s64 	%rd245, %rd244, %rd6;
	add.s64 	%rd246, %rd245, %rd113;
	ld.global.u32 	%r394, [%rd232+2048];
	ld.global.u32 	%r395, [%rd233+2048];
	shr.u32 	%r396, %r394, 31;
	add.s32 	%r397, %r394, %r396;
	and.b32  	%r398, %r397, -2;
	sub.s32 	%r399, %r394, %r398;
	shr.u32 	%r400, %r395, 31;
	add.s32 	%r401, %r395, %r400;
	and.b32  	%r402, %r401, -2;
	sub.s32 	%r403, %r395, %r402;
	setp.ne.s32 	%p93, %r399, %r403;
	selp.u16 	%rs201, 1, 0, %p93;
	setp.eq.s16 	%p94, %rs200, 0;
	min.s64 	%rd247, %rd246, %rd243;
	selp.b64 	%rd248, %rd247, %rd243, %p93;
	selp.b64 	%rd249, %rd246, %rd248, %p94;
	selp.b16 	%rs202, 1, %rs199, %p93;
	selp.b16 	%rs203, %rs201, %rs202, %p94;
	and.b16  	%rs204, %rs203, 255;
	cvt.s64.s32 	%rd250, %r393;
	add.s64 	%rd251, %rd250, %rd6;
	add.s64 	%rd252, %rd251, %rd113;
	ld.global.u32 	%r404, [%rd232+3072];
	ld.global.u32 	%r405, [%rd233+3072];
	shr.u32 	%r406, %r404, 31;
	add.s32 	%r407, %r404, %r406;
	and.b32  	%r408, %r407, -2;
	sub.s32 	%r409, %r404, %r408;
	shr.u32 	%r410, %r405, 31;
	add.s32 	%r411, %r405, %r410;
	and.b32  	%r412, %r411, -2;
	sub.s32 	%r413, %r405, %r412;
	setp.ne.s32 	%p95, %r409, %r413;
	selp.u16 	%rs205, 1, 0, %p95;
	setp.eq.s16 	%p96, %rs204, 0;
	min.s64 	%rd253, %rd252, %rd249;
	selp.b64 	%rd254, %rd253, %rd249, %p95;
	selp.b64 	%rd337, %rd252, %rd254, %p96;
	selp.b16 	%rs206, 1, %rs203, %p95;
	selp.b16 	%rs313, %rs205, %rs206, %p96;
	add.s32 	%r678, %r678, 1024;
	add.s32 	%r677, %r677, 4;
	setp.ne.s32 	%p97, %r677, 0;
	@%p97 bra 	$L__BB10_6;
	add.s32 	%r679, %r678, -512;
$L__BB10_8:
	and.b32  	%r414, %r9, 3;
	setp.eq.s32 	%p98, %r414, 0;
	@%p98 bra 	$L__BB10_13;
	setp.eq.s32 	%p99, %r414, 1;
	@%p99 bra 	$L__BB10_11;
	cvt.s64.s32 	%rd256, %r679;
	add.s64 	%rd257, %rd256, %rd6;
	shl.b64 	%rd258, %rd257, 2;
	add.s64 	%rd259, %rd2, %rd258;
	add.s64 	%rd260, %rd3, %rd258;
	add.s64 	%rd261, %rd257, %rd113;
	ld.global.u32 	%r415, [%rd259];
	ld.global.u32 	%r416, [%rd260];
	shr.u32 	%r417, %r415, 31;
	add.s32 	%r418, %r415, %r417;
	and.b32  	%r419, %r418, -2;
	sub.s32 	%r420, %r415, %r419;
	shr.u32 	%r421, %r416, 31;
	add.s32 	%r422, %r416, %r421;
	and.b32  	%r423, %r422, -2;
	sub.s32 	%r424, %r416, %r423;
	setp.ne.s32 	%p100, %r420, %r424;
	selp.u16 	%rs208, 1, 0, %p100;
	and.b16  	%rs209, %rs313, 255;
	setp.eq.s16 	%p101, %rs209, 0;
	min.s64 	%rd262, %rd261, %rd337;
	selp.b64 	%rd263, %rd262, %rd337, %p100;
	selp.b64 	%rd264, %rd261, %rd263, %p101;
	selp.b16 	%rs210, 1, %rs313, %p100;
	selp.b16 	%rs211, %rs208, %rs210, %p101;
	and.b16  	%rs212, %rs211, 255;
	add.s32 	%r425, %r679, 256;
	cvt.s64.s32 	%rd265, %r425;
	add.s64 	%rd266, %rd265, %rd6;
	add.s64 	%rd267, %rd266, %rd113;
	ld.global.u32 	%r426, [%rd259+1024];
	ld.global.u32 	%r427, [%rd260+1024];
	shr.u32 	%r428, %r426, 31;
	add.s32 	%r429, %r426, %r428;
	and.b32  	%r430, %r429, -2;
	sub.s32 	%r431, %r426, %r430;
	shr.u32 	%r432, %r427, 31;
	add.s32 	%r433, %r427, %r432;
	and.b32  	%r434, %r433, -2;
	sub.s32 	%r435, %r427, %r434;
	setp.ne.s32 	%p102, %r431, %r435;
	selp.u16 	%rs213, 1, 0, %p102;
	setp.eq.s16 	%p103, %rs212, 0;
	min.s64 	%rd268, %rd267, %rd264;
	selp.b64 	%rd269, %rd268, %rd264, %p102;
	selp.b64 	%rd337, %rd267, %rd269, %p103;
	selp.b16 	%rs214, 1, %rs211, %p102;
	selp.b16 	%rs313, %rs213, %rs214, %p103;
	add.s32 	%r679, %r679, 512;
$L__BB10_11:
	and.b32  	%r436, %r8, 256;
	setp.ne.s32 	%p104, %r436, 0;
	@%p104 bra 	$L__BB10_13;
	cvt.s64.s32 	%rd270, %r679;
	add.s64 	%rd271, %rd270, %rd6;
	shl.b64 	%rd272, %rd271, 2;
	add.s64 	%rd273, %rd2, %rd272;
	add.s64 	%rd274, %rd3, %rd272;
	add.s64 	%rd275, %rd271, %rd113;
	ld.global.u32 	%r437, [%rd273];
	ld.global.u32 	%r438, [%rd274];
	shr.u32 	%r439, %r437, 31;
	add.s32 	%r440, %r437, %r439;
	and.b32  	%r441, %r440, -2;
	sub.s32 	%r442, %r437, %r441;
	shr.u32 	%r443, %r438, 31;
	add.s32 	%r444, %r438, %r443;
	and.b32  	%r445, %r444, -2;
	sub.s32 	%r446, %r438, %r445;
	setp.ne.s32 	%p105, %r442, %r446;
	selp.u16 	%rs215, 1, 0, %p105;
	and.b16  	%rs216, %rs313, 255;
	setp.eq.s16 	%p106, %rs216, 0;
	min.s64 	%rd276, %rd275, %rd337;
	selp.b64 	%rd277, %rd276, %rd337, %p105;
	selp.b64 	%rd337, %rd275, %rd277, %p106;
	selp.b16 	%rs217, 1, %rs313, %p105;
	selp.b16 	%rs313, %rs215, %rs217, %p106;
$L__BB10_13:
	setp.lt.s32 	%p107, %r4, 256;
	@%p107 bra 	$L__BB10_38;
	// begin inline asm
	mov.u32 %r565, %laneid;
	// end inline asm
	cvt.u32.u16 	%r586, %rs313;
	and.b32  	%r567, %r586, 255;
	mov.b32 	%r583, 1;
	mov.b32 	%r584, 31;
	mov.b32 	%r585, -1;
	// begin inline asm
	shfl.sync.down.b32 %r566, %r567, %r583, %r584, %r585;
	// end inline asm
	// begin inline asm
	shfl.sync.down.b32 %r571, %r572, %r583, %r584, %r585;
	// end inline asm
	mov.b64 	{%r577, %r582}, %rd337;
	// begin inline asm
	shfl.sync.down.b32 %r576, %r577, %r583, %r584, %r585;
	// end inline asm
	// begin inline asm
	shfl.sync.down.b32 %r581, %r582, %r583, %r584, %r585;
	// end inline asm
	mov.b64 	%rd19, {%r576, %r581};
	cvt.u16.u32 	%rs12, %r566;
	setp.gt.s32 	%p157, %r565, 30;
	@%p157 bra 	$L__BB10_18;
	and.b16  	%rs259, %rs313, 255;
	setp.eq.s16 	%p158, %rs259, 0;
	and.b16  	%rs260, %rs12, 255;
	setp.eq.s16 	%p159, %rs260, 0;
	or.pred  	%p160, %p158, %p159;
	@%p160 bra 	$L__BB10_17;
	min.s64 	%rd337, %rd19, %rd337;
	mov.b16 	%rs313, 1;
	bra.uni 	$L__BB10_18;
$L__BB10_17:
	setp.eq.s16 	%p161, %rs259, 0;
	selp.b64 	%rd337, %rd19, %rd337, %p161;
	selp.b16 	%rs313, %rs12, %rs313, %p161;
$L__BB10_18:
	cvt.u32.u16 	%r607, %rs313;
	and.b32  	%r588, %r607, 255;
	mov.b32 	%r604, 2;
	mov.b32 	%r605, 31;
	mov.b32 	%r606, -1;
	// begin inline asm
	shfl.sync.down.b32 %r587, %r588, %r604, %r605, %r606;
	// end inline asm
	// begin inline asm
	shfl.sync.down.b32 %r592, %r593, %r604, %r605, %r606;
	// end inline asm
	mov.b64 	{%r598, %r603}, %rd337;
	// begin inline asm
	shfl.sync.down.b32 %r597, %r598, %r604, %r605, %r606;
	// end inline asm
	// begin inline asm
	shfl.sync.down.b32 %r602, %r603, %r604, %r605, %r606;
	// end inline asm
	mov.b64 	%rd23, {%r597, %r602};
	cvt.u16.u32 	%rs15, %r587;
	setp.gt.s32 	%p162, %r565, 29;
	@%p162 bra 	$L__BB10_22;
	and.b16  	%rs263, %rs313, 255;
	setp.eq.s16 	%p163, %rs263, 0;
	and.b16  	%rs264, %rs15, 255;
	setp.eq.s16 	%p164, %rs264, 0;
	or.pred  	%p165, %p163, %p164;
	@%p165 bra 	$L__BB10_21;
	min.s64 	%rd337, %rd23, %rd337;
	mov.b16 	%rs313, 1;
	bra.uni 	$L__BB10_22;
$L__BB10_21:
	setp.eq.s16 	%p166, %rs263, 0;
	selp.b64 	%rd337, %rd23, %rd337, %p166;
	selp.b16 	%rs313, %rs15, %rs313, %p166;
$L__BB10_22:
	cvt.u32.u16 	%r628, %rs313;
	and.b32  	%r609, %r628, 255;
	mov.b32 	%r625, 4;
	mov.b32 	%r626, 31;
	mov.b32 	%r627, -1;
	// begin inline asm
	shfl.sync.down.b32 %r608, %r609, %r625, %r626, %r627;
	// end inline asm
	// begin inline asm
	shfl.sync.down.b32 %r613, %r614, %r625, %r626, %r627;
	// end inline asm
	mov.b64 	{%r619, %r624}, %rd337;
	// begin inline asm
	shfl.sync.down.b32 %r618, %r619, %r625, %r626, %r627;
	// end inline asm
	// begin inline asm
	shfl.sync.down.b32 %r623, %r624, %r625, %r626, %r627;
	// end inline asm
	mov.b64 	%rd27, {%r618, %r623};
	cvt.u16.u32 	%rs18, %r608;
	setp.gt.s32 	%p167, %r565, 27;
	@%p167 bra 	$L__BB10_26;
	and.b16  	%rs267, %rs313, 255;
	setp.eq.s16 	%p168, %rs267, 0;
	and.b16  	%rs268, %rs18, 255;
	setp.eq.s16 	%p169, %rs268, 0;
	or.pred  	%p170, %p168, %p169;
	@%p170 bra 	$L__BB10_25;
	min.s64 	%rd337, %rd27, %rd337;
	mov.b16 	%rs313, 1;
	bra.uni 	$L__BB10_26;
$L__BB10_25:
	setp.eq.s16 	%p171, %rs267, 0;
	selp.b16 	%rs313, %rs18, %rs313, %p171;
	selp.b64 	%rd337, %rd27, %rd337, %p171;
$L__BB10_26:
	cvt.u32.u16 	%r649, %rs313;
	and.b32  	%r630, %r649, 255;
	mov.b32 	%r646, 8;
	mov.b32 	%r647, 31;
	mov.b32 	%r648, -1;
	// begin inline asm
	shfl.sync.down.b32 %r629, %r630, %r646, %r647, %r648;
	// end inline asm
	// begin inline asm
	shfl.sync.down.b32 %r634, %r635, %r646, %r647, %r648;
	// end inline asm
	mov.b64 	{%r640, %r645}, %rd337;
	// begin inline asm
	shfl.sync.down.b32 %r639, %r640, %r646, %r647, %r648;
	// end inline asm
	// begin inline asm
	shfl.sync.down.b32 %r644, %r645, %r646, %r647, %r648;
	// end inline asm
	mov.b64 	%rd31, {%r639, %r644};
	cvt.u16.u32 	%rs21, %r629;
	setp.gt.s32 	%p172, %r565, 23;
	@%p172 bra 	$L__BB10_30;
	and.b16  	%rs271, %rs313, 255;
	setp.eq.s16 	%p173, %rs271, 0;
	and.b16  	%rs272, %rs21, 255;
	setp.eq.s16 	%p174, %rs272, 0;
	or.pred  	%p175, %p173, %p174;
	@%p175 bra 	$L__BB10_29;
	min.s64 	%rd337, %rd31, %rd337;
	mov.b16 	%rs313, 1;
	bra.uni 	$L__BB10_30;
$L__BB10_29:
	setp.eq.s16 	%p176, %rs271, 0;
	selp.b16 	%rs313, %rs21, %rs313, %p176;
	selp.b64 	%rd337, %rd31, %rd337, %p176;
$L__BB10_30:
	cvt.u32.u16 	%r670, %rs313;
	and.b32  	%r651, %r670, 255;
	mov.b32 	%r667, 16;
	mov.b32 	%r668, 31;
	mov.b32 	%r669, -1;
	// begin inline asm
	shfl.sync.down.b32 %r650, %r651, %r667, %r668, %r669;
	// end inline asm
	// begin inline asm
	shfl.sync.down.b32 %r655, %r656, %r667, %r668, %r669;
	// end inline asm
	mov.b64 	{%r661, %r666}, %rd337;
	// begin inline asm
	shfl.sync.down.b32 %r660, %r661, %r667, %r668, %r669;
	// end inline asm
	// begin inline asm
	shfl.sync.down.b32 %r665, %r666, %r667, %r668, %r669;
	// end inline asm
	mov.b64 	%rd35, {%r660, %r665};
	cvt.u16.u32 	%rs24, %r650;
	setp.gt.s32 	%p177, %r565, 15;
	@%p177 bra 	$L__BB10_34;
	and.b16  	%rs275, %rs313, 255;
	setp.eq.s16 	%p178, %rs275, 0;
	and.b16  	%rs276, %rs24, 255;
	setp.eq.s16 	%p179, %rs276, 0;
	or.pred  	%p180, %p178, %p179;
	@%p180 bra 	$L__BB10_33;
	min.s64 	%rd337, %rd35, %rd337;
	mov.b16 	%rs313, 1;
	bra.uni 	$L__BB10_34;
$L__BB10_33:
	setp.eq.s16 	%p181, %rs275, 0;
	selp.b16 	%rs313, %rs24, %rs313, %p181;
	selp.b64 	%rd337, %rd35, %rd337, %p181;
$L__BB10_34:
	setp.ne.s32 	%p182, %r565, 0;
	@%p182 bra 	$L__BB10_36;
	shr.u32 	%r671, %r5, 1;
	and.b32  	%r672, %r671, 496;
	mov.u32 	%r673, _ZZN3cub18CUB_300001_SM_10006detail6reduce18DeviceReduceKernelINS2_10policy_hubIN4cuda3std3__45tupleIJblEEEyN6thrust24THRUST_300001_SM_1000_NS8cuda_cub9__find_if7functorIS9_EEE10Policy1000ENSB_12zip_iteratorINS8_IJNSD_26transform_input_iterator_tIbNSC_6detail35transform_pair_of_input_iterators_tIbNSB_6detail15normal_iteratorINSB_10device_ptrIiEEEESQ_18compare_modulo_twoEENS7_10__not_fn_tINS7_10__identityEEEEENSB_17counting_iteratorIlNSB_11use_defaultESY_SY_EEEEEEEySF_S9_SU_EEvT0_PT3_T1_NS0_13GridEvenShareIS15_EET2_T4_E12temp_storage;
	add.s32 	%r674, %r673, %r672;
	st.shared.u8 	[%r674+8], %rs313;
	st.shared.u64 	[%r674+16], %rd337;
$L__BB10_36:
	bar.sync 	0;
	setp.ne.s32 	%p183, %r5, 0;
	@%p183 bra 	$L__BB10_112;
	ld.shared.u8 	%rs279, [_ZZN3cub18CUB_300001_SM_10006detail6reduce18DeviceReduceKernelINS2_10policy_hubIN4cuda3std3__45tupleIJblEEEyN6thrust24THRUST_300001_SM_1000_NS8cuda_cub9__find_if7functorIS9_EEE10Policy1000ENSB_12zip_iteratorINS8_IJNSD_26transform_input_iterator_tIbNSC_6detail35transform_pair_of_input_iterators_tIbNSB_6detail15normal_iteratorINSB_10device_ptrIiEEEESQ_18compare_modulo_twoEENS7_10__not_fn_tINS7_10__identityEEEEENSB_17counting_iteratorIlNSB_11use_defaultESY_SY_EEEEEEEySF_S9_SU_EEvT0_PT3_T1_NS0_13GridEvenShareIS15_EET2_T4_E12temp_storage+24];
	ld.shared.u64 	%rd299, [_ZZN3cub18CUB_300001_SM_10006detail6reduce18DeviceReduceKernelINS2_10policy_hubIN4cuda3std3__45tupleIJblEEEyN6thrust24THRUST_300001_SM_1000_NS8cuda_cub9__find_if7functorIS9_EEE10Policy1000ENSB_12zip_iteratorINS8_IJNSD_26transform_input_iterator_tIbNSC_6detail35transform_pair_of_input_iterators_tIbNSB_6detail15normal_iteratorINSB_10device_ptrIiEEEESQ_18compare_modulo_twoEENS7_10__not_fn_tINS7_10__identityEEEEENSB_17counting_iteratorIlNSB_11use_defaultESY_SY_EEEEEEEySF_S9_SU_EEvT0_PT3_T1_NS0_13GridEvenShareIS15_EET2_T4_E12temp_storage+32];
	and.b16  	%rs280, %rs313, 255;
	setp.eq.s16 	%p184, %rs280, 0;
	setp.eq.s16 	%p185, %rs279, 0;
	min.s64 	%rd300, %rd299, %rd337;
	selp.b16 	%rs281, %rs313, 1, %p185;
	selp.b16 	%rs282, %rs279, %rs281, %p184;
	and.b16  	%rs283, %rs282, 255;
	selp.b64 	%rd301, %rd337, %rd300, %p185;
	selp.b64 	%rd302, %rd299, %rd301, %p184;
	ld.shared.u8 	%rs284, [_ZZN3cub18CUB_300001_SM_10006detail6reduce18DeviceReduceKernelINS2_10policy_hubIN4cuda3std3__45tupleIJblEEEyN6thrust24THRUST_300001_SM_1000_NS8cuda_cub9__find_if7functorIS9_EEE10Policy1000ENSB_12zip_iteratorINS8_IJNSD_26transform_input_iterator_tIbNSC_6detail35transform_pair_of_input_iterators_tIbNSB_6detail15normal_iteratorINSB_10device_ptrIiEEEESQ_18compare_modulo_twoEENS7_10__not_fn_tINS7_10__identityEEEEENSB_17counting_iteratorIlNSB_11use_defaultESY_SY_EEEEEEEySF_S9_SU_EEvT0_PT3_T1_NS0_13GridEvenShareIS15_EET2_T4_E12temp_storage+40];
	ld.shared.u64 	%rd303, [_ZZN3cub18CUB_300001_SM_10006detail6reduce18DeviceReduceKernelINS2_10policy_hubIN4cuda3std3__45tupleIJblEEEyN6thrust24THRUST_300001_SM_1000_NS8cuda_cub9__find_if7functorIS9_EEE10Policy1000ENSB_12zip_iteratorINS8_IJNSD_26transform_input_iterator_tIbNSC_6detail35transform_pair_of_input_iterators_tIbNSB_6detail15normal_iteratorINSB_10device_ptrIiEEEESQ_18compare_modulo_twoEENS7_10__not_fn_tINS7_10__identityEEEEENSB_17counting_iteratorIlNSB_11use_defaultESY_SY_EEEEEEEySF_S9_SU_EEvT0_PT3_T1_NS0_13GridEvenShareIS15_EET2_T4_E12temp_storage+48];
	setp.eq.s16 	%p186, %rs283, 0;
	setp.eq.s16 	%p187, %rs284, 0;
	min.s64 	%rd304, %rd303, %rd302;
	selp.b16 	%rs285, %rs282, 1, %p187;
	selp.b16 	%rs286, %rs284, %rs285, %p186;
	and.b16  	%rs287, %rs286, 255;
	selp.b64 	%rd305, %rd302, %rd304, %p187;
	selp.b64 	%rd306, %rd303, %rd305, %p186;
	ld.shared.u8 	%rs288, [_ZZN3cub18CUB_300001_SM_10006detail6reduce18DeviceReduceKernelINS2_10policy_hubIN4cuda3std3__45tupleIJblEEEyN6thrust24THRUST_300001_SM_1000_NS8cuda_cub9__find_if7functorIS9_EEE10Policy1000ENSB_12zip_iteratorINS8_IJNSD_26transform_input_iterator_tIbNSC_6detail35transform_pair_of_input_iterators_tIbNSB_6detail15normal_iteratorINSB_10device_ptrIiEEEESQ_18compare_modulo_twoEENS7_10__not_fn_tINS7_10__identityEEEEENSB_17counting_iteratorIlNSB_11use_defaultESY_SY_EEEEEEEySF_S9_SU_EEvT0_PT3_T1_NS0_13GridEvenShareIS15_EET2_T4_E12temp_storage+56];
	ld.shared.u64 	%rd307, [_ZZN3cub18CUB_300001_SM_10006detail6reduce18DeviceReduceKernelINS2_10policy_hubIN4cuda3std3__45tupleIJblEEEyN6thrust24THRUST_300001_SM_1000_NS8cuda_cub9__find_if7functorIS9_EEE10Policy1000ENSB_12zip_iteratorINS8_IJNSD_26transform_input_iterator_tIbNSC_6detail35transform_pair_of_input_iterators_tIbNSB_6detail15normal_iteratorINSB_10device_ptrIiEEEESQ_18compare_modulo_twoEENS7_10__not_fn_tINS7_10__identityEEEEENSB_17counting_iteratorIlNSB_11use_defaultESY_SY_EEEEEEEySF_S9_SU_EEvT0_PT3_T1_NS0_13GridEvenShareIS15_EET2_T4_E12temp_storage+64];
	setp.eq.s16 	%p188, %rs287, 0;
	setp.eq.s16 	%p189, %rs288, 0;
	min.s64 	%rd308, %rd307, %rd306;
	selp.b16 	%rs289, %rs286, 1, %p189;
	selp.b16 	%rs290, %rs288, %rs289, %p188;
	and.b16  	%rs291, %rs290, 255;
	selp.b64 	%rd309, %rd306, %rd308, %p189;
	selp.b64 	%rd310, %rd307, %rd309, %p188;
	ld.shared.u8 	%rs292, [_ZZN3cub18CUB_300001_SM_10006detail6reduce18DeviceReduceKernelINS2_10policy_hubIN4cuda3std3__45tupleIJblEEEyN6thrust24THRUST_300001_SM_1000_NS8cuda_cub9__find_if7functorIS9_EEE10Policy1000ENSB_12zip_iteratorINS8_IJNSD_26transform_input_iterator_tIbNSC_6detail35transform_pair_of_input_iterators_tIbNSB_6detail15normal_iteratorINSB_10device_ptrIiEEEESQ_18compare_modulo_twoEENS7_10__not_fn_tINS7_10__identityEEEEENSB_17counting_iteratorIlNSB_11use_defaultESY_SY_EEEEEEEySF_S9_SU_EEvT0_PT3_T1_NS0_13GridEvenShareIS15_EET2_T4_E12temp_storage+72];
	ld.shared.u64 	%rd311, [_ZZN3cub18CUB_300001_SM_10006detail6reduce18DeviceReduceKernelINS2_10policy_hubIN4cuda3std3__45tupleIJblEEEyN6thrust24THRUST_300001_SM_1000_NS8cuda_cub9__find_if7functorIS9_EEE10Policy1000ENSB_12zip_iteratorINS8_IJNSD_26transform_input_iterator_tIbNSC_6detail35transform_pair_of_input_iterators_tIbNSB_6detail15normal_iteratorINSB_10device_ptrIiEEEESQ_18compare_modulo_twoEENS7_10__not_fn_tINS7_10__identityEEEEENSB_17counting_iteratorIlNSB_11use_defaultESY_SY_EEEEEEEySF_S9_SU_EEvT0_PT3_T1_NS0_13GridEvenShareIS15_EET2_T4_E12temp_storage+80];
	setp.eq.s16 	%p190, %rs291, 0;
	setp.eq.s16 	%p191, %rs292, 0;
	min.s64 	%rd312, %rd311, %rd310;
	selp.b16 	%rs293, %rs290, 1, %p191;
	selp.b16 	%rs294, %rs292, %rs293, %p190;
	and.b16  	%rs295, %rs294, 255;
	selp.b64 	%rd313, %rd310, %rd312, %p191;
	selp.b64 	%rd314, %rd311, %rd313, %p190;
	ld.shared.u8 	%rs296, [_ZZN3cub18CUB_300001_SM_10006detail6reduce18DeviceReduceKernelINS2_10policy_hubIN4cuda3std3__45tupleIJblEEEyN6thrust24THRUST_300001_SM_1000_NS8cuda_cub9__find_if7functorIS9_EEE10Policy1000ENSB_12zip_iteratorINS8_IJNSD_26transform_input_iterator_tIbNSC_6detail35transform_pair_of_input_iterators_tIbNSB_6detail15normal_iteratorINSB_10device_ptrIiEEEESQ_18compare_modulo_twoEENS7_10__not_fn_tINS7_10__identityEEEEENSB_17counting_iteratorIlNSB_11use_defaultESY_SY_EEEEEEEySF_S9_SU_EEvT0_PT3_T1_NS0_13GridEvenShareIS15_EET2_T4_E12temp_storage+88];
	ld.shared.u64 	%rd315, [_ZZN3cub18CUB_300001_SM_10006detail6reduce18DeviceReduceKernelINS2_10policy_hubIN4cuda3std3__45tupleIJblEEEyN6thrust24THRUST_300001_SM_1000_NS8cuda_cub9__find_if7functorIS9_EEE10Policy1000ENSB_12zip_iteratorINS8_IJNSD_26transform_input_iterator_tIbNSC_6detail35transform_pair_of_input_iterators_tIbNSB_6detail15normal_iteratorINSB_10device_ptrIiEEEESQ_18compare_modulo_twoEENS7_10__not_fn_tINS7_10__identityEEEEENSB_17counting_iteratorIlNSB_11use_defaultESY_SY_EEEEEEEySF_S9_SU_EEvT0_PT3_T1_NS0_13GridEvenShareIS15_EET2_T4_E12temp_storage+96];
	setp.eq.s16 	%p192, %rs295, 0;
	setp.eq.s16 	%p193, %rs296, 0;
	min.s64 	%rd316, %rd315, %rd314;
	selp.b16 	%rs297, %rs294, 1, %p193;
	selp.b16 	%rs298, %rs296, %rs297, %p192;
	and.b16  	%rs299, %rs298, 255;
	selp.b64 	%rd317, %rd314, %rd316, %p193;
	selp.b64 	%rd318, %rd315, %rd317, %p192;
	ld.shared.u8 	%rs300, [_ZZN3cub18CUB_300001_SM_10006detail6reduce18DeviceReduceKernelINS2_10policy_hubIN4cuda3std3__45tupleIJblEEEyN6thrust24THRUST_300001_SM_1000_NS8cuda_cub9__find_if7functorIS9_EEE10Policy1000ENSB_12zip_iteratorINS8_IJNSD_26transform_input_iterator_tIbNSC_6detail35transform_pair_of_input_iterators_tIbNSB_6detail15normal_iteratorINSB_10device_ptrIiEEEESQ_18compare_modulo_twoEENS7_10__not_fn_tINS7_10__identityEEEEENSB_17counting_iteratorIlNSB_11use_defaultESY_SY_EEEEEEEySF_S9_SU_EEvT0_PT3_T1_NS0_13GridEvenShareIS15_EET2_T4_E12temp_storage+104];
	ld.shared.u64 	%rd319, [_ZZN3cub18CUB_300001_SM_10006detail6reduce18DeviceReduceKernelINS2_10policy_hubIN4cuda3std3__45tupleIJblEEEyN6thrust24THRUST_300001_SM_1000_NS8cuda_cub9__find_if7functorIS9_EEE10Policy1000ENSB_12zip_iteratorINS8_IJNSD_26transform_input_iterator_tIbNSC_6detail35transform_pair_of_input_iterators_tIbNSB_6detail15normal_iteratorINSB_10device_ptrIiEEEESQ_18compare_modulo_twoEENS7_10__not_fn_tINS7_10__identityEEEEENSB_17counting_iteratorIlNSB_11use_defaultESY_SY_EEEEEEEySF_S9_SU_EEvT0_PT3_T1_NS0_13GridEvenShareIS15_EET2_T4_E12temp_storage+112];
	setp.eq.s16 	%p194, %rs299, 0;
	setp.eq.s16 	%p195, %rs300, 0;
	min.s64 	%rd320, %rd319, %rd318;
	selp.b16 	%rs301, %rs298, 1, %p195;
	selp.b16 	%rs302, %rs300, %rs301, %p194;
	and.b16  	%rs303, %rs302, 255;
	selp.b64 	%rd321, %rd318, %rd320, %p195;
	selp.b64 	%rd322, %rd319, %rd321, %p194;
	ld.shared.u8 	%rs304, [_ZZN3cub18CUB_300001_SM_10006detail6reduce18DeviceReduceKernelINS2_10policy_hubIN4cuda3std3__45tupleIJblEEEyN6thrust24THRUST_300001_SM_1000_NS8cuda_cub9__find_if7functorIS9_EEE10Policy1000ENSB_12zip_iteratorINS8_IJNSD_26transform_input_iterator_tIbNSC_6detail35transform_pair_of_input_iterators_tIbNSB_6detail15normal_iteratorINSB_10device_ptrIiEEEESQ_18compare_modulo_twoEENS7_10__not_fn_tINS7_10__identityEEEEENSB_17counting_iteratorIlNSB_11use_defaultESY_SY_EEEEEEEySF_S9_SU_EEvT0_PT3_T1_NS0_13GridEvenShareIS15_EET2_T4_E12temp_storage+120];
	ld.shared.u64 	%rd323, [_ZZN3cub18CUB_300001_SM_10006detail6reduce18DeviceReduceKernelINS2_10policy_hubIN4cuda3std3__45tupleIJblEEEyN6thrust24THRUST_300001_SM_1000_NS8cuda_cub9__find_if7functorIS9_EEE10Policy1000ENSB_12zip_iteratorINS8_IJNSD_26transform_input_iterator_tIbNSC_6detail35transform_pair_of_input_iterators_tIbNSB_6detail15normal_iteratorINSB_10device_ptrIiEEEESQ_18compare_modulo_twoEENS7_10__not_fn_tINS7_10__identityEEEEENSB_17counting_iteratorIlNSB_11use_defaultESY_SY_EEEEEEEySF_S9_SU_EEvT0_PT3_T1_NS0_13GridEvenShareIS15_EET2_T4_E12temp_storage+128];
	setp.eq.s16 	%p196, %rs303, 0;
	setp.eq.s16 	%p197, %rs304, 0;
	min.s64 	%rd324, %rd323, %rd322;
	selp.b16 	%rs305, %rs302, 1, %p197;
	selp.b16 	%rs313, %rs304, %rs305, %p196;
	selp.b64 	%rd325, %rd322, %rd324, %p197;
	selp.b64 	%rd337, %rd323, %rd325, %p196;
	bra.uni 	$L__BB10_112;
$L__BB10_38:
	// begin inline asm
	mov.u32 %r447, %laneid;
	// end inline asm
	and.b32  	%r468, %r5, 992;
	add.s32 	%r469, %r468, 32;
	setp.gt.s32 	%p108, %r469, %r4;
	not.b32 	%r470, %r468;
	add.s32 	%r471, %r4, %r470;
	selp.b32 	%r466, %r471, 31, %p108;
	cvt.u32.u16 	%r472, %rs313;
	and.b32  	%r449, %r472, 255;
	mov.b32 	%r465, 1;
	mov.b32 	%r467, -1;
	// begin inline asm
	shfl.sync.down.b32 %r448, %r449, %r465, %r466, %r467;
	// end inline asm
	// begin inline asm
	shfl.sync.down.b32 %r453, %r454, %r465, %r466, %r467;
	// end inline asm
	mov.b64 	{%r459, %r464}, %rd337;
	// begin inline asm
	shfl.sync.down.b32 %r458, %r459, %r465, %r466, %r467;
	// end inline asm
	// begin inline asm
	shfl.sync.down.b32 %r463, %r464, %r465, %r466, %r467;
	// end inline asm
	mov.b64 	%rd40, {%r458, %r463};
	cvt.u16.u32 	%rs28, %r448;
	setp.ge.s32 	%p109, %r447, %r466;
	@%p109 bra 	$L__BB10_42;
	and.b16  	%rs218, %rs313, 255;
	setp.eq.s16 	%p110, %rs218, 0;
	and.b16  	%rs219, %rs28, 255;
	setp.eq.s16 	%p111, %rs219, 0;
	or.pred  	%p112, %p110, %p111;
	@%p112 bra 	$L__BB10_41;
	min.s64 	%rd337, %rd40, %rd337;
	mov.b16 	%rs313, 1;
	bra.uni 	$L__BB10_42;
$L__BB10_41:
	setp.eq.s16 	%p113, %rs218, 0;
	selp.b16 	%rs313, %rs28, %rs313, %p113;
	selp.b64 	%rd337, %rd40, %rd337, %p113;
$L__BB10_42:
	cvt.u32.u16 	%r493, %rs313;
	and.b32  	%r474, %r493, 255;
	mov.b32 	%r490, 2;
	mov.b32 	%r492, -1;
	// begin inline asm
	shfl.sync.down.b32 %r473, %r474, %r490, %r466, %r492;
	// end inline asm
	// begin inline asm
	shfl.sync.down.b32 %r478, %r479, %r490, %r466, %r492;
	// end inline asm
	mov.b64 	{%r484, %r489}, %rd337;
	// begin inline asm
	shfl.sync.down.b32 %r483, %r484, %r490, %r466, %r492;
	// end inline asm
	// begin inline asm
	shfl.sync.down.b32 %r488, %r489, %r490, %r466, %r492;
	// end inline asm
	mov.b64 	%rd44, {%r483, %r488};
	cvt.u16.u32 	%rs31, %r473;
	add.s32 	%r494, %r447, 2;
	setp.gt.s32 	%p114, %r494, %r466;
	@%p114 bra 	$L__BB10_46;
	and.b16  	%rs222, %rs313, 255;
	setp.eq.s16 	%p115, %rs222, 0;
	and.b16  	%rs223, %rs31, 255;
	setp.eq.s16 	%p116, %rs223, 0;
	or.pred  	%p117, %p115, %p116;
	@%p117 bra 	$L__BB10_45;
	min.s64 	%rd337, %rd44, %rd337;
	mov.b16 	%rs313, 1;
	bra.uni 	$L__BB10_46;
$L__BB10_45:
	setp.eq.s16 	%p118, %rs222, 0;
	selp.b16 	%rs313, %rs31, %rs313, %p118;
	selp.b64 	%rd337, %rd44, %rd337, %p118;
$L__BB10_46:
	cvt.u32.u16 	%r515, %rs313;
	and.b32  	%r496, %r515, 255;
	mov.b32 	%r512, 4;
	mov.b32 	%r514, -1;
	// begin inline asm
	shfl.sync.down.b32 %r495, %r496, %r512, %r466, %r514;
	// end inline asm
	// begin inline asm
	shfl.sync.down.b32 %r500, %r501, %r512, %r466, %r514;
	// end inline asm
	mov.b64 	{%r506, %r511}, %rd337;
	// begin inline asm
	shfl.sync.down.b32 %r505, %r506, %r512, %r466, %r514;
	// end inline asm
	// begin inline asm
	shfl.sync.down.b32 %r510, %r511, %r512, %r466, %r514;
	// end inline asm
	mov.b64 	%rd48, {%r505, %r510};
	cvt.u16.u32 	%rs34, %r495;
	add.s32 	%r516, %r447, 4;
	setp.gt.s32 	%p119, %r516, %r466;
	@%p119 bra 	$L__BB10_50;
	and.b16  	%rs226, %rs313, 255;
	setp.eq.s16 	%p120, %rs226, 0;
	and.b16  	%rs227, %rs34, 255;
	setp.eq.s16 	%p121, %rs227, 0;
	or.pred  	%p122, %p120, %p121;
	@%p122 bra 	$L__BB10_49;
	min.s64 	%rd337, %rd48, %rd337;
	mov.b16 	%rs313, 1;
	bra.uni 	$L__BB10_50;
$L__BB10_49:
	setp.eq.s16 	%p123, %rs226, 0;
	selp.b16 	%rs313, %rs34, %rs313, %p123;
	selp.b64 	%rd337, %rd48, %rd337, %p123;
$L__BB10_50:
	cvt.u32.u16 	%r537, %rs313;
	and.b32  	%r518, %r537, 255;
	mov.b32 	%r534, 8;
	mov.b32 	%r536, -1;
	// begin inline asm
	shfl.sync.down.b32 %r517, %r518, %r534, %r466, %r536;
	// end inline asm
	// begin inline asm
	shfl.sync.down.b32 %r522, %r523, %r534, %r466, %r536;
	// end inline asm
	mov.b64 	{%r528, %r533}, %rd337;
	// begin inline asm
	shfl.sync.down.b32 %r527, %r528, %r534, %r466, %r536;
	// end inline asm
	// begin inline asm
	shfl.sync.down.b32 %r532, %r533, %r534, %r466, %r536;
	// end inline asm
	mov.b64 	%rd52, {%r527, %r532};
	cvt.u16.u32 	%rs37, %r517;
	add.s32 	%r538, %r447, 8;
	setp.gt.s32 	%p124, %r538, %r466;
	@%p124 bra 	$L__BB10_54;
	and.b16  	%rs230, %rs313, 255;
	setp.eq.s16 	%p125, %rs230, 0;
	and.b16  	%rs231, %rs37, 255;
	setp.eq.s16 	%p126, %rs231, 0;
	or.pred  	%p127, %p125, %p126;
	@%p127 bra 	$L__BB10_53;
	min.s64 	%rd337, %rd52, %rd337;
	mov.b16 	%rs313, 1;
	bra.uni 	$L__BB10_54;
$L__BB10_53:
	setp.eq.s16 	%p128, %rs230, 0;
	selp.b16 	%rs313, %rs37, %rs313, %p128;
	selp.b64 	%rd337, %rd52, %rd337, %p128;
$L__BB10_54:
	cvt.u32.u16 	%r559, %rs313;
	and.b32  	%r540, %r559, 255;
	mov.b32 	%r556, 16;
	mov.b32 	%r558, -1;
	// begin inline asm
	shfl.sync.down.b32 %r539, %r540, %r556, %r466, %r558;
	// end inline asm
	// begin inline asm
	shfl.sync.down.b32 %r544, %r545, %r556, %r466, %r558;
	// end inline asm
	mov.b64 	{%r550, %r555}, %rd337;
	// begin inline asm
	shfl.sync.down.b32 %r549, %r550, %r556, %r466, %r558;
	// end inline asm
	// begin inline asm
	shfl.sync.down.b32 %r554, %r555, %r556, %r466, %r558;
	// end inline asm
	mov.b64 	%rd56, {%r549, %r554};
	cvt.u16.u32 	%rs40, %r539;
	add.s32 	%r560, %r447, 16;
	setp.gt.s32 	%p129, %r560, %r466;
	@%p129 bra 	$L__BB10_58;
	and.b16  	%rs234, %rs313, 255;
	setp.eq.s16 	%p130, %rs234, 0;
	and.b16  	%rs235, %rs40, 255;
	setp.eq.s16 	%p131, %rs235, 0;
	or.pred  	%p132, %p130, %p131;
	@%p132 bra 	$L__BB10_57;
	min.s64 	%rd337, %rd56, %rd337;
	mov.b16 	%rs313, 1;
	bra.uni 	$L__BB10_58;
$L__BB10_57:
	setp.eq.s16 	%p133, %rs234, 0;
	selp.b16 	%rs313, %rs40, %rs313, %p133;
	selp.b64 	%rd337, %rd56, %rd337, %p133;
$L__BB10_58:
	setp.ne.s32 	%p134, %r447, 0;
	@%p134 bra 	$L__BB10_60;
	shr.u32 	%r561, %r5, 1;
	and.b32  	%r562, %r561, 496;
	mov.u32 	%r563, _ZZN3cub18CUB_300001_SM_10006detail6reduce18DeviceReduceKernelINS2_10policy_hubIN4cuda3std3__45tupleIJblEEEyN6thrust24THRUST_300001_SM_1000_NS8cuda_cub9__find_if7functorIS9_EEE10Policy1000ENSB_12zip_iteratorINS8_IJNSD_26transform_input_iterator_tIbNSC_6detail35transform_pair_of_input_iterators_tIbNSB_6detail15normal_iteratorINSB_10device_ptrIiEEEESQ_18compare_modulo_twoEENS7_10__not_fn_tINS7_10__identityEEEEENSB_17counting_iteratorIlNSB_11use_defaultESY_SY_EEEEEEEySF_S9_SU_EEvT0_PT3_T1_NS0_13GridEvenShareIS15_EET2_T4_E12temp_storage;
	add.s32 	%r564, %r563, %r562;
	st.shared.u8 	[%r564+8], %rs313;
	st.shared.u64 	[%r564+16], %rd337;
$L__BB10_60:
	bar.sync 	0;
	setp.ne.s32 	%p135, %r5, 0;
	@%p135 bra 	$L__BB10_112;
	setp.lt.s32 	%p136, %r4, 33;
	@%p136 bra 	$L__BB10_63;
	ld.shared.u8 	%rs238, [_ZZN3cub18CUB_300001_SM_10006detail6reduce18DeviceReduceKernelINS2_10policy_hubIN4cuda3std3__45tupleIJblEEEyN6thrust24THRUST_300001_SM_1000_NS8cuda_cub9__find_if7functorIS9_EEE10Policy1000ENSB_12zip_iteratorINS8_IJNSD_26transform_input_iterator_tIbNSC_6detail35transform_pair_of_input_iterators_tIbNSB_6detail15normal_iteratorINSB_10device_ptrIiEEEESQ_18compare_modulo_twoEENS7_10__not_fn_tINS7_10__identityEEEEENSB_17counting_iteratorIlNSB_11use_defaultESY_SY_EEEEEEEySF_S9_SU_EEvT0_PT3_T1_NS0_13GridEvenShareIS15_EET2_T4_E12temp_storage+24];
	ld.shared.u64 	%rd278, [_ZZN3cub18CUB_300001_SM_10006detail6reduce18DeviceReduceKernelINS2_10policy_hubIN4cuda3std3__45tupleIJblEEEyN6thrust24THRUST_300001_SM_1000_NS8cuda_cub9__find_if7functorIS9_EEE10Policy1000ENSB_12zip_iteratorINS8_IJNSD_26transform_input_iterator_tIbNSC_6detail35transform_pair_of_input_iterators_tIbNSB_6detail15normal_iteratorINSB_10device_ptrIiEEEESQ_18compare_modulo_twoEENS7_10__not_fn_tINS7_10__identityEEEEENSB_17counting_iteratorIlNSB_11use_defaultESY_SY_EEEEEEEySF_S9_SU_EEvT0_PT3_T1_NS0_13GridEvenShareIS15_EET2_T4_E12temp_storage+32];
	and.b16  	%rs239, %rs313, 255;
	setp.eq.s16 	%p137, %rs239, 0;
	setp.eq.s16 	%p138, %rs238, 0;
	min.s64 	%rd279, %rd278, %rd337;
	selp.b16 	%rs240, %rs313, 1, %p138;
	selp.b16 	%rs313, %rs238, %rs240, %p137;
	selp.b64 	%rd280, %rd337, %rd279, %p138;
	selp.b64 	%rd337, %rd278, %rd280, %p137;
$L__BB10_63:
	setp.lt.s32 	%p139, %r4, 65;
	@%p139 bra 	$L__BB10_65;
	ld.shared.u8 	%rs241, [_ZZN3cub18CUB_300001_SM_10006detail6reduce18DeviceReduceKernelINS2_10policy_hubIN4cuda3std3__45tupleIJblEEEyN6thrust24THRUST_300001_SM_1000_NS8cuda_cub9__find_if7functorIS9_EEE10Policy1000ENSB_12zip_iteratorINS8_IJNSD_26transform_input_iterator_tIbNSC_6detail35transform_pair_of_input_iterators_tIbNSB_6detail15normal_iteratorINSB_10device_ptrIiEEEESQ_18compare_modulo_twoEENS7_10__not_fn_tINS7_10__identityEEEEENSB_17counting_iteratorIlNSB_11use_defaultESY_SY_EEEEEEEySF_S9_SU_EEvT0_PT3_T1_NS0_13GridEvenShareIS15_EET2_T4_E12temp_storage+40];
	ld.shared.u64 	%rd281, [_ZZN3cub18CUB_300001_SM_10006detail6reduce18DeviceReduceKernelINS2_10policy_hubIN4cuda3std3__45tupleIJblEEEyN6thrust24THRUST_300001_SM_1000_NS8cuda_cub9__find_if7functorIS9_EEE10Policy1000ENSB_12zip_iteratorINS8_IJNSD_26transform_input_iterator_tIbNSC_6detail35transform_pair_of_input_iterators_tIbNSB_6detail15normal_iteratorINSB_10device_ptrIiEEEESQ_18compare_modulo_twoEENS7_10__not_fn_tINS7_10__identityEEEEENSB_17counting_iteratorIlNSB_11use_defaultESY_SY_EEEEEEEySF_S9_SU_EEvT0_PT3_T1_NS0_13GridEvenShareIS15_EET2_T4_E12temp_storage+48];
	and.b16  	%rs242, %rs313, 255;
	setp.eq.s16 	%p140, %rs242, 0;
	setp.eq.s16 	%p141, %rs241, 0;
	min.s64 	%rd282, %rd281, %rd337;
	selp.b16 	%rs243, %rs313, 1, %p141;
	selp.b16 	%rs313, %rs241, %rs243, %p140;
	selp.b64 	%rd283, %rd337, %rd282, %p141;
	selp.b64 	%rd337, %rd281, %rd283, %p140;
$L__BB10_65:
	setp.lt.s32 	%p142, %r4, 97;
	@%p142 bra 	$L__BB10_67;
	ld.shared.u8 	%rs244, [_ZZN3cub18CUB_300001_SM_10006detail6reduce18DeviceReduceKernelINS2_10policy_hubIN4cuda3std3__45tupleIJblEEEyN6thrust24THRUST_300001_SM_1000_NS8cuda_cub9__find_if7functorIS9_EEE10Policy1000ENSB_12zip_iteratorINS8_IJNSD_26transform_input_iterator_tIbNSC_6detail35transform_pair_of_input_iterators_tIbNSB_6detail15normal_iteratorINSB_10device_ptrIiEEEESQ_18compare_modulo_twoEENS7_10__not_fn_tINS7_10__identityEEEEENSB_17counting_iteratorIlNSB_11use_defaultESY_SY_EEEEEEEySF_S9_SU_EEvT0_PT3_T1_NS0_13GridEvenShareIS15_EET2_T4_E12temp_storage+56];
	ld.shared.u64 	%rd284, [_ZZN3cub18CUB_300001_SM_10006detail6reduce18DeviceReduceKernelINS2_10policy_hubIN4cuda3std3__45tupleIJblEEEyN6thrust24THRUST_300001_SM_1000_NS8cuda_cub9__find_if7functorIS9_EEE10Policy1000ENSB_12zip_iteratorINS8_IJNSD_26transform_input_iterator_tIbNSC_6detail35transform_pair_of_input_iterators_tIbNSB_6detail15normal_iteratorINSB_10device_ptrIiEEEESQ_18compare_modulo_twoEENS7_10__not_fn_tINS7_10__identityEEEEENSB_17counting_iteratorIlNSB_11use_defaultESY_SY_EEEEEEEySF_S9_SU_EEvT0_PT3_T1_NS0_13GridEvenShareIS15_EET2_T4_E12temp_storage+64];
	and.b16  	%rs245, %rs313, 255;
	setp.eq.s16 	%p143, %rs245, 0;
	setp.eq.s16 	%p144, %rs244, 0;
	min.s64 	%rd285, %rd284, %rd337;
	selp.b16 	%rs246, %rs313, 1, %p144;
	selp.b16 	%rs313, %rs244, %rs246, %p143;
	selp.b64 	%rd286, %rd337, %rd285, %p144;
	selp.b64 	%rd337, %rd284, %rd286, %p143;
$L__BB10_67:
	setp.lt.s32 	%p145, %r4, 129;
	@%p145 bra 	$L__BB10_69;
	ld.shared.u8 	%rs247, [_ZZN3cub18CUB_300001_SM_10006detail6reduce18DeviceReduceKernelINS2_10policy_hubIN4cuda3std3__45tupleIJblEEEyN6thrust24THRUST_300001_SM_1000_NS8cuda_cub9__find_if7functorIS9_EEE10Policy1000ENSB_12zip_iteratorINS8_IJNSD_26transform_input_iterator_tIbNSC_6detail35transform_pair_of_input_iterators_tIbNSB_6detail15normal_iteratorINSB_10device_ptrIiEEEESQ_18compare_modulo_twoEENS7_10__not_fn_tINS7_10__identityEEEEENSB_17counting_iteratorIlNSB_11use_defaultESY_SY_EEEEEEEySF_S9_SU_EEvT0_PT3_T1_NS0_13GridEvenShareIS15_EET2_T4_E12temp_storage+72];
	ld.shared.u64 	%rd287, [_ZZN3cub18CUB_300001_SM_10006detail6reduce18DeviceReduceKernelINS2_10policy_hubIN4cuda3std3__45tupleIJblEEEyN6thrust24THRUST_300001_SM_1000_NS8cuda_cub9__find_if7functorIS9_EEE10Policy1000ENSB_12zip_iteratorINS8_IJNSD_26transform_input_iterator_tIbNSC_6detail35transform_pair_of_input_iterators_tIbNSB_6detail15normal_iteratorINSB_10device_ptrIiEEEESQ_18compare_modulo_twoEENS7_10__not_fn_tINS7_10__identityEEEEENSB_17counting_iteratorIlNSB_11use_defaultESY_SY_EEEEEEEySF_S9_SU_EEvT0_PT3_T1_NS0_13GridEvenShareIS15_EET2_T4_E12temp_storage+80];
	and.b16  	%rs248, %rs313, 255;
	setp.eq.s16 	%p146, %rs248, 0;
	setp.eq.s16 	%p147, %rs247, 0;
	min.s64 	%rd288, %rd287, %rd337;
	selp.b16 	%rs249, %rs313, 1, %p147;
	selp.b16 	%rs313, %rs247, %rs249, %p146;
	selp.b64 	%rd289, %rd337, %rd288, %p147;
	selp.b64 	%rd337, %rd287, %rd289, %p146;
$L__BB10_69:
	setp.lt.s32 	%p148, %r4, 161;
	@%p148 bra 	$L__BB10_71;
	ld.shared.u8 	%rs250, [_ZZN3cub18CUB_300001_SM_10006detail6reduce18DeviceReduceKernelINS2_10policy_hubIN4cuda3std3__45tupleIJblEEEyN6thrust24THRUST_300001_SM_1000_NS8cuda_cub9__find_if7functorIS9_EEE10Policy1000ENSB_12zip_iteratorINS8_IJNSD_26transform_input_iterator_tIbNSC_6detail35transform_pair_of_input_iterators_tIbNSB_6detail15normal_iteratorINSB_10device_ptrIiEEEESQ_18compare_modulo_twoEENS7_10__not_fn_tINS7_10__identityEEEEENSB_17counting_iteratorIlNSB_11use_defaultESY_SY_EEEEEEEySF_S9_SU_EEvT0_PT3_T1_NS0_13GridEvenShareIS15_EET2_T4_E12temp_storage+88];
	ld.shared.u64 	%rd290, [_ZZN3cub18CUB_300001_SM_10006detail6reduce18DeviceReduceKernelINS2_10policy_hubIN4cuda3std3__45tupleIJblEEEyN6thrust24THRUST_300001_SM_1000_NS8cuda_cub9__find_if7functorIS9_EEE10Policy1000ENSB_12zip_iteratorINS8_IJNSD_26transform_input_iterator_tIbNSC_6detail35transform_pair_of_input_iterators_tIbNSB_6detail15normal_iteratorINSB_10device_ptrIiEEEESQ_18compare_modulo_twoEENS7_10__not_fn_tINS7_10__identityEEEEENSB_17counting_iteratorIlNSB_11use_defaultESY_SY_EEEEEEEySF_S9_SU_EEvT0_PT3_T1_NS0_13GridEvenShareIS15_EET2_T4_E12temp_storage+96];
	and.b16  	%rs251, %rs313, 255;
	setp.eq.s16 	%p149, %rs251, 0;
	setp.eq.s16 	%p150, %rs250, 0;
	min.s64 	%rd291, %rd290, %rd337;
	selp.b16 	%rs252, %rs313, 1, %p150;
	selp.b16 	%rs313, %rs250, %rs252, %p149;
	selp.b64 	%rd292, %rd337, %rd291, %p150;
	selp.b64 	%rd337, %rd290, %rd292, %p149;
$L__BB10_71:
	setp.lt.s32 	%p151, %r4, 193;
	@%p151 bra 	$L__BB10_73;
	ld.shared.u8 	%rs253, [_ZZN3cub18CUB_300001_SM_10006detail6reduce18DeviceReduceKernelINS2_10policy_hubIN4cuda3std3__45tupleIJblEEEyN6thrust24THRUST_300001_SM_1000_NS8cuda_cub9__find_if7functorIS9_EEE10Policy1000ENSB_12zip_iteratorINS8_IJNSD_26transform_input_iterator_tIbNSC_6detail35transform_pair_of_input_iterators_tIbNSB_6detail15normal_iteratorINSB_10device_ptrIiEEEESQ_18compare_modulo_twoEENS7_10__not_fn_tINS7_10__identityEEEEENSB_17counting_iteratorIlNSB_11use_defaultESY_SY_EEEEEEEySF_S9_SU_EEvT0_PT3_T1_NS0_13GridEvenShareIS15_EET2_T4_E12temp_storage+104];
	ld.shared.u64 	%rd293, [_ZZN3cub18CUB_300001_SM_10006detail6reduce18DeviceReduceKernelINS2_10policy_hubIN4cuda3std3__45tupleIJblEEEyN6thrust24THRUST_300001_SM_1000_NS8cuda_cub9__find_if7functorIS9_EEE10Policy1000ENSB_12zip_iteratorINS8_IJNSD_26transform_input_iterator_tIbNSC_6detail35transform_pair_of_input_iterators_tIbNSB_6detail15normal_iteratorINSB_10device_ptrIiEEEESQ_18compare_modulo_twoEENS7_10__not_fn_tINS7_10__identityEEEEENSB_17counting_iteratorIlNSB_11use_defaultESY_SY_EEEEEEEySF_S9_SU_EEvT0_PT3_T1_NS0_13GridEvenShareIS15_EET2_T4_E12temp_storage+112];
	and.b16  	%rs254, %rs313, 255;
	setp.eq.s16 	%p152, %rs254, 0;
	setp.eq.s16 	%p153, %rs253, 0;
	min.s64 	%rd294, %rd293, %rd337;
	selp.b16 	%rs255, %rs313, 1, %p153;
	selp.b16 	%rs313, %rs253, %rs255, %p152;
	selp.b64 	%rd295, %rd337, %rd294, %p153;
	selp.b64 	%rd337, %rd293, %rd295, %p152;
$L__BB10_73:
	setp.lt.s32 	%p154, %r4, 225;
	@%p154 bra 	$L__BB10_112;
	ld.shared.u8 	%rs256, [_ZZN3cub18CUB_300001_SM_10006detail6reduce18DeviceReduceKernelINS2_10policy_hubIN4cuda3std3__45tupleIJblEEEyN6thrust24THRUST_300001_SM_1000_NS8cuda_cub9__find_if7functorIS9_EEE10Policy1000ENSB_12zip_iteratorINS8_IJNSD_26transform_input_iterator_tIbNSC_6detail35transform_pair_of_input_iterators_tIbNSB_6detail15normal_iteratorINSB_10device_ptrIiEEEESQ_18compare_modulo_twoEENS7_10__not_fn_tINS7_10__identityEEEEENSB_17counting_iteratorIlNSB_11use_defaultESY_SY_EEEEEEEySF_S9_SU_EEvT0_PT3_T1_NS0_13GridEvenShareIS15_EET2_T4_E12temp_storage+120];
	ld.shared.u64 	%rd296, [_ZZN3cub18CUB_300001_SM_10006detail6reduce18DeviceReduceKernelINS2_10policy_hubIN4cuda3std3__45tupleIJblEEEyN6thrust24THRUST_300001_SM_1000_NS8cuda_cub9__find_if7functorIS9_EEE10Policy1000ENSB_12zip_iteratorINS8_IJNSD_26transform_input_iterator_tIbNSC_6detail35transform_pair_of_input_iterators_tIbNSB_6detail15normal_iteratorINSB_10device_ptrIiEEEESQ_18compare_modulo_twoEENS7_10__not_fn_tINS7_10__identityEEEEENSB_17counting_iteratorIlNSB_11use_defaultESY_SY_EEEEEEEySF_S9_SU_EEvT0_PT3_T1_NS0_13GridEvenShareIS15_EET2_T4_E12temp_storage+128];
	and.b16  	%rs257, %rs313, 255;
	setp.eq.s16 	%p155, %rs257, 0;
	setp.eq.s16 	%p156, %rs256, 0;
	min.s64 	%rd297, %rd296, %rd337;
	selp.b16 	%rs258, %rs313, 1, %p156;
	selp.b16 	%rs313, %rs256, %rs258, %p155;
	selp.b64 	%rd298, %rd337, %rd297, %p156;
	selp.b64 	%rd337, %rd296, %rd298, %p155;
	bra.uni 	$L__BB10_112;
$L__BB10_75:
	mov.u32 	%r23, %tid.x;
	add.s64 	%rd115, %rd113, %rd6;
	cvt.u64.u32 	%rd73, %r23;
	add.s64 	%rd116, %rd73, %rd6;
	shl.b64 	%rd117, %rd116, 2;
	add.s64 	%rd118, %rd2, %rd117;
	add.s64 	%rd119, %rd3, %rd117;
	ld.global.u32 	%r63, [%rd118];
	ld.global.u32 	%r64, [%rd119];
	shr.u32 	%r65, %r63, 31;
	add.s32 	%r66, %r63, %r65;
	and.b32  	%r67, %r66, -2;
	sub.s32 	%r68, %r63, %r67;
	shr.u32 	%r69, %r64, 31;
	add.s32 	%r70, %r64, %r69;
	and.b32  	%r71, %r70, -2;
	sub.s32 	%r72, %r64, %r71;
	setp.ne.s32 	%p2, %r68, %r72;
	add.s32 	%r73, %r23, 256;
	cvt.u64.u32 	%rd120, %r73;
	ld.global.u32 	%r74, [%rd118+1024];
	ld.global.u32 	%r75, [%rd119+1024];
	shr.u32 	%r76, %r74, 31;
	add.s32 	%r77, %r74, %r76;
	and.b32  	%r78, %r77, -2;
	sub.s32 	%r79, %r74, %r78;
	shr.u32 	%r81, %r75, 31;
	add.s32 	%r82, %r75, %r81;
	and.b32  	%r83, %r82, -2;
	sub.s32 	%r84, %r75, %r83;
	setp.ne.s32 	%p3, %r79, %r84;
	add.s32 	%r86, %r23, 512;
	cvt.u64.u32 	%rd121, %r86;
	add.s64 	%rd122, %rd115, %rd121;
	ld.global.u32 	%r87, [%rd118+2048];
	ld.global.u32 	%r88, [%rd119+2048];
	shr.u32 	%r89, %r87, 31;
	add.s32 	%r90, %r87, %r89;
	and.b32  	%r91, %r90, -2;
	sub.s32 	%r92, %r87, %r91;
	shr.u32 	%r93, %r88, 31;
	add.s32 	%r94, %r88, %r93;
	and.b32  	%r95, %r94, -2;
	sub.s32 	%r96, %r88, %r95;
	setp.ne.s32 	%p4, %r92, %r96;
	add.s64 	%rd123, %rd122, 256;
	ld.global.u32 	%r97, [%rd118+3072];
	ld.global.u32 	%r98, [%rd119+3072];
	shr.u32 	%r99, %r97, 31;
	add.s32 	%r100, %r97, %r99;
	and.b32  	%r101, %r100, -2;
	sub.s32 	%r102, %r97, %r101;
	shr.u32 	%r103, %r98, 31;
	add.s32 	%r104, %r98, %r103;
	and.b32  	%r105, %r104, -2;
	sub.s32 	%r106, %r98, %r105;
	setp.ne.s32 	%p6, %r102, %r106;
	or.pred  	%p8, %p2, %p3;
	selp.b64 	%rd124, %rd73, %rd120, %p2;
	add.s64 	%rd125, %rd115, %rd124;
	min.s64 	%rd126, %rd122, %rd125;
	selp.b64 	%rd127, %rd126, %rd125, %p4;
	or.pred  	%p9, %p8, %p4;
	selp.b64 	%rd128, %rd127, %rd122, %p8;
	min.s64 	%rd129, %rd123, %rd128;
	selp.b64 	%rd130, %rd129, %rd128, %p6;
	or.pred  	%p10, %p9, %p6;
	selp.u16 	%rs313, 1, 0, %p10;
	selp.b64 	%rd337, %rd130, %rd123, %p9;
	setp.lt.u64 	%p11, %rd7, %rd5;
	@%p11 bra 	$L__BB10_88;
	cvt.u32.u64 	%r108, %rd5;
	cvt.u32.u64 	%r109, %rd6;
	cvt.u32.u64 	%r24, %rd1;
	not.b32 	%r110, %r23;
	add.s32 	%r111, %r110, %r24;
	sub.s32 	%r112, %r111, %r108;
	sub.s32 	%r681, %r112, %r109;
	mov.b32 	%r682, 0;
	mov.u64 	%rd354, %rd6;
$L__BB10_77:
	add.s64 	%rd354, %rd354, %rd5;
	add.s64 	%rd131, %rd1, -1024;
	setp.gt.u64 	%p12, %rd354, %rd131;
	@%p12 bra 	$L__BB10_79;
	cvt.u32.u64 	%r113, %rd5;
	add.s64 	%rd132, %rd354, %rd73;
	shl.b64 	%rd133, %rd132, 2;
	add.s64 	%rd134, %rd2, %rd133;
	add.s64 	%rd135, %rd3, %rd133;
	add.s64 	%rd136, %rd132, %rd113;
	ld.global.u32 	%r114, [%rd134];
	ld.global.u32 	%r115, [%rd135];
	shr.u32 	%r116, %r114, 31;
	add.s32 	%r117, %r114, %r116;
	and.b32  	%r118, %r117, -2;
	sub.s32 	%r119, %r114, %r118;
	shr.u32 	%r120, %r115, 31;
	add.s32 	%r121, %r115, %r120;
	and.b32  	%r122, %r121, -2;
	sub.s32 	%r123, %r115, %r122;
	setp.ne.s32 	%p13, %r119, %r123;
	add.s64 	%rd137, %rd136, 256;
	ld.global.u32 	%r124, [%rd134+1024];
	ld.global.u32 	%r125, [%rd135+1024];
	shr.u32 	%r126, %r124, 31;
	add.s32 	%r127, %r124, %r126;
	and.b32  	%r128, %r127, -2;
	sub.s32 	%r129, %r124, %r128;
	shr.u32 	%r130, %r125, 31;
	add.s32 	%r131, %r125, %r130;
	and.b32  	%r132, %r131, -2;
	sub.s32 	%r133, %r125, %r132;
	setp.ne.s32 	%p14, %r129, %r133;
	selp.u16 	%rs101, 1, 0, %p14;
	add.s64 	%rd138, %rd136, 512;
	ld.global.u32 	%r134, [%rd134+2048];
	ld.global.u32 	%r135, [%rd135+2048];
	shr.u32 	%r136, %r134, 31;
	add.s32 	%r137, %r134, %r136;
	and.b32  	%r138, %r137, -2;
	sub.s32 	%r139, %r134, %r138;
	shr.u32 	%r140, %r135, 31;
	add.s32 	%r141, %r135, %r140;
	and.b32  	%r142, %r141, -2;
	sub.s32 	%r143, %r135, %r142;
	setp.ne.s32 	%p15, %r139, %r143;
	selp.u16 	%rs102, 1, 0, %p15;
	add.s64 	%rd139, %rd136, 768;
	ld.global.u32 	%r144, [%rd134+3072];
	ld.global.u32 	%r145, [%rd135+3072];
	shr.u32 	%r146, %r144, 31;
	add.s32 	%r147, %r144, %r146;
	and.b32  	%r148, %r147, -2;
	sub.s32 	%r149, %r144, %r148;
	shr.u32 	%r150, %r145, 31;
	add.s32 	%r151, %r145, %r150;
	and.b32  	%r152, %r151, -2;
	sub.s32 	%r153, %r145, %r152;
	setp.ne.s32 	%p16, %r149, %r153;
	selp.u16 	%rs103, 1, 0, %p16;
	and.b16  	%rs104, %rs313, 255;
	setp.eq.s16 	%p17, %rs104, 0;
	selp.u16 	%rs105, 1, 0, %p13;
	min.s64 	%rd140, %rd136, %rd337;
	selp.b16 	%rs106, 1, %rs313, %p13;
	selp.b64 	%rd141, %rd140, %rd337, %p13;
	selp.b16 	%rs107, %rs105, %rs106, %p17;
	and.b16  	%rs108, %rs107, 255;
	selp.b64 	%rd142, %rd136, %rd141, %p17;
	setp.eq.s16 	%p18, %rs108, 0;
	min.s64 	%rd143, %rd137, %rd142;
	selp.b16 	%rs109, 1, %rs107, %p14;
	selp.b64 	%rd144, %rd143, %rd142, %p14;
	selp.b16 	%rs110, %rs101, %rs109, %p18;
	and.b16  	%rs111, %rs110, 255;
	selp.b64 	%rd145, %rd137, %rd144, %p18;
	setp.eq.s16 	%p19, %rs111, 0;
	min.s64 	%rd146, %rd138, %rd145;
	selp.b16 	%rs112, 1, %rs110, %p15;
	selp.b64 	%rd147, %rd146, %rd145, %p15;
	selp.b16 	%rs113, %rs102, %rs112, %p19;
	and.b16  	%rs114, %rs113, 255;
	selp.b64 	%rd148, %rd138, %rd147, %p19;
	setp.eq.s16 	%p20, %rs114, 0;
	min.s64 	%rd149, %rd139, %rd148;
	selp.b16 	%rs115, 1, %rs113, %p16;
	selp.b64 	%rd150, %rd149, %rd148, %p16;
	selp.b16 	%rs313, %rs103, %rs115, %p20;
	selp.b64 	%rd337, %rd139, %rd150, %p20;
	sub.s64 	%rd151, %rd1, %rd354;
	setp.lt.u64 	%p21, %rd151, %rd5;
	add.s32 	%r682, %r682, 1;
	sub.s32 	%r681, %r681, %r113;
	@%p21 bra 	$L__BB10_88;
	bra.uni 	$L__BB10_77;
$L__BB10_79:
	setp.le.u64 	%p22, %rd1, %rd354;
	cvt.u32.u64 	%r154, %rd354;
	cvt.u32.u64 	%r155, %rd1;
	sub.s32 	%r156, %r155, %r154;
	setp.ge.s32 	%p23, %r23, %r156;
	or.pred  	%p24, %p22, %p23;
	@%p24 bra 	$L__BB10_88;
	cvt.u32.u64 	%r158, %rd5;
	cvt.u32.u64 	%r159, %rd6;
	not.b32 	%r160, %r23;
	add.s32 	%r30, %r160, %r24;
	add.s32 	%r161, %r158, %r159;
	sub.s32 	%r162, %r30, %r161;
	mul.lo.s32 	%r163, %r1, %r682;
	shl.b32 	%r164, %r163, 10;
	sub.s32 	%r165, %r162, %r164;
	shr.u32 	%r166, %r165, 8;
	add.s32 	%r31, %r166, 1;
	setp.lt.u32 	%p25, %r165, 768;
	mov.u32 	%r685, %r23;
	@%p25 bra 	$L__BB10_83;
	shr.u32 	%r167, %r681, 8;
	add.s32 	%r168, %r167, 1;
	and.b32  	%r169, %r168, 33554428;
	neg.s32 	%r683, %r169;
	mov.u32 	%r685, %r23;
$L__BB10_82:
	.pragma "nounroll";
	cvt.u64.u32 	%rd153, %r685;
	add.s64 	%rd154, %rd354, %rd153;
	shl.b64 	%rd155, %rd154, 2;
	add.s64 	%rd156, %rd2, %rd155;
	add.s64 	%rd157, %rd3, %rd155;
	add.s64 	%rd158, %rd154, %rd113;
	ld.global.u32 	%r170, [%rd156];
	ld.global.u32 	%r171, [%rd157];
	shr.u32 	%r172, %r170, 31;
	add.s32 	%r173, %r170, %r172;
	and.b32  	%r174, %r173, -2;
	sub.s32 	%r175, %r170, %r174;
	shr.u32 	%r176, %r171, 31;
	add.s32 	%r177, %r171, %r176;
	and.b32  	%r178, %r177, -2;
	sub.s32 	%r179, %r171, %r178;
	setp.ne.s32 	%p26, %r175, %r179;
	selp.u16 	%rs117, 1, 0, %p26;
	and.b16  	%rs118, %rs313, 255;
	setp.eq.s16 	%p27, %rs118, 0;
	min.s64 	%rd159, %rd158, %rd337;
	selp.b16 	%rs119, 1, %rs313, %p26;
	selp.b16 	%rs120, %rs117, %rs119, %p27;
	and.b16  	%rs121, %rs120, 255;
	selp.b64 	%rd160, %rd159, %rd337, %p26;
	selp.b64 	%rd161, %rd158, %rd160, %p27;
	add.s64 	%rd162, %rd158, 256;
	ld.global.u32 	%r180, [%rd156+1024];
	ld.global.u32 	%r181, [%rd157+1024];
	shr.u32 	%r182, %r180, 31;
	add.s32 	%r183, %r180, %r182;
	and.b32  	%r184, %r183, -2;
	sub.s32 	%r185, %r180, %r184;
	shr.u32 	%r186, %r181, 31;
	add.s32 	%r187, %r181, %r186;
	and.b32  	%r188, %r187, -2;
	sub.s32 	%r189, %r181, %r188;
	setp.ne.s32 	%p28, %r185, %r189;
	selp.u16 	%rs122, 1, 0, %p28;
	setp.eq.s16 	%p29, %rs121, 0;
	min.s64 	%rd163, %rd162, %rd161;
	selp.b16 	%rs123, 1, %rs120, %p28;
	selp.b16 	%rs124, %rs122, %rs123, %p29;
	and.b16  	%rs125, %rs124, 255;
	selp.b64 	%rd164, %rd163, %rd161, %p28;
	selp.b64 	%rd165, %rd162, %rd164, %p29;
	add.s64 	%rd166, %rd158, 512;
	ld.global.u32 	%r190, [%rd156+2048];
	ld.global.u32 	%r191, [%rd157+2048];
	shr.u32 	%r192, %r190, 31;
	add.s32 	%r193, %r190, %r192;
	and.b32  	%r194, %r193, -2;
	sub.s32 	%r195, %r190, %r194;
	shr.u32 	%r196, %r191, 31;
	add.s32 	%r197, %r191, %r196;
	and.b32  	%r198, %r197, -2;
	sub.s32 	%r199, %r191, %r198;
	setp.ne.s32 	%p30, %r195, %r199;
	selp.u16 	%rs126, 1, 0, %p30;
	setp.eq.s16 	%p31, %rs125, 0;
	min.s64 	%rd167, %rd166, %rd165;
	selp.b16 	%rs127, 1, %rs124, %p30;
	selp.b16 	%rs128, %rs126, %rs127, %p31;
	and.b16  	%rs129, %rs128, 255;
	selp.b64 	%rd168, %rd167, %rd165, %p30;
	selp.b64 	%rd169, %rd166, %rd168, %p31;
	add.s64 	%rd170, %rd158, 768;
	ld.global.u32 	%r200, [%rd156+3072];
	ld.global.u32 	%r201, [%rd157+3072];
	shr.u32 	%r202, %r200, 31;
	add.s32 	%r203, %r200, %r202;
	and.b32  	%r204, %r203, -2;
	sub.s32 	%r205, %r200, %r204;
	shr.u32 	%r206, %r201, 31;
	add.s32 	%r207, %r201, %r206;
	and.b32  	%r208, %r207, -2;
	sub.s32 	%r209, %r201, %r208;
	setp.ne.s32 	%p32, %r205, %r209;
	selp.u16 	%rs130, 1, 0, %p32;
	setp.eq.s16 	%p33, %rs129, 0;
	min.s64 	%rd171, %rd170, %rd169;
	selp.b16 	%rs131, 1, %rs128, %p32;
	selp.b16 	%rs313, %rs130, %rs131, %p33;
	selp.b64 	%rd172, %rd171, %rd169, %p32;
	selp.b64 	%rd337, %rd170, %rd172, %p33;
	add.s32 	%r685, %r685, 1024;
	add.s32 	%r683, %r683, 4;
	setp.ne.s32 	%p34, %r683, 0;
	@%p34 bra 	$L__BB10_82;
$L__BB10_83:
	and.b32  	%r210, %r31, 3;
	setp.eq.s32 	%p35, %r210, 0;
	@%p35 bra 	$L__BB10_88;
	setp.eq.s32 	%p36, %r210, 1;
	@%p36 bra 	$L__BB10_86;
	cvt.u64.u32 	%rd174, %r685;
	add.s64 	%rd175, %rd354, %rd174;
	shl.b64 	%rd176, %rd175, 2;
	add.s64 	%rd177, %rd2, %rd176;
	add.s64 	%rd178, %rd3, %rd176;
	add.s64 	%rd179, %rd175, %rd113;
	ld.global.u32 	%r211, [%rd177];
	ld.global.u32 	%r212, [%rd178];
	shr.u32 	%r213, %r211, 31;
	add.s32 	%r214, %r211, %r213;
	and.b32  	%r215, %r214, -2;
	sub.s32 	%r216, %r211, %r215;
	shr.u32 	%r217, %r212, 31;
	add.s32 	%r218, %r212, %r217;
	and.b32  	%r219, %r218, -2;
	sub.s32 	%r220, %r212, %r219;
	setp.ne.s32 	%p37, %r216, %r220;
	selp.u16 	%rs133, 1, 0, %p37;
	and.b16  	%rs134, %rs313, 255;
	setp.eq.s16 	%p38, %rs134, 0;
	min.s64 	%rd180, %rd179, %rd337;
	selp.b16 	%rs135, 1, %rs313, %p37;
	selp.b16 	%rs136, %rs133, %rs135, %p38;
	and.b16  	%rs137, %rs136, 255;
	selp.b64 	%rd181, %rd180, %rd337, %p37;
	selp.b64 	%rd182, %rd179, %rd181, %p38;
	add.s32 	%r221, %r685, 256;
	cvt.u64.u32 	%rd183, %r221;
	add.s64 	%rd184, %rd354, %rd183;
	add.s64 	%rd185, %rd184, %rd113;
	ld.global.u32 	%r222, [%rd177+1024];
	ld.global.u32 	%r223, [%rd178+1024];
	shr.u32 	%r224, %r222, 31;
	add.s32 	%r225, %r222, %r224;
	and.b32  	%r226, %r225, -2;
	sub.s32 	%r227, %r222, %r226;
	shr.u32 	%r228, %r223, 31;
	add.s32 	%r229, %r223, %r228;
	and.b32  	%r230, %r229, -2;
	sub.s32 	%r231, %r223, %r230;
	setp.ne.s32 	%p39, %r227, %r231;
	selp.u16 	%rs138, 1, 0, %p39;
	setp.eq.s16 	%p40, %rs137, 0;
	min.s64 	%rd186, %rd185, %rd182;
	selp.b16 	%rs139, 1, %rs136, %p39;
	selp.b16 	%rs313, %rs138, %rs139, %p40;
	selp.b64 	%rd187, %rd186, %rd182, %p39;
	selp.b64 	%rd337, %rd185, %rd187, %p40;
	add.s32 	%r685, %r685, 512;
$L__BB10_86:
	and.b32  	%r232, %r30, 256;
	setp.ne.s32 	%p41, %r232, 0;
	@%p41 bra 	$L__BB10_88;
	cvt.u64.u32 	%rd188, %r685;
	add.s64 	%rd189, %rd354, %rd188;
	shl.b64 	%rd190, %rd189, 2;
	add.s64 	%rd191, %rd2, %rd190;
	add.s64 	%rd192, %rd3, %rd190;
	add.s64 	%rd193, %rd189, %rd113;
	ld.global.u32 	%r233, [%rd191];
	ld.global.u32 	%r234, [%rd192];
	shr.u32 	%r235, %r233, 31;
	add.s32 	%r236, %r233, %r235;
	and.b32  	%r237, %r236, -2;
	sub.s32 	%r238, %r233, %r237;
	shr.u32 	%r239, %r234, 31;
	add.s32 	%r240, %r234, %r239;
	and.b32  	%r241, %r240, -2;
	sub.s32 	%r242, %r234, %r241;
	setp.ne.s32 	%p42, %r238, %r242;
	selp.u16 	%rs140, 1, 0, %p42;
	and.b16  	%rs141, %rs313, 255;
	setp.eq.s16 	%p43, %rs141, 0;
	min.s64 	%rd194, %rd193, %rd337;
	selp.b16 	%rs142, 1, %rs313, %p42;
	selp.b16 	%rs313, %rs140, %rs142, %p43;
	selp.b64 	%rd195, %rd194, %rd337, %p42;
	selp.b64 	%rd337, %rd193, %rd195, %p43;
$L__BB10_88:
	// begin inline asm
	mov.u32 %r243, %laneid;
	// end inline asm
	cvt.u32.u16 	%r264, %rs313;
	and.b32  	%r245, %r264, 255;
	mov.b32 	%r261, 1;
	mov.b32 	%r262, 31;
	mov.b32 	%r263, -1;
	// begin inline asm
	shfl.sync.down.b32 %r244, %r245, %r261, %r262, %r263;
	// end inline asm
	// begin inline asm
	shfl.sync.down.b32 %r249, %r250, %r261, %r262, %r263;
	// end inline asm
	mov.b64 	{%r255, %r260}, %rd337;
	// begin inline asm
	shfl.sync.down.b32 %r254, %r255, %r261, %r262, %r263;
	// end inline asm
	// begin inline asm
	shfl.sync.down.b32 %r259, %r260, %r261, %r262, %r263;
	// end inline asm
	mov.b64 	%rd89, {%r254, %r259};
	cvt.u16.u32 	%rs68, %r244;
	setp.gt.s32 	%p44, %r243, 30;
	@%p44 bra 	$L__BB10_92;
	and.b16  	%rs143, %rs313, 255;
	setp.eq.s16 	%p45, %rs143, 0;
	and.b16  	%rs144, %rs68, 255;
	setp.eq.s16 	%p46, %rs144, 0;
	or.pred  	%p47, %p45, %p46;
	@%p47 bra 	$L__BB10_91;
	min.s64 	%rd337, %rd89, %rd337;
	mov.b16 	%rs313, 1;
	bra.uni 	$L__BB10_92;
$L__BB10_91:
	setp.eq.s16 	%p48, %rs143, 0;
	selp.b16 	%rs313, %rs68, %rs313, %p48;
	selp.b64 	%rd337, %rd89, %rd337, %p48;
$L__BB10_92:
	cvt.u32.u16 	%r285, %rs313;
	and.b32  	%r266, %r285, 255;
	mov.b32 	%r282, 2;
	mov.b32 	%r283, 31;
	mov.b32 	%r284, -1;
	// begin inline asm
	shfl.sync.down.b32 %r265, %r266, %r282, %r283, %r284;
	// end inline asm
	// begin inline asm
	shfl.sync.down.b32 %r270, %r271, %r282, %r283, %r284;
	// end inline asm
	mov.b64 	{%r276, %r281}, %rd337;
	// begin inline asm
	shfl.sync.down.b32 %r275, %r276, %r282, %r283, %r284;
	// end inline asm
	// begin inline asm
	shfl.sync.down.b32 %r280, %r281, %r282, %r283, %r284;
	// end inline asm
	mov.b64 	%rd93, {%r275, %r280};
	cvt.u16.u32 	%rs71, %r265;
	setp.gt.s32 	%p49, %r243, 29;
	@%p49 bra 	$L__BB10_96;
	and.b16  	%rs147, %rs313, 255;
	setp.eq.s16 	%p50, %rs147, 0;
	and.b16  	%rs148, %rs71, 255;
	setp.eq.s16 	%p51, %rs148, 0;
	or.pred  	%p52, %p50, %p51;
	@%p52 bra 	$L__BB10_95;
	min.s64 	%rd337, %rd93, %rd337;
	mov.b16 	%rs313, 1;
	bra.uni 	$L__BB10_96;
$L__BB10_95:
	setp.eq.s16 	%p53, %rs147, 0;
	selp.b16 	%rs313, %rs71, %rs313, %p53;
	selp.b64 	%rd337, %rd93, %rd337, %p53;
$L__BB10_96:
	cvt.u32.u16 	%r306, %rs313;
	and.b32  	%r287, %r306, 255;
	mov.b32 	%r303, 4;
	mov.b32 	%r304, 31;
	mov.b32 	%r305, -1;
	// begin inline asm
	shfl.sync.down.b32 %r286, %r287, %r303, %r304, %r305;
	// end inline asm
	// begin inline asm
	shfl.sync.down.b32 %r291, %r292, %r303, %r304, %r305;
	// end inline asm
	mov.b64 	{%r297, %r302}, %rd337;
	// begin inline asm
	shfl.sync.down.b32 %r296, %r297, %r303, %r304, %r305;
	// end inline asm
	// begin inline asm
	shfl.sync.down.b32 %r301, %r302, %r303, %r304, %r305;
	// end inline asm
	mov.b64 	%rd97, {%r296, %r301};
	cvt.u16.u32 	%rs74, %r286;
	setp.gt.s32 	%p54, %r243, 27;
	@%p54 bra 	$L__BB10_100;
	and.b16  	%rs151, %rs313, 255;
	setp.eq.s16 	%p55, %rs151, 0;
	and.b16  	%rs152, %rs74, 255;
	setp.eq.s16 	%p56, %rs152, 0;
	or.pred  	%p57, %p55, %p56;
	@%p57 bra 	$L__BB10_99;
	min.s64 	%rd337, %rd97, %rd337;
	mov.b16 	%rs313, 1;
	bra.uni 	$L__BB10_100;
$L__BB10_99:
	setp.eq.s16 	%p58, %rs151, 0;
	selp.b16 	%rs313, %rs74, %rs313, %p58;
	selp.b64 	%rd337, %rd97, %rd337, %p58;
$L__BB10_100:
	cvt.u32.u16 	%r327, %rs313;
	and.b32  	%r308, %r327, 255;
	mov.b32 	%r324, 8;
	mov.b32 	%r325, 31;
	mov.b32 	%r326, -1;
	// begin inline asm
	shfl.sync.down.b32 %r307, %r308, %r324, %r325, %r326;
	// end inline asm
	// begin inline asm
	shfl.sync.down.b32 %r312, %r313, %r324, %r325, %r326;
	// end inline asm
	mov.b64 	{%r318, %r323}, %rd337;
	// begin inline asm
	shfl.sync.down.b32 %r317, %r318, %r324, %r325, %r326;
	// end inline asm
	// begin inline asm
	shfl.sync.down.b32 %r322, %r323, %r324, %r325, %r326;
	// end inline asm
	mov.b64 	%rd101, {%r317, %r322};
	cvt.u16.u32 	%rs77, %r307;
	setp.gt.s32 	%p59, %r243, 23;
	@%p59 bra 	$L__BB10_104;
	and.b16  	%rs155, %rs313, 255;
	setp.eq.s16 	%p60, %rs155, 0;
	and.b16  	%rs156, %rs77, 255;
	setp.eq.s16 	%p61, %rs156, 0;
	or.pred  	%p62, %p60, %p61;
	@%p62 bra 	$L__BB10_103;
	min.s64 	%rd337, %rd101, %rd337;
	mov.b16 	%rs313, 1;
	bra.uni 	$L__BB10_104;
$L__BB10_103:
	setp.eq.s16 	%p63, %rs155, 0;
	selp.b16 	%rs313, %rs77, %rs313, %p63;
	selp.b64 	%rd337, %rd101, %rd337, %p63;
$L__BB10_104:
	cvt.u32.u16 	%r348, %rs313;
	and.b32  	%r329, %r348, 255;
	mov.b32 	%r345, 16;
	mov.b32 	%r346, 31;
	mov.b32 	%r347, -1;
	// begin inline asm
	shfl.sync.down.b32 %r328, %r329, %r345, %r346, %r347;
	// end inline asm
	// begin inline asm
	shfl.sync.down.b32 %r333, %r334, %r345, %r346, %r347;
	// end inline asm
	mov.b64 	{%r339, %r344}, %rd337;
	// begin inline asm
	shfl.sync.down.b32 %r338, %r339, %r345, %r346, %r347;
	// end inline asm
	// begin inline asm
	shfl.sync.down.b32 %r343, %r344, %r345, %r346, %r347;
	// end inline asm
	mov.b64 	%rd105, {%r338, %r343};
	cvt.u16.u32 	%rs80, %r328;
	setp.gt.s32 	%p64, %r243, 15;
	@%p64 bra 	$L__BB10_108;
	and.b16  	%rs159, %rs313, 255;
	setp.eq.s16 	%p65, %rs159, 0;
	and.b16  	%rs160, %rs80, 255;
	setp.eq.s16 	%p66, %rs160, 0;
	or.pred  	%p67, %p65, %p66;
	@%p67 bra 	$L__BB10_107;
	min.s64 	%rd337, %rd105, %rd337;
	mov.b16 	%rs313, 1;
	bra.uni 	$L__BB10_108;
$L__BB10_107:
	setp.eq.s16 	%p68, %rs159, 0;
	selp.b16 	%rs313, %rs80, %rs313, %p68;
	selp.b64 	%rd337, %rd105, %rd337, %p68;
$L__BB10_108:
	setp.ne.s32 	%p69, %r243, 0;
	@%p69 bra 	$L__BB10_110;
	shr.u32 	%r349, %r23, 1;
	and.b32  	%r350, %r349, 496;
	mov.u32 	%r351, _ZZN3cub18CUB_300001_SM_10006detail6reduce18DeviceReduceKernelINS2_10policy_hubIN4cuda3std3__45tupleIJblEEEyN6thrust24THRUST_300001_SM_1000_NS8cuda_cub9__find_if7functorIS9_EEE10Policy1000ENSB_12zip_iteratorINS8_IJNSD_26transform_input_iterator_tIbNSC_6detail35transform_pair_of_input_iterators_tIbNSB_6detail15normal_iteratorINSB_10device_ptrIiEEEESQ_18compare_modulo_twoEENS7_10__not_fn_tINS7_10__identityEEEEENSB_17counting_iteratorIlNSB_11use_defaultESY_SY_EEEEEEEySF_S9_SU_EEvT0_PT3_T1_NS0_13GridEvenShareIS15_EET2_T4_E12temp_storage;
	add.s32 	%r352, %r351, %r350;
	st.shared.u8 	[%r352+8], %rs313;
	st.shared.u64 	[%r352+16], %rd337;
$L__BB10_110:
	bar.sync 	0;
	setp.ne.s32 	%p70, %r23, 0;
	@%p70 bra 	$L__BB10_112;
	ld.shared.u8 	%rs163, [_ZZN3cub18CUB_300001_SM_10006detail6reduce18DeviceReduceKernelINS2_10policy_hubIN4cuda3std3__45tupleIJblEEEyN6thrust24THRUST_300001_SM_1000_NS8cuda_cub9__find_if7functorIS9_EEE10Policy1000ENSB_12zip_iteratorINS8_IJNSD_26transform_input_iterator_tIbNSC_6detail35transform_pair_of_input_iterators_tIbNSB_6detail15normal_iteratorINSB_10device_ptrIiEEEESQ_18compare_modulo_twoEENS7_10__not_fn_tINS7_10__identityEEEEENSB_17counting_iteratorIlNSB_11use_defaultESY_SY_EEEEEEEySF_S9_SU_EEvT0_PT3_T1_NS0_13GridEvenShareIS15_EET2_T4_E12temp_storage+24];
	ld.shared.u64 	%rd196, [_ZZN3cub18CUB_300001_SM_10006detail6reduce18DeviceReduceKernelINS2_10policy_hubIN4cuda3std3__45tupleIJblEEEyN6thrust24THRUST_300001_SM_1000_NS8cuda_cub9__find_if7functorIS9_EEE10Policy1000ENSB_12zip_iteratorINS8_IJNSD_26transform_input_iterator_tIbNSC_6detail35transform_pair_of_input_iterators_tIbNSB_6detail15normal_iteratorINSB_10device_ptrIiEEEESQ_18compare_modulo_twoEENS7_10__not_fn_tINS7_10__identityEEEEENSB_17counting_iteratorIlNSB_11use_defaultESY_SY_EEEEEEEySF_S9_SU_EEvT0_PT3_T1_NS0_13GridEvenShareIS15_EET2_T4_E12temp_storage+32];
	and.b16  	%rs164, %rs313, 255;
	setp.eq.s16 	%p71, %rs164, 0;
	setp.eq.s16 	%p72, %rs163, 0;
	min.s64 	%rd197, %rd196, %rd337;
	selp.b16 	%rs165, %rs313, 1, %p72;
	selp.b16 	%rs166, %rs163, %rs165, %p71;
	and.b16  	%rs167, %rs166, 255;
	selp.b64 	%rd198, %rd337, %rd197, %p72;
	selp.b64 	%rd199, %rd196, %rd198, %p71;
	ld.shared.u8 	%rs168, [_ZZN3cub18CUB_300001_SM_10006detail6reduce18DeviceReduceKernelINS2_10policy_hubIN4cuda3std3__45tupleIJblEEEyN6thrust24THRUST_300001_SM_1000_NS8cuda_cub9__find_if7functorIS9_EEE10Policy1000ENSB_12zip_iteratorINS8_IJNSD_26transform_input_iterator_tIbNSC_6detail35transform_pair_of_input_iterators_tIbNSB_6detail15normal_iteratorINSB_10device_ptrIiEEEESQ_18compare_modulo_twoEENS7_10__not_fn_tINS7_10__identityEEEEENSB_17counting_iteratorIlNSB_11use_defaultESY_SY_EEEEEEEySF_S9_SU_EEvT0_PT3_T1_NS0_13GridEvenShareIS15_EET2_T4_E12temp_storage+40];
	ld.shared.u64 	%rd200, [_ZZN3cub18CUB_300001_SM_10006detail6reduce18DeviceReduceKernelINS2_10policy_hubIN4cuda3std3__45tupleIJblEEEyN6thrust24THRUST_300001_SM_1000_NS8cuda_cub9__find_if7functorIS9_EEE10Policy1000ENSB_12zip_iteratorINS8_IJNSD_26transform_input_iterator_tIbNSC_6detail35transform_pair_of_input_iterators_tIbNSB_6detail15normal_iteratorINSB_10device_ptrIiEEEESQ_18compare_modulo_twoEENS7_10__not_fn_tINS7_10__identityEEEEENSB_17counting_iteratorIlNSB_11use_defaultESY_SY_EEEEEEEySF_S9_SU_EEvT0_PT3_T1_NS0_13GridEvenShareIS15_EET2_T4_E12temp_storage+48];
	setp.eq.s16 	%p73, %rs167, 0;
	setp.eq.s16 	%p74, %rs168, 0;
	min.s64 	%rd201, %rd200, %rd199;
	selp.b16 	%rs169, %rs166, 1, %p74;
	selp.b16 	%rs170, %rs168, %rs169, %p73;
	and.b16  	%rs171, %rs170, 255;
	selp.b64 	%rd202, %rd199, %rd201, %p74;
	selp.b64 	%rd203, %rd200, %rd202, %p73;
	ld.shared.u8 	%rs172, [_ZZN3cub18CUB_300001_SM_10006detail6reduce18DeviceReduceKernelINS2_10policy_hubIN4cuda3std3__45tupleIJblEEEyN6thrust24THRUST_300001_SM_1000_NS8cuda_cub9__find_if7functorIS9_EEE10Policy1000ENSB_12zip_iteratorINS8_IJNSD_26transform_input_iterator_tIbNSC_6detail35transform_pair_of_input_iterators_tIbNSB_6detail15normal_iteratorINSB_10device_ptrIiEEEESQ_18compare_modulo_twoEENS7_10__not_fn_tINS7_10__identityEEEEENSB_17counting_iteratorIlNSB_11use_defaultESY_SY_EEEEEEEySF_S9_SU_EEvT0_PT3_T1_NS0_13GridEvenShareIS15_EET2_T4_E12temp_storage+56];
	ld.shared.u64 	%rd204, [_ZZN3cub18CUB_300001_SM_10006detail6reduce18DeviceReduceKernelINS2_10policy_hubIN4cuda3std3__45tupleIJblEEEyN6thrust24THRUST_300001_SM_1000_NS8cuda_cub9__find_if7functorIS9_EEE10Policy1000ENSB_12zip_iteratorINS8_IJNSD_26transform_input_iterator_tIbNSC_6detail35transform_pair_of_input_iterators_tIbNSB_6detail15normal_iteratorINSB_10device_ptrIiEEEESQ_18compare_modulo_twoEENS7_10__not_fn_tINS7_10__identityEEEEENSB_17counting_iteratorIlNSB_11use_defaultESY_SY_EEEEEEEySF_S9_SU_EEvT0_PT3_T1_NS0_13GridEvenShareIS15_EET2_T4_E12temp_storage+64];
	setp.eq.s16 	%p75, %rs171, 0;
	setp.eq.s16 	%p76, %rs172, 0;
	min.s64 	%rd205, %rd204, %rd203;
	selp.b16 	%rs173, %rs170, 1, %p76;
	selp.b16 	%rs174, %rs172, %rs173, %p75;
	and.b16  	%rs175, %rs174, 255;
	selp.b64 	%rd206, %rd203, %rd205, %p76;
	selp.b64 	%rd207, %rd204, %rd206, %p75;
	ld.shared.u8 	%rs176, [_ZZN3cub18CUB_300001_SM_10006detail6reduce18DeviceReduceKernelINS2_10policy_hubIN4cuda3std3__45tupleIJblEEEyN6thrust24THRUST_300001_SM_1000_NS8cuda_cub9__find_if7functorIS9_EEE10Policy1000ENSB_12zip_iteratorINS8_IJNSD_26transform_input_iterator_tIbNSC_6detail35transform_pair_of_input_iterators_tIbNSB_6detail15normal_iteratorINSB_10device_ptrIiEEEESQ_18compare_modulo_twoEENS7_10__not_fn_tINS7_10__identityEEEEENSB_17counting_iteratorIlNSB_11use_defaultESY_SY_EEEEEEEySF_S9_SU_EEvT0_PT3_T1_NS0_13GridEvenShareIS15_EET2_T4_E12temp_storage+72];
	ld.shared.u64 	%rd208, [_ZZN3cub18CUB_300001_SM_10006detail6reduce18DeviceReduceKernelINS2_10policy_hubIN4cuda3std3__45tupleIJblEEEyN6thrust24THRUST_300001_SM_1000_NS8cuda_cub9__find_if7functorIS9_EEE10Policy1000ENSB_12zip_iteratorINS8_IJNSD_26transform_input_iterator_tIbNSC_6detail35transform_pair_of_input_iterators_tIbNSB_6detail15normal_iteratorINSB_10device_ptrIiEEEESQ_18compare_modulo_twoEENS7_10__not_fn_tINS7_10__identityEEEEENSB_17counting_iteratorIlNSB_11use_defaultESY_SY_EEEEEEEySF_S9_SU_EEvT0_PT3_T1_NS0_13GridEvenShareIS15_EET2_T4_E12temp_storage+80];
	setp.eq.s16 	%p77, %rs175, 0;
	setp.eq.s16 	%p78, %rs176, 0;
	min.s64 	%rd209, %rd208, %rd207;
	selp.b16 	%rs177, %rs174, 1, %p78;
	selp.b16 	%rs178, %rs176, %rs177, %p77;
	and.b16  	%rs179, %rs178, 255;
	selp.b64 	%rd210, %rd207, %rd209, %p78;
	selp.b64 	%rd211, %rd208, %rd210, %p77;
	ld.shared.u8 	%rs180, [_ZZN3cub18CUB_300001_SM_10006detail6reduce18DeviceReduceKernelINS2_10policy_hubIN4cuda3std3__45tupleIJblEEEyN6thrust24THRUST_300001_SM_1000_NS8cuda_cub9__find_if7functorIS9_EEE10Policy1000ENSB_12zip_iteratorINS8_IJNSD_26transform_input_iterator_tIbNSC_6detail35transform_pair_of_input_iterators_tIbNSB_6detail15normal_iteratorINSB_10device_ptrIiEEEESQ_18compare_modulo_twoEENS7_10__not_fn_tINS7_10__identityEEEEENSB_17counting_iteratorIlNSB_11use_defaultESY_SY_EEEEEEEySF_S9_SU_EEvT0_PT3_T1_NS0_13GridEvenShareIS15_EET2_T4_E12temp_storage+88];
	ld.shared.u64 	%rd212, [_ZZN3cub18CUB_300001_SM_10006detail6reduce18DeviceReduceKernelINS2_10policy_hubIN4cuda3std3__45tupleIJblEEEyN6thrust24THRUST_300001_SM_1000_NS8cuda_cub9__find_if7functorIS9_EEE10Policy1000ENSB_12zip_iteratorINS8_IJNSD_26transform_input_iterator_tIbNSC_6detail35transform_pair_of_input_iterators_tIbNSB_6detail15normal_iteratorINSB_10device_ptrIiEEEESQ_18compare_modulo_twoEENS7_10__not_fn_tINS7_10__identityEEEEENSB_17counting_iteratorIlNSB_11use_defaultESY_SY_EEEEEEEySF_S9_SU_EEvT0_PT3_T1_NS0_13GridEvenShareIS15_EET2_T4_E12temp_storage+96];
	setp.eq.s16 	%p79, %rs179, 0;
	setp.eq.s16 	%p80, %rs180, 0;
	min.s64 	%rd213, %rd212, %rd211;
	selp.b16 	%rs181, %rs178, 1, %p80;
	selp.b16 	%rs182, %rs180, %rs181, %p79;
	and.b16  	%rs183, %rs182, 255;
	selp.b64 	%rd214, %rd211, %rd213, %p80;
	selp.b64 	%rd215, %rd212, %rd214, %p79;
	ld.shared.u8 	%rs184, [_ZZN3cub18CUB_300001_SM_10006detail6reduce18DeviceReduceKernelINS2_10policy_hubIN4cuda3std3__45tupleIJblEEEyN6thrust24THRUST_300001_SM_1000_NS8cuda_cub9__find_if7functorIS9_EEE10Policy1000ENSB_12zip_iteratorINS8_IJNSD_26transform_input_iterator_tIbNSC_6detail35transform_pair_of_input_iterators_tIbNSB_6detail15normal_iteratorINSB_10device_ptrIiEEEESQ_18compare_modulo_twoEENS7_10__not_fn_tINS7_10__identityEEEEENSB_17counting_iteratorIlNSB_11use_defaultESY_SY_EEEEEEEySF_S9_SU_EEvT0_PT3_T1_NS0_13GridEvenShareIS15_EET2_T4_E12temp_storage+104];
	ld.shared.u64 	%rd216, [_ZZN3cub18CUB_300001_SM_10006detail6reduce18DeviceReduceKernelINS2_10policy_hubIN4cuda3std3__45tupleIJblEEEyN6thrust24THRUST_300001_SM_1000_NS8cuda_cub9__find_if7functorIS9_EEE10Policy1000ENSB_12zip_iteratorINS8_IJNSD_26transform_input_iterator_tIbNSC_6detail35transform_pair_of_input_iterators_tIbNSB_6detail15normal_iteratorINSB_10device_ptrIiEEEESQ_18compare_modulo_twoEENS7_10__not_fn_tINS7_10__identityEEEEENSB_17counting_iteratorIlNSB_11use_defaultESY_SY_EEEEEEEySF_S9_SU_EEvT0_PT3_T1_NS0_13GridEvenShareIS15_EET2_T4_E12temp_storage+112];
	setp.eq.s16 	%p81, %rs183, 0;
	setp.eq.s16 	%p82, %rs184, 0;
	min.s64 	%rd217, %rd216, %rd215;
	selp.b16 	%rs185, %rs182, 1, %p82;
	selp.b16 	%rs186, %rs184, %rs185, %p81;
	and.b16  	%rs187, %rs186, 255;
	selp.b64 	%rd218, %rd215, %rd217, %p82;
	selp.b64 	%rd219, %rd216, %rd218, %p81;
	ld.shared.u8 	%rs188, [_ZZN3cub18CUB_300001_SM_10006detail6reduce18DeviceReduceKernelINS2_10policy_hubIN4cuda3std3__45tupleIJblEEEyN6thrust24THRUST_300001_SM_1000_NS8cuda_cub9__find_if7functorIS9_EEE10Policy1000ENSB_12zip_iteratorINS8_IJNSD_26transform_input_iterator_tIbNSC_6detail35transform_pair_of_input_iterators_tIbNSB_6detail15normal_iteratorINSB_10device_ptrIiEEEESQ_18compare_modulo_twoEENS7_10__not_fn_tINS7_10__identityEEEEENSB_17counting_iteratorIlNSB_11use_defaultESY_SY_EEEEEEEySF_S9_SU_EEvT0_PT3_T1_NS0_13GridEvenShareIS15_EET2_T4_E12temp_storage+120];
	ld.shared.u64 	%rd220, [_ZZN3cub18CUB_300001_SM_10006detail6reduce18DeviceReduceKernelINS2_10policy_hubIN4cuda3std3__45tupleIJblEEEyN6thrust24THRUST_300001_SM_1000_NS8cuda_cub9__find_if7functorIS9_EEE10Policy1000ENSB_12zip_iteratorINS8_IJNSD_26transform_input_iterator_tIbNSC_6detail35transform_pair_of_input_iterators_tIbNSB_6detail15normal_iteratorINSB_10device_ptrIiEEEESQ_18compare_modulo_twoEENS7_10__not_fn_tINS7_10__identityEEEEENSB_17counting_iteratorIlNSB_11use_defaultESY_SY_EEEEEEEySF_S9_SU_EEvT0_PT3_T1_NS0_13GridEvenShareIS15_EET2_T4_E12temp_storage+128];
	setp.eq.s16 	%p83, %rs187, 0;
	setp.eq.s16 	%p84, %rs188, 0;
	min.s64 	%rd221, %rd220, %rd219;
	selp.b16 	%rs189, %rs186, 1, %p84;
	selp.b16 	%rs313, %rs188, %rs189, %p83;
	selp.b64 	%rd222, %rd219, %rd221, %p84;
	selp.b64 	%rd337, %rd220, %rd222, %p83;
$L__BB10_112:
	mov.u32 	%r675, %tid.x;
	setp.ne.s32 	%p198, %r675, 0;
	@%p198 bra 	$L__BB10_114;
	ld.param.u64 	%rd329, [_ZN3cub18CUB_300001_SM_10006detail6reduce18DeviceReduceKernelINS2_10policy_hubIN4cuda3std3__45tupleIJblEEEyN6thrust24THRUST_300001_SM_1000_NS8cuda_cub9__find_if7functorIS9_EEE10Policy1000ENSB_12zip_iteratorINS8_IJNSD_26transform_input_iterator_tIbNSC_6detail35transform_pair_of_input_iterators_tIbNSB_6detail15normal_iteratorINSB_10device_ptrIiEEEESQ_18compare_modulo_twoEENS7_10__not_fn_tINS7_10__identityEEEEENSB_17counting_iteratorIlNSB_11use_defaultESY_SY_EEEEEEEySF_S9_SU_EEvT0_PT3_T1_NS0_13GridEvenShareIS15_EET2_T4__param_1];
	cvta.to.global.u64 	%rd326, %rd329;
	mul.wide.u32 	%rd327, %r2, 16;
	add.s64 	%rd328, %rd326, %rd327;
	st.global.u8 	[%rd328], %rs313;
	st.global.u64 	[%rd328+8], %rd337;
$L__BB10_114:
	ret;

}


// ===== COMPILED SASS (sm_100) =====

	.target	sm_100

	.elftype	@"ET_EXEC"


//--------------------- .note.nv.tkinfo           --------------------------
	.section	.note.nv.tkinfo,"",@"SHT_NOTE"
	.sectionflags	@"SHF_NOTE_NV_TKINFO"
	.tkinfo
        /*0018*/ 	.word	0x00000002
        /*0030*/ 	.string	""
        /*0030*/ 	.string	"ptxas"
        /*0030*/ 	.string	"Cuda compilation tools, release 13.0, V13.0.88"
        /*0030*/ 	.string	"Build cuda_13.0.r13.0/compiler.36424714_0"
        /*0030*/ 	.string	"-arch sm_100 -m 64 "



//--------------------- .note.nv.cuinfo           --------------------------
	.section	.note.nv.cuinfo,"",@"SHT_NOTE"
	.sectionflags	@"SHF_NOTE_NV_CUINFO"
        /*0018*/ 	.short	0x0002
        /*001a*/ 	.short	0x0064
        /*001c*/ 	.short	0x0082
	.zero		2


//--------------------- .nv.info                  --------------------------
	.section	.nv.info,"",@"SHT_CUDA_INFO"
	.align	4


	//----- nvinfo : EIATTR_REGCOUNT
	.align		4
        /*0000*/ 	.byte	0x04, 0x2f
        /*0002*/ 	.short	(.L_46 - .L_45)
	.align		4
.L_45:
        /*0004*/ 	.word	index@(_ZN3cub18CUB_300001_SM_10006detail11EmptyKernelIvEEvv)
        /*0008*/ 	.word	0x00000004


	//----- nvinfo : EIATTR_FRAME_SIZE
	.align		4
.L_46:
        /*000c*/ 	.byte	0x04, 0x11
        /*000e*/ 	.short	(.L_48 - .L_47)
	.align		4
.L_47:
        /*0010*/ 	.word	index@(_ZN3cub18CUB_300001_SM_10006detail11EmptyKernelIvEEvv)
        /*0014*/ 	.word	0x00000000


	//----- nvinfo : EIATTR_REGCOUNT
	.align		4
.L_48:
        /*0018*/ 	.byte	0x04, 0x2f
        /*001a*/ 	.short	(.L_50 - .L_49)
	.align		4
.L_49:
        /*001c*/ 	.word	index@(_ZN3cub18CUB_300001_SM_10006detail6reduce28DeviceReduceSingleTileKernelINS2_10policy_hubIN4cuda3std3__45tupleIJblEEEjN6thrust24THRUST_300001_SM_1000_NS8cuda_cub9__find_if7functorIS9_EEE10Policy1000ENSB_12zip_iteratorINS8_IJNSD_26transform_input_iterator_tIbNSC_6detail35transform_pair_of_input_iterators_tIbNSB_6detail15normal_iteratorINSB_10device_ptrIiEEEESQ_NS7_8equal_toIiEEEENS7_10__not_fn_tINS7_10__identityEEEEENSB_17counting_iteratorIlNSB_11use_defaultESZ_SZ_EEEEEEEPS9_jSF_S9_S9_SV_EEvT0_T1_T2_T3_T4_T6_)
        /*0020*/ 	.word	0x00000030


	//----- nvinfo : EIATTR_FRAME_SIZE
	.align		4
.L_50:
        /*0024*/ 	.byte	0x04, 0x11
        /*0026*/ 	.short	(.L_52 - .L_51)
	.align		4
.L_51:
        /*0028*/ 	.word	index@(_ZN3cub18CUB_300001_SM_10006detail6reduce28DeviceReduceSingleTileKernelINS2_10policy_hubIN4cuda3std3__45tupleIJblEEEjN6thrust24THRUST_300001_SM_1000_NS8cuda_cub9__find_if7functorIS9_EEE10Policy1000ENSB_12zip_iteratorINS8_IJNSD_26transform_input_iterator_tIbNSC_6detail35transform_pair_of_input_iterators_tIbNSB_6detail15normal_iteratorINSB_10device_ptrIiEEEESQ_NS7_8equal_toIiEEEENS7_10__not_fn_tINS7_10__identityEEEEENSB_17counting_iteratorIlNSB_11use_defaultESZ_SZ_EEEEEEEPS9_jSF_S9_S9_SV_EEvT0_T1_T2_T3_T4_T6_)
        /*002c*/ 	.word	0x00000000


	//----- nvinfo : EIATTR_REGCOUNT
	.align		4
.L_52:
        /*0030*/ 	.byte	0x04, 0x2f
        /*0032*/ 	.short	(.L_54 - .L_53)
	.align		4
.L_53:
        /*0034*/ 	.word	index@(_ZN3cub18CUB_300001_SM_10006detail6reduce18DeviceReduceKernelINS2_10policy_hubIN4cuda3std3__45tupleIJblEEEjN6thrust24THRUST_300001_SM_1000_NS8cuda_cub9__find_if7functorIS9_EEE10Policy1000ENSB_12zip_iteratorINS8_IJNSD_26transform_input_iterator_tIbNSC_6detail35transform_pair_of_input_iterators_tIbNSB_6detail15normal_iteratorINSB_10device_ptrIiEEEESQ_NS7_8equal_toIiEEEENS7_10__not_fn_tINS7_10__identityEEEEENSB_17counting_iteratorIlNSB_11use_defaultESZ_SZ_EEEEEEEjSF_S9_SV_EEvT0_PT3_T1_NS0_13GridEvenShareIS16_EET2_T4_)
        /*0038*/ 	.word	0x00000020


	//----- nvinfo : EIATTR_FRAME_SIZE
	.align		4
.L_54:
        /*003c*/ 	.byte	0x04, 0x11
        /*003e*/ 	.short	(.L_56 - .L_55)
	.align		4
.L_55:
        /*0040*/ 	.word	index@(_ZN3cub18CUB_300001_SM_10006detail6reduce18DeviceReduceKernelINS2_10policy_hubIN4cuda3std3__45tupleIJblEEEjN6thrust24THRUST_300001_SM_1000_NS8cuda_cub9__find_if7functorIS9_EEE10Policy1000ENSB_12zip_iteratorINS8_IJNSD_26transform_input_iterator_tIbNSC_6detail35transform_pair_of_input_iterators_tIbNSB_6detail15normal_iteratorINSB_10device_ptrIiEEEESQ_NS7_8equal_toIiEEEENS7_10__not_fn_tINS7_10__identityEEEEENSB_17counting_iteratorIlNSB_11use_defaultESZ_SZ_EEEEEEEjSF_S9_SV_EEvT0_PT3_T1_NS0_13GridEvenShareIS16_EET2_T4_)
        /*0044*/ 	.word	0x00000000


	//----- nvinfo : EIATTR_REGCOUNT
	.align		4
.L_56:
        /*0048*/ 	.byte	0x04, 0x2f
        /*004a*/ 	.short	(.L_58 - .L_57)
	.align		4
.L_57:
        /*004c*/ 	.word	index@(_ZN3cub18CUB_300001_SM_10006detail6reduce28DeviceReduceSingleTileKernelINS2_10policy_hubIN4cuda3std3__45tupleIJblEEEjN6thrust24THRUST_300001_SM_1000_NS8cuda_cub9__find_if7functorIS9_EEE10Policy1000EPS9_SI_iSF_S9_S9_NS7_10__identityEEEvT0_T1_T2_T3_T4_T6_)
        /*0050*/ 	.word	0x0000001c


	//----- nvinfo : EIATTR_FRAME_SIZE
	.align		4
.L_58:
        /*0054*/ 	.byte	0x04, 0x11
        /*0056*/ 	.short	(.L_60 - .L_59)
	.align		4
.L_59:
        /*0058*/ 	.word	index@(_ZN3cub18CUB_300001_SM_10006detail6reduce28DeviceReduceSingleTileKernelINS2_10policy_hubIN4cuda3std3__45tupleIJblEEEjN6thrust24THRUST_300001_SM_1000_NS8cuda_cub9__find_if7functorIS9_EEE10Policy1000EPS9_SI_iSF_S9_S9_NS7_10__identityEEEvT0_T1_T2_T3_T4_T6_)
        /*005c*/ 	.word	0x00000000


	//----- nvinfo : EIATTR_REGCOUNT
	.align		4
.L_60:
        /*0060*/ 	.byte	0x04, 0x2f
        /*0062*/ 	.short	(.L_62 - .L_61)
	.align		4
.L_61:
        /*0064*/ 	.word	index@(_ZN3cub18CUB_300001_SM_10006detail6reduce28DeviceReduceSingleTileKernelINS2_10policy_hubIN4cuda3std3__45tupleIJblEEEyN6thrust24THRUST_300001_SM_1000_NS8cuda_cub9__find_if7functorIS9_EEE10Policy1000ENSB_12zip_iteratorINS8_IJNSD_26transform_input_iterator_tIbNSC_6detail35transform_pair_of_input_iterators_tIbNSB_6detail15normal_iteratorINSB_10device_ptrIiEEEESQ_NS7_8equal_toIiEEEENS7_10__not_fn_tINS7_10__identityEEEEENSB_17counting_iteratorIlNSB_11use_defaultESZ_SZ_EEEEEEEPS9_ySF_S9_S9_SV_EEvT0_T1_T2_T3_T4_T6_)
        /*0068*/ 	.word	0x00000027


	//----- nvinfo : EIATTR_FRAME_SIZE
	.align		4
.L_62:
        /*006c*/ 	.byte	0x04, 0x11
        /*006e*/ 	.short	(.L_64 - .L_63)
	.align		4
.L_63:
        /*0070*/ 	.word	index@(_ZN3cub18CUB_300001_SM_10006detail6reduce28DeviceReduceSingleTileKernelINS2_10policy_hubIN4cuda3std3__45tupleIJblEEEyN6thrust24THRUST_300001_SM_1000_NS8cuda_cub9__find_if7functorIS9_EEE10Policy1000ENSB_12zip_iteratorINS8_IJNSD_26transform_input_iterator_tIbNSC_6detail35transform_pair_of_input_iterators_tIbNSB_6detail15normal_iteratorINSB_10device_ptrIiEEEESQ_NS7_8equal_toIiEEEENS7_10__not_fn_tINS7_10__identityEEEEENSB_17counting_iteratorIlNSB_11use_defaultESZ_SZ_EEEEEEEPS9_ySF_S9_S9_SV_EEvT0_T1_T2_T3_T4_T6_)
        /*0074*/ 	.word	0x00000000


	//----- nvinfo : EIATTR_REGCOUNT
	.align		4
.L_64:
        /*0078*/ 	.byte	0x04, 0x2f
        /*007a*/ 	.short	(.L_66 - .L_65)
	.align		4
.L_65:
        /*007c*/ 	.word	index@(_ZN3cub18CUB_300001_SM_10006detail6reduce18DeviceReduceKernelINS2_10policy_hubIN4cuda3std3__45tupleIJblEEEyN6thrust24THRUST_300001_SM_1000_NS8cuda_cub9__find_if7functorIS9_EEE10Policy1000ENSB_12zip_iteratorINS8_IJNSD_26transform_input_iterator_tIbNSC_6detail35transform_pair_of_input_iterators_tIbNSB_6detail15normal_iteratorINSB_10device_ptrIiEEEESQ_NS7_8equal_toIiEEEENS7_10__not_fn_tINS7_10__identityEEEEENSB_17counting_iteratorIlNSB_11use_defaultESZ_SZ_EEEEEEEySF_S9_SV_EEvT0_PT3_T1_NS0_13GridEvenShareIS16_EET2_T4_)
        /*0080*/ 	.word	0x0000001f


	//----- nvinfo : EIATTR_FRAME_SIZE
	.align		4
.L_66:
        /*0084*/ 	.byte	0x04, 0x11
        /*0086*/ 	.short	(.L_68 - .L_67)
	.align		4
.L_67:
        /*0088*/ 	.word	index@(_ZN3cub18CUB_300001_SM_10006detail6reduce18DeviceReduceKernelINS2_10policy_hubIN4cuda3std3__45tupleIJblEEEyN6thrust24THRUST_300001_SM_1000_NS8cuda_cub9__find_if7functorIS9_EEE10Policy1000ENSB_12zip_iteratorINS8_IJNSD_26transform_input_iterator_tIbNSC_6detail35transform_pair_of_input_iterators_tIbNSB_6detail15normal_iteratorINSB_10device_ptrIiEEEESQ_NS7_8equal_toIiEEEENS7_10__not_fn_tINS7_10__identityEEEEENSB_17counting_iteratorIlNSB_11use_defaultESZ_SZ_EEEEEEEySF_S9_SV_EEvT0_PT3_T1_NS0_13GridEvenShareIS16_EET2_T4_)
        /*008c*/ 	.word	0x00000000


	//----- nvinfo : EIATTR_REGCOUNT
	.align		4
.L_68:
        /*0090*/ 	.byte	0x04, 0x2f
        /*0092*/ 	.short	(.L_70 - .L_69)
	.align		4
.L_69:
        /*0094*/ 	.word	index@(_ZN3cub18CUB_300001_SM_10006detail6reduce28DeviceReduceSingleTileKernelINS2_10policy_hubIN4cuda3std3__45tupleIJblEEEyN6thrust24THRUST_300001_SM_1000_NS8cuda_cub9__find_if7functorIS9_EEE10Policy1000EPS9_SI_iSF_S9_S9_NS7_10__identityEEEvT0_T1_T2_T3_T4_T6_)
        /*0098*/ 	.word	0x0000001c


	//----- nvinfo : EIATTR_FRAME_SIZE
	.align		4
.L_70:
        /*009c*/ 	.byte	0x04, 0x11
        /*009e*/ 	.short	(.L_72 - .L_71)
	.align		4
.L_71:
        /*00a0*/ 	.word	index@(_ZN3cub18CUB_300001_SM_10006detail6reduce28DeviceReduceSingleTileKernelINS2_10policy_hubIN4cuda3std3__45tupleIJblEEEyN6thrust24THRUST_300001_SM_1000_NS8cuda_cub9__find_if7functorIS9_EEE10Policy1000EPS9_SI_iSF_S9_S9_NS7_10__identityEEEvT0_T1_T2_T3_T4_T6_)
        /*00a4*/ 	.word	0x00000000


	//----- nvinfo : EIATTR_REGCOUNT
	.align		4
.L_72:
        /*00a8*/ 	.byte	0x04, 0x2f
        /*00aa*/ 	.short	(.L_74 - .L_73)
	.align		4
.L_73:
        /*00ac*/ 	.word	index@(_ZN3cub18CUB_300001_SM_10006detail6reduce28DeviceReduceSingleTileKernelINS2_10policy_hubIN4cuda3std3__45tupleIJblEEEjN6thrust24THRUST_300001_SM_1000_NS8cuda_cub9__find_if7functorIS9_EEE10Policy1000ENSB_12zip_iteratorINS8_IJNSD_26transform_input_iterator_tIbNSC_6detail35transform_pair_of_input_iterators_tIbNSB_6detail15normal_iteratorINSB_10device_ptrIiEEEESQ_18compare_modulo_twoEENS7_10__not_fn_tINS7_10__identityEEEEENSB_17counting_iteratorIlNSB_11use_defaultESY_SY_EEEEEEEPS9_jSF_S9_S9_SU_EEvT0_T1_T2_T3_T4_T6_)
        /*00b0*/ 	.word	0x00000020


	//----- nvinfo : EIATTR_FRAME_SIZE
	.align		4
.L_74:
        /*00b4*/ 	.byte	0x04, 0x11
        /*00b6*/ 	.short	(.L_76 - .L_75)
	.align		4
.L_75:
        /*00b8*/ 	.word	index@(_ZN3cub18CUB_300001_SM_10006detail6reduce28DeviceReduceSingleTileKernelINS2_10policy_hubIN4cuda3std3__45tupleIJblEEEjN6thrust24THRUST_300001_SM_1000_NS8cuda_cub9__find_if7functorIS9_EEE10Policy1000ENSB_12zip_iteratorINS8_IJNSD_26transform_input_iterator_tIbNSC_6detail35transform_pair_of_input_iterators_tIbNSB_6detail15normal_iteratorINSB_10device_ptrIiEEEESQ_18compare_modulo_twoEENS7_10__not_fn_tINS7_10__identityEEEEENSB_17counting_iteratorIlNSB_11use_defaultESY_SY_EEEEEEEPS9_jSF_S9_S9_SU_EEvT0_T1_T2_T3_T4_T6_)
        /*00bc*/ 	.word	0x00000000


	//----- nvinfo : EIATTR_REGCOUNT
	.align		4
.L_76:
        /*00c0*/ 	.byte	0x04, 0x2f
        /*00c2*/ 	.short	(.L_78 - .L_77)
	.align		4
.L_77:
        /*00c4*/ 	.word	index@(_ZN3cub18CUB_300001_SM_10006detail6reduce18DeviceReduceKernelINS2_10policy_hubIN4cuda3std3__45tupleIJblEEEjN6thrust24THRUST_300001_SM_1000_NS8cuda_cub9__find_if7functorIS9_EEE10Policy1000ENSB_12zip_iteratorINS8_IJNSD_26transform_input_iterator_tIbNSC_6detail35transform_pair_of_input_iterators_tIbNSB_6detail15normal_iteratorINSB_10device_ptrIiEEEESQ_18compare_modulo_twoEENS7_10__not_fn_tINS7_10__identityEEEEENSB_17counting_iteratorIlNSB_11use_defaultESY_SY_EEEEEEEjSF_S9_SU_EEvT0_PT3_T1_NS0_13GridEvenShareIS15_EET2_T4_)
        /*00c8*/ 	.word	0x00000020


	//----- nvinfo : EIATTR_FRAME_SIZE
	.align		4
.L_78:
        /*00cc*/ 	.byte	0x04, 0x11
        /*00ce*/ 	.short	(.L_80 - .L_79)
	.align		4
.L_79:
        /*00d0*/ 	.word	index@(_ZN3cub18CUB_300001_SM_10006detail6reduce18DeviceReduceKernelINS2_10policy_hubIN4cuda3std3__45tupleIJblEEEjN6thrust24THRUST_300001_SM_1000_NS8cuda_cub9__find_if7functorIS9_EEE10Policy1000ENSB_12zip_iteratorINS8_IJNSD_26transform_input_iterator_tIbNSC_6detail35transform_pair_of_input_iterators_tIbNSB_6detail15normal_iteratorINSB_10device_ptrIiEEEESQ_18compare_modulo_twoEENS7_10__not_fn_tINS7_10__identityEEEEENSB_17counting_iteratorIlNSB_11use_defaultESY_SY_EEEEEEEjSF_S9_SU_EEvT0_PT3_T1_NS0_13GridEvenShareIS15_EET2_T4_)
        /*00d4*/ 	.word	0x00000000


	//----- nvinfo : EIATTR_REGCOUNT
	.align		4
.L_80:
        /*00d8*/ 	.byte	0x04, 0x2f
        /*00da*/ 	.short	(.L_82 - .L_81)
	.align		4
.L_81:
        /*00dc*/ 	.word	index@(_ZN3cub18CUB_300001_SM_10006detail6reduce28DeviceReduceSingleTileKernelINS2_10policy_hubIN4cuda3std3__45tupleIJblEEEyN6thrust24THRUST_300001_SM_1000_NS8cuda_cub9__find_if7functorIS9_EEE10Policy1000ENSB_12zip_iteratorINS8_IJNSD_26transform_input_iterator_tIbNSC_6detail35transform_pair_of_input_iterators_tIbNSB_6detail15normal_iteratorINSB_10device_ptrIiEEEESQ_18compare_modulo_twoEENS7_10__not_fn_tINS7_10__identityEEEEENSB_17counting_iteratorIlNSB_11use_defaultESY_SY_EEEEEEEPS9_ySF_S9_S9_SU_EEvT0_T1_T2_T3_T4_T6_)
        /*00e0*/ 	.word	0x0000001f


	//----- nvinfo : EIATTR_FRAME_SIZE
	.align		4
.L_82:
        /*00e4*/ 	.byte	0x04, 0x11
        /*00e6*/ 	.short	(.L_84 - .L_83)
	.align		4
.L_83:
        /*00e8*/ 	.word	index@(_ZN3cub18CUB_300001_SM_10006detail6reduce28DeviceReduceSingleTileKernelINS2_10policy_hubIN4cuda3std3__45tupleIJblEEEyN6thrust24THRUST_300001_SM_1000_NS8cuda_cub9__find_if7functorIS9_EEE10Policy1000ENSB_12zip_iteratorINS8_IJNSD_26transform_input_iterator_tIbNSC_6detail35transform_pair_of_input_iterators_tIbNSB_6detail15normal_iteratorINSB_10device_ptrIiEEEESQ_18compare_modulo_twoEENS7_10__not_fn_tINS7_10__identityEEEEENSB_17counting_iteratorIlNSB_11use_defaultESY_SY_EEEEEEEPS9_ySF_S9_S9_SU_EEvT0_T1_T2_T3_T4_T6_)
        /*00ec*/ 	.word	0x00000000


	//----- nvinfo : EIATTR_REGCOUNT
	.align		4
.L_84:
        /*00f0*/ 	.byte	0x04, 0x2f
        /*00f2*/ 	.short	(.L_86 - .L_85)
	.align		4
.L_85:
        /*00f4*/ 	.word	index@(_ZN3cub18CUB_300001_SM_10006detail6reduce18DeviceReduceKernelINS2_10policy_hubIN4cuda3std3__45tupleIJblEEEyN6thrust24THRUST_300001_SM_1000_NS8cuda_cub9__find_if7functorIS9_EEE10Policy1000ENSB_12zip_iteratorINS8_IJNSD_26transform_input_iterator_tIbNSC_6detail35transform_pair_of_input_iterators_tIbNSB_6detail15normal_iteratorINSB_10device_ptrIiEEEESQ_18compare_modulo_twoEENS7_10__not_fn_tINS7_10__identityEEEEENSB_17counting_iteratorIlNSB_11use_defaultESY_SY_EEEEEEEySF_S9_SU_EEvT0_PT3_T1_NS0_13GridEvenShareIS15_EET2_T4_)
        /*00f8*/ 	.word	0x0000001f


	//----- nvinfo : EIATTR_FRAME_SIZE
	.align		4
.L_86:
        /*00fc*/ 	.byte	0x04, 0x11
        /*00fe*/ 	.short	(.L_88 - .L_87)
	.align		4
.L_87:
        /*0100*/ 	.word	index@(_ZN3cub18CUB_300001_SM_10006detail6reduce18DeviceReduceKernelINS2_10policy_hubIN4cuda3std3__45tupleIJblEEEyN6thrust24THRUST_300001_SM_1000_NS8cuda_cub9__find_if7functorIS9_EEE10Policy1000ENSB_12zip_iteratorINS8_IJNSD_26transform_input_iterator_tIbNSC_6detail35transform_pair_of_input_iterators_tIbNSB_6detail15normal_iteratorINSB_10device_ptrIiEEEESQ_18compare_modulo_twoEENS7_10__not_fn_tINS7_10__identityEEEEENSB_17counting_iteratorIlNSB_11use_defaultESY_SY_EEEEEEEySF_S9_SU_EEvT0_PT3_T1_NS0_13GridEvenShareIS15_EET2_T4_)
        /*0104*/ 	.word	0x00000000


	//----- nvinfo : EIATTR_MIN_STACK_SIZE
	.align		4
.L_88:
        /*0108*/ 	.byte	0x04, 0x12
        /*010a*/ 	.short	(.L_90 - .L_89)
	.align		4
.L_89:
        /*010c*/ 	.word	index@(_ZN3cub18CUB_300001_SM_10006detail6reduce18DeviceReduceKernelINS2_10policy_hubIN4cuda3std3__45tupleIJblEEEyN6thrust24THRUST_300001_SM_1000_NS8cuda_cub9__find_if7functorIS9_EEE10Policy1000ENSB_12zip_iteratorINS8_IJNSD_26transform_input_iterator_tIbNSC_6detail35transform_pair_of_input_iterators_tIbNSB_6detail15normal_iteratorINSB_10device_ptrIiEEEESQ_18compare_modulo_twoEENS7_10__not_fn_tINS7_10__identityEEEEENSB_17counting_iteratorIlNSB_11use_defaultESY_SY_EEEEEEEySF_S9_SU_EEvT0_PT3_T1_NS0_13GridEvenShareIS15_EET2_T4_)
        /*0110*/ 	.word	0x00000000


	//----- nvinfo : EIATTR_MIN_STACK_SIZE
	.align		4
.L_90:
        /*0114*/ 	.byte	0x04, 0x12
        /*0116*/ 	.short	(.L_92 - .L_91)
	.align		4
.L_91:
        /*0118*/ 	.word	index@(_ZN3cub18CUB_300001_SM_10006detail6reduce28DeviceReduceSingleTileKernelINS2_10policy_hubIN4cuda3std3__45tupleIJblEEEyN6thrust24THRUST_300001_SM_1000_NS8cuda_cub9__find_if7functorIS9_EEE10Policy1000ENSB_12zip_iteratorINS8_IJNSD_26transform_input_iterator_tIbNSC_6detail35transform_pair_of_input_iterators_tIbNSB_6detail15normal_iteratorINSB_10device_ptrIiEEEESQ_18compare_modulo_twoEENS7_10__not_fn_tINS7_10__identityEEEEENSB_17counting_iteratorIlNSB_11use_defaultESY_SY_EEEEEEEPS9_ySF_S9_S9_SU_EEvT0_T1_T2_T3_T4_T6_)
        /*011c*/ 	.word	0x00000000


	//----- nvinfo : EIATTR_MIN_STACK_SIZE
	.align		4
.L_92:
        /*0120*/ 	.byte	0x04, 0x12
        /*0122*/ 	.short	(.L_94 - .L_93)
	.align		4
.L_93:
        /*0124*/ 	.word	index@(_ZN3cub18CUB_300001_SM_10006detail6reduce18DeviceReduceKernelINS2_10policy_hubIN4cuda3std3__45tupleIJblEEEjN6thrust24THRUST_300001_SM_1000_NS8cuda_cub9__find_if7functorIS9_EEE10Policy1000ENSB_12zip_iteratorINS8_IJNSD_26transform_input_iterator_tIbNSC_6detail35transform_pair_of_input_iterators_tIbNSB_6detail15normal_iteratorINSB_10device_ptrIiEEEESQ_18compare_modulo_twoEENS7_10__not_fn_tINS7_10__identityEEEEENSB_17counting_iteratorIlNSB_11use_defaultESY_SY_EEEEEEEjSF_S9_SU_EEvT0_PT3_T1_NS0_13GridEvenShareIS15_EET2_T4_)
        /*0128*/ 	.word	0x00000000


	//----- nvinfo : EIATTR_MIN_STACK_SIZE
	.align		4
.L_94:
        /*012c*/ 	.byte	0x04, 0x12
        /*012e*/ 	.short	(.L_96 - .L_95)
	.align		4
.L_95:
        /*0130*/ 	.word	index@(_ZN3cub18CUB_300001_SM_10006detail6reduce28DeviceReduceSingleTileKernelINS2_10policy_hubIN4cuda3std3__45tupleIJblEEEjN6thrust24THRUST_300001_SM_1000_NS8cuda_cub9__find_if7functorIS9_EEE10Policy1000ENSB_12zip_iteratorINS8_IJNSD_26transform_input_iterator_tIbNSC_6detail35transform_pair_of_input_iterators_tIbNSB_6detail15normal_iteratorINSB_10device_ptrIiEEEESQ_18compare_modulo_twoEENS7_10__not_fn_tINS7_10__identityEEEEENSB_17counting_iteratorIlNSB_11use_defaultESY_SY_EEEEEEEPS9_jSF_S9_S9_SU_EEvT0_T1_T2_T3_T4_T6_)
        /*0134*/ 	.word	0x00000000


	//----- nvinfo : EIATTR_MIN_STACK_SIZE
	.align		4
.L_96:
        /*0138*/ 	.byte	0x04, 0x12
        /*013a*/ 	.short	(.L_98 - .L_97)
	.align		4
.L_97:
        /*013c*/ 	.word	index@(_ZN3cub18CUB_300001_SM_10006detail6reduce28DeviceReduceSingleTileKernelINS2_10policy_hubIN4cuda3std3__45tupleIJblEEEyN6thrust24THRUST_300001_SM_1000_NS8cuda_cub9__find_if7functorIS9_EEE10Policy1000EPS9_SI_iSF_S9_S9_NS7_10__identityEEEvT0_T1_T2_T3_T4_T6_)
        /*0140*/ 	.word	0x00000000


	//----- nvinfo : EIATTR_MIN_STACK_SIZE
	.align		4
.L_98:
        /*0144*/ 	.byte	0x04, 0x12
        /*0146*/ 	.short	(.L_100 - .L_99)
	.align		4
.L_99:
        /*0148*/ 	.word	index@(_ZN3cub18CUB_300001_SM_10006detail6reduce18DeviceReduceKernelINS2_10policy_hubIN4cuda3std3__45tupleIJblEEEyN6thrust24THRUST_300001_SM_1000_NS8cuda_cub9__find_if7functorIS9_EEE10Policy1000ENSB_12zip_iteratorINS8_IJNSD_26transform_input_iterator_tIbNSC_6detail35transform_pair_of_input_iterators_tIbNSB_6detail15normal_iteratorINSB_10device_ptrIiEEEESQ_NS7_8equal_toIiEEEENS7_10__not_fn_tINS7_10__identityEEEEENSB_17counting_iteratorIlNSB_11use_defaultESZ_SZ_EEEEEEEySF_S9_SV_EEvT0_PT3_T1_NS0_13GridEvenShareIS16_EET2_T4_)
        /*014c*/ 	.word	0x00000000


	//----- nvinfo : EIATTR_MIN_STACK_SIZE
	.align		4
.L_100:
        /*0150*/ 	.byte	0x04, 0x12
        /*0152*/ 	.short	(.L_102 - .L_101)
	.align		4
.L_101:
        /*0154*/ 	.word	index@(_ZN3cub18CUB_300001_SM_10006detail6reduce28DeviceReduceSingleTileKernelINS2_10policy_hubIN4cuda3std3__45tupleIJblEEEyN6thrust24THRUST_300001_SM_1000_NS8cuda_cub9__find_if7functorIS9_EEE10Policy1000ENSB_12zip_iteratorINS8_IJNSD_26transform_input_iterator_tIbNSC_6detail35transform_pair_of_input_iterators_tIbNSB_6detail15normal_iteratorINSB_10device_ptrIiEEEESQ_NS7_8equal_toIiEEEENS7_10__not_fn_tINS7_10__identityEEEEENSB_17counting_iteratorIlNSB_11use_defaultESZ_SZ_EEEEEEEPS9_ySF_S9_S9_SV_EEvT0_T1_T2_T3_T4_T6_)
        /*0158*/ 	.word	0x00000000


	//----- nvinfo : EIATTR_MIN_STACK_SIZE
	.align		4
.L_102:
        /*015c*/ 	.byte	0x04, 0x12
        /*015e*/ 	.short	(.L_104 - .L_103)
	.align		4
.L_103:
        /*0160*/ 	.word	index@(_ZN3cub18CUB_300001_SM_10006detail6reduce28DeviceReduceSingleTileKernelINS2_10policy_hubIN4cuda3std3__45tupleIJblEEEjN6thrust24THRUST_300001_SM_1000_NS8cuda_cub9__find_if7functorIS9_EEE10Policy1000EPS9_SI_iSF_S9_S9_NS7_10__identityEEEvT0_T1_T2_T3_T4_T6_)
        /*0164*/ 	.word	0x00000000


	//----- nvinfo : EIATTR_MIN_STACK_SIZE
	.align		4
.L_104:
        /*0168*/ 	.byte	0x04, 0x12
        /*016a*/ 	.short	(.L_106 - .L_105)
	.align		4
.L_105:
        /*016c*/ 	.word	index@(_ZN3cub18CUB_300001_SM_10006detail6reduce18DeviceReduceKernelINS2_10policy_hubIN4cuda3std3__45tupleIJblEEEjN6thrust24THRUST_300001_SM_1000_NS8cuda_cub9__find_if7functorIS9_EEE10Policy1000ENSB_12zip_iteratorINS8_IJNSD_26transform_input_iterator_tIbNSC_6detail35transform_pair_of_input_iterators_tIbNSB_6detail15normal_iteratorINSB_10device_ptrIiEEEESQ_NS7_8equal_toIiEEEENS7_10__not_fn_tINS7_10__identityEEEEENSB_17counting_iteratorIlNSB_11use_defaultESZ_SZ_EEEEEEEjSF_S9_SV_EEvT0_PT3_T1_NS0_13GridEvenShareIS16_EET2_T4_)
        /*0170*/ 	.word	0x00000000


	//----- nvinfo : EIATTR_MIN_STACK_SIZE
	.align		4
.L_106:
        /*0174*/ 	.byte	0x04, 0x12
        /*0176*/ 	.short	(.L_108 - .L_107)
	.align		4
.L_107:
        /*0178*/ 	.word	index@(_ZN3cub18CUB_300001_SM_10006detail6reduce28DeviceReduceSingleTileKernelINS2_10policy_hubIN4cuda3std3__45tupleIJblEEEjN6thrust24THRUST_300001_SM_1000_NS8cuda_cub9__find_if7functorIS9_EEE10Policy1000ENSB_12zip_iteratorINS8_IJNSD_26transform_input_iterator_tIbNSC_6detail35transform_pair_of_input_iterators_tIbNSB_6detail15normal_iteratorINSB_10device_ptrIiEEEESQ_NS7_8equal_toIiEEEENS7_10__not_fn_tINS7_10__identityEEEEENSB_17counting_iteratorIlNSB_11use_defaultESZ_SZ_EEEEEEEPS9_jSF_S9_S9_SV_EEvT0_T1_T2_T3_T4_T6_)
        /*017c*/ 	.word	0x00000000


	//----- nvinfo : EIATTR_MIN_STACK_SIZE
	.align		4
.L_108:
        /*0180*/ 	.byte	0x04, 0x12
        /*0182*/ 	.short	(.L_110 - .L_109)
	.align		4
.L_109:
        /*0184*/ 	.word	index@(_ZN3cub18CUB_300001_SM_10006detail11EmptyKernelIvEEvv)
        /*0188*/ 	.word	0x00000000
.L_110:


//--------------------- .nv.compat                --------------------------
	.section	.nv.compat,"",@"SHT_CUDA_COMPAT_INFO"
	.align	4
        /*0000*/ 	.byte	0x02, 0x09, 0x00, 0x00, 0x02, 0x02, 0x01, 0x00, 0x02, 0x05, 0x05, 0x00, 0x03, 0x07, 0x01, 0x01
        /*0010*/ 	.byte	0x02, 0x03, 0x00, 0x00, 0x02, 0x06, 0x01, 0x00, 0x04, 0x0b, 0x08, 0x00, 0x09, 0x00, 0x00, 0x00
        /*0020*/ 	.byte	0x00, 0x00, 0x00, 0x00


//--------------------- .nv.info._ZN3cub18CUB_300001_SM_10006detail6reduce18DeviceReduceKernelINS2_10policy_hubIN4cuda3std3__45tupleIJblEEEyN6thrust24THRUST_300001_SM_1000_NS8cuda_cub9__find_if7functorIS9_EEE10Policy1000ENSB_12zip_iteratorINS8_IJNSD_26transform_input_iterator_tIbNSC_6detail35transform_pair_of_input_iterators_tIbNSB_6detail15normal_iteratorINSB_10device_ptrIiEEEESQ_18compare_modulo_twoEENS7_10__not_fn_tINS7_10__identityEEEEENSB_17counting_iteratorIlNSB_11use_defaultESY_SY_EEEEEEEySF_S9_SU_EEvT0_PT3_T1_NS0_13GridEvenShareIS15_EET2_T4_ --------------------------
	.section	.nv.info._ZN3cub18CUB_300001_SM_10006detail6reduce18DeviceReduceKernelINS2_10policy_hubIN4cuda3std3__45tupleIJblEEEyN6thrust24THRUST_300001_SM_1000_NS8cuda_cub9__find_if7functorIS9_EEE10Policy1000ENSB_12zip_iteratorINS8_IJNSD_26transform_input_iterator_tIbNSC_6detail35transform_pair_of_input_iterators_tIbNSB_6detail15normal_iteratorINSB_10device_ptrIiEEEESQ_18compare_modulo_twoEENS7_10__not_fn_tINS7_10__identityEEEEENSB_17counting_iteratorIlNSB_11use_defaultESY_SY_EEEEEEEySF_S9_SU_EEvT0_PT3_T1_NS0_13GridEvenShareIS15_EET2_T4_,"",@"SHT_CUDA_INFO"
	.sectionflags	@""
	.align	4


	//----- nvinfo : EIATTR_CUDA_API_VERSION
	.align		4
        /*0000*/ 	.byte	0x04, 0x37
        /*0002*/ 	.short	(.L_112 - .L_111)
.L_111:
        /*0004*/ 	.word	0x00000082


	//----- nvinfo : EIATTR_KPARAM_INFO
	.align		4
.L_112:
        /*0008*/ 	.byte	0x04, 0x17
        /*000a*/ 	.short	(.L_114 - .L_113)
.L_113:
        /*000c*/ 	.word	0x00000000
        /*0010*/ 	.short	0x0005
        /*0012*/ 	.short	0x0081
        /*0014*/ 	.byte	0x00, 0xf0, 0x05, 0x00


	//----- nvinfo : EIATTR_KPARAM_INFO
	.align		4
.L_114:
        /*0018*/ 	.byte	0x04, 0x17
        /*001a*/ 	.short	(.L_116 - .L_115)
.L_115:
        /*001c*/ 	.word	0x00000000
        /*0020*/ 	.short	0x0004
        /*0022*/ 	.short	0x0080
        /*0024*/ 	.byte	0x00, 0xf0, 0x05, 0x00


	//----- nvinfo : EIATTR_KPARAM_INFO
	.align		4
.L_116:
        /*0028*/ 	.byte	0x04, 0x17
        /*002a*/ 	.short	(.L_118 - .L_117)
.L_117:
        /*002c*/ 	.word	0x00000000
        /*0030*/ 	.short	0x0003
        /*0032*/ 	.short	0x0038
        /*0034*/ 	.byte	0x00, 0xf0, 0x21, 0x01


	//----- nvinfo : EIATTR_KPARAM_INFO
	.align		4
.L_118:
        /*0038*/ 	.byte	0x04, 0x17
        /*003a*/ 	.short	(.L_120 - .L_119)
.L_119:
        /*003c*/ 	.word	0x00000000
        /*0040*/ 	.short	0x0002
        /*0042*/ 	.short	0x0030
        /*0044*/ 	.byte	0x00, 0xf0, 0x21, 0x00


	//----- nvinfo : EIATTR_KPARAM_INFO
	.align		4
.L_120:
        /*0048*/ 	.byte	0x04, 0x17
        /*004a*/ 	.short	(.L_122 - .L_121)
.L_121:
        /*004c*/ 	.word	0x00000000
        /*0050*/ 	.short	0x0001
        /*0052*/ 	.short	0x0028
        /*0054*/ 	.byte	0x00, 0xf5, 0x21, 0x00


	//----- nvinfo : EIATTR_KPARAM_INFO
	.align		4
.L_122:
        /*0058*/ 	.byte	0x04, 0x17
        /*005a*/ 	.short	(.L_124 - .L_123)
.L_123:
        /*005c*/ 	.word	0x00000000
        /*0060*/ 	.short	0x0000
        /*0062*/ 	.short	0x0000
        /*0064*/ 	.byte	0x00, 0xf0, 0xa1, 0x00


	//----- nvinfo : EIATTR_SPARSE_MMA_MASK
	.align		4
.L_124:
        /*0068*/ 	.byte	0x03, 0x50
        /*006a*/ 	.short	0x0000


	//----- nvinfo : EIATTR_MAXREG_COUNT
	.align		4
        /*006c*/ 	.byte	0x03, 0x1b
        /*006e*/ 	.short	0x00ff


	//----- nvinfo : EIATTR_NUM_BARRIERS
	.align		4
        /*0070*/ 	.byte	0x02, 0x4c
        /*0072*/ 	.byte	0x01
	.zero		1


	//----- nvinfo : EIATTR_MERCURY_ISA_VERSION
	.align		4
        /*0074*/ 	.byte	0x03, 0x5f
        /*0076*/ 	.short	0x0101


	//----- nvinfo : EIATTR_COOP_GROUP_MASK_REGIDS
	.align		4
        /*0078*/ 	.byte	0x04, 0x29
        /*007a*/ 	.short	(.L_126 - .L_125)


	//   ....[0]....
.L_125:
        /*007c*/ 	.word	0xffffffff


	//   ....[1]....
        /*0080*/ 	.word	0xffffffff


	//   ....[2]....
        /*0084*/ 	.word	0xffffffff


	//   ....[3]....
        /*0088*/ 	.word	0xffffffff


	//   ....[4]....
        /*008c*/ 	.word	0xffffffff


	//   ....[5]....
        /*0090*/ 	.word	0xffffffff


	//   ....[6]....
        /*0094*/ 	.word	0xffffffff


	//   ....[7]....
        /*0098*/ 	.word	0xffffffff


	//   ....[8]....
        /*009c*/ 	.word	0xffffffff


	//   ....[9]....
        /*00a0*/ 	.word	0xffffffff


	//   ....[10]....
        /*00a4*/ 	.word	0xffffffff


	//   ....[11]....
        /*00a8*/ 	.word	0xffffffff


	//   ....[12]....
        /*00ac*/ 	.word	0xffffffff


	//   ....[13]....
        /*00b0*/ 	.word	0xffffffff


	//   ....[14]....
        /*00b4*/ 	.word	0xffffffff


	//   ....[15]....
        /*00b8*/ 	.word	0xffffffff


	//   ....[16]....
        /*00bc*/ 	.word	0xffffffff


	//   ....[17]....
        /*00c0*/ 	.word	0xffffffff


	//   ....[18]....
        /*00c4*/ 	.word	0xffffffff


	//   ....[19]....
        /*00c8*/ 	.word	0xffffffff


	//   ....[20]....
        /*00cc*/ 	.word	0xffffffff


	//   ....[21]....
        /*00d0*/ 	.word	0xffffffff


	//   ....[22]....
        /*00d4*/ 	.word	0xffffffff


	//   ....[23]....
        /*00d8*/ 	.word	0xffffffff


	//   ....[24]....
        /*00dc*/ 	.word	0xffffffff


	//   ....[25]....
        /*00e0*/ 	.word	0xffffffff


	//   ....[26]....
        /*00e4*/ 	.word	0xffffffff


	//   ....[27]....
        /*00e8*/ 	.word	0xffffffff


	//   ....[28]....
        /*00ec*/ 	.word	0xffffffff


	//   ....[29]....
        /*00f0*/ 	.word	0xffffffff


	//   ....[30]....
        /*00f4*/ 	.word	0xffffffff


	//   ....[31]....
        /*00f8*/ 	.word	0xffffffff


	//   ....[32]....
        /*00fc*/ 	.word	0xffffffff


	//   ....[33]....
        /*0100*/ 	.word	0xffffffff


	//   ....[34]....
        /*0104*/ 	.word	0xffffffff


	//   ....[35]....
        /*0108*/ 	.word	0xffffffff


	//   ....[36]....
        /*010c*/ 	.word	0xffffffff


	//   ....[37]....
        /*0110*/ 	.word	0xffffffff


	//   ....[38]....
        /*0114*/ 	.word	0xffffffff


	//   ....[39]....
        /*0118*/ 	.word	0xffffffff


	//   ....[40]....
        /*011c*/ 	.word	0xffffffff


	//   ....[41]....
        /*0120*/ 	.word	0xffffffff


	//   ....[42]....
        /*0124*/ 	.word	0xffffffff


	//   ....[43]....
        /*0128*/ 	.word	0xffffffff


	//   ....[44]....
        /*012c*/ 	.word	0xffffffff


	//----- nvinfo : EIATTR_COOP_GROUP_INSTR_OFFSETS
	.align		4
.L_126:
        /*0130*/ 	.byte	0x04, 0x28
        /*0132*/ 	.short	(.L_128 - .L_127)


	//   ....[0]....
.L_127:
        /*0134*/ 	.word	0x00001020


	//   ....[1]....
        /*0138*/ 	.word	0x00001030


	//   ....[2]....
        /*013c*/ 	.word	0x00001040


	//   ....[3]....
        /*0140*/ 	.word	0x00001190


	//   ....[4]....
        /*0144*/ 	.word	0x000011c0


	//   ....[5]....
        /*0148*/ 	.word	0x000011f0


	//   ....[6]....
        /*014c*/ 	.word	0x00001310


	//   ....[7]....
        /*0150*/ 	.word	0x00001330


	//   ....[8]....
        /*0154*/ 	.word	0x00001340


	//   ....[9]....
        /*0158*/ 	.word	0x00001460


	//   ....[10]....
        /*015c*/ 	.word	0x00001480


	//   ....[11]....
        /*0160*/ 	.word	0x00001490


	//   ....[12]....
        /*0164*/ 	.word	0x000015b0


	//   ....[13]....
        /*0168*/ 	.word	0x000015d0


	//   ....[14]....
        /*016c*/ 	.word	0x000015e0


	//   ....[15]....
        /*0170*/ 	.word	0x00001d80


	//   ....[16]....
        /*0174*/ 	.word	0x00001e10


	//   ....[17]....
        /*0178*/ 	.word	0x00001e40


	//   ....[18]....
        /*017c*/ 	.word	0x00001f60


	//   ....[19]....
        /*0180*/ 	.word	0x00001f90


	//   ....[20]....
        /*0184*/ 	.word	0x00001fa0


	//   ....[21]....
        /*0188*/ 	.word	0x000020c0


	//   ....[22]....
        /*018c*/ 	.word	0x000020e0


	//   ....[23]....
        /*0190*/ 	.word	0x000020f0


	//   ....[24]....
        /*0194*/ 	.word	0x00002210


	//   ....[25]....
        /*0198*/ 	.word	0x00002230


	//   ....[26]....
        /*019c*/ 	.word	0x00002240


	//   ....[27]....
        /*01a0*/ 	.word	0x00002360


	//   ....[28]....
        /*01a4*/ 	.word	0x00002380


	//   ....[29]....
        /*01a8*/ 	.word	0x00002390


	//   ....[30]....
        /*01ac*/ 	.word	0x00004610


	//   ....[31]....
        /*01b0*/ 	.word	0x00004620


	//   ....[32]....
        /*01b4*/ 	.word	0x00004630


	//   ....[33]....
        /*01b8*/ 	.word	0x00004780


	//   ....[34]....
        /*01bc*/ 	.word	0x000047b0


	//   ....[35]....
        /*01c0*/ 	.word	0x000047e0


	//   ....[36]....
        /*01c4*/ 	.word	0x00004900


	//   ....[37]....
        /*01c8*/ 	.word	0x00004920


	//   ....[38]....
        /*01cc*/ 	.word	0x00004930


	//   ....[39]....
        /*01d0*/ 	.word	0x00004a50


	//   ....[40]....
        /*01d4*/ 	.word	0x00004a70


	//   ....[41]....
        /*01d8*/ 	.word	0x00004a80


	//   ....[42]....
        /*01dc*/ 	.word	0x00004ba0


	//   ....[43]....
        /*01e0*/ 	.word	0x00004bc0


	//   ....[44]....
        /*01e4*/ 	.word	0x00004bd0


	//----- nvinfo : EIATTR_VRC_CTA_INIT_COUNT
	.align		4
.L_128:
        /*01e8*/ 	.byte	0x02, 0x4a
	.zero		1
	.zero		1


	//----- nvinfo : EIATTR_EXIT_INSTR_OFFSETS
	.align		4
        /*01ec*/ 	.byte	0x04, 0x1c
        /*01ee*/ 	.short	(.L_130 - .L_129)


	//   ....[0]....
.L_129:
        /*01f0*/ 	.word	0x000052f0


	//   ....[1]....
        /*01f4*/ 	.word	0x00005350


	//----- nvinfo : EIATTR_MAX_THREADS
	.align		4
.L_130:
        /*01f8*/ 	.byte	0x04, 0x05
        /*01fa*/ 	.short	(.L_132 - .L_131)
.L_131:
        /*01fc*/ 	.word	0x00000100
        /*0200*/ 	.word	0x00000001
        /*0204*/ 	.word	0x00000001


	//----- nvinfo : EIATTR_CRS_STACK_SIZE
	.align		4
.L_132:
        /*0208*/ 	.byte	0x04, 0x1e
        /*020a*/ 	.short	(.L_134 - .L_133)
.L_133:
        /*020c*/ 	.word	0x00000000


	//----- nvinfo : EIATTR_CBANK_PARAM_SIZE
	.align		4
.L_134:
        /*0210*/ 	.byte	0x03, 0x19
        /*0212*/ 	.short	0x0082


	//----- nvinfo : EIATTR_PARAM_CBANK
	.align		4
        /*0214*/ 	.byte	0x04, 0x0a
        /*0216*/ 	.short	(.L_136 - .L_135)
	.align		4
.L_135:
        /*0218*/ 	.word	index@(.nv.constant0._ZN3cub18CUB_300001_SM_10006detail6reduce18DeviceReduceKernelINS2_10policy_hubIN4cuda3std3__45tupleIJblEEEyN6thrust24THRUST_300001_SM_1000_NS8cuda_cub9__find_if7functorIS9_EEE10Policy1000ENSB_12zip_iteratorINS8_IJNSD_26transform_input_iterator_tIbNSC_6detail35transform_pair_of_input_iterators_tIbNSB_6detail15normal_iteratorINSB_10device_ptrIiEEEESQ_18compare_modulo_twoEENS7_10__not_fn_tINS7_10__identityEEEEENSB_17counting_iteratorIlNSB_11use_defaultESY_SY_EEEEEEEySF_S9_SU_EEvT0_PT3_T1_NS0_13GridEvenShareIS15_EET2_T4_)
        /*021c*/ 	.short	0x0380
        /*021e*/ 	.short	0x0082


	//----- nvinfo : EIATTR_SW_WAR
	.align		4
.L_136:
        /*0220*/ 	.byte	0x04, 0x36
        /*0222*/ 	.short	(.L_138 - .L_137)
.L_137:
        /*0224*/ 	.word	0x00000008
.L_138:


//--------------------- .nv.info._ZN3cub18CUB_300001_SM_10006detail6reduce28DeviceReduceSingleTileKernelINS2_10policy_hubIN4cuda3std3__45tupleIJblEEEyN6thrust24THRUST_300001_SM_1000_NS8cuda_cub9__find_if7functorIS9_EEE10Policy1000ENSB_12zip_iteratorINS8_IJNSD_26transform_input_iterator_tIbNSC_6detail35transform_pair_of_input_iterators_tIbNSB_6detail15normal_iteratorINSB_10device_ptrIiEEEESQ_18compare_modulo_twoEENS7_10__not_fn_tINS7_10__identityEEEEENSB_17counting_iteratorIlNSB_11use_defaultESY_SY_EEEEEEEPS9_ySF_S9_S9_SU_EEvT0_T1_T2_T3_T4_T6_ --------------------------
	.section	.nv.info._ZN3cub18CUB_300001_SM_10006detail6reduce28DeviceReduceSingleTileKernelINS2_10policy_hubIN4cuda3std3__45tupleIJblEEEyN6thrust24THRUST_300001_SM_1000_NS8cuda_cub9__find_if7functorIS9_EEE10Policy1000ENSB_12zip_iteratorINS8_IJNSD_26transform_input_iterator_tIbNSC_6detail35transform_pair_of_input_iterators_tIbNSB_6detail15normal_iteratorINSB_10device_ptrIiEEEESQ_18compare_modulo_twoEENS7_10__not_fn_tINS7_10__identityEEEEENSB_17counting_iteratorIlNSB_11use_defaultESY_SY_EEEEEEEPS9_ySF_S9_S9_SU_EEvT0_T1_T2_T3_T4_T6_,"",@"SHT_CUDA_INFO"
	.sectionflags	@""
	.align	4


	//----- nvinfo : EIATTR_CUDA_API_VERSION
	.align		4
        /*0000*/ 	.byte	0x04, 0x37
        /*0002*/ 	.short	(.L_140 - .L_139)
.L_139:
        /*0004*/ 	.word	0x00000082


	//----- nvinfo : EIATTR_KPARAM_INFO
	.align		4
.L_140:
        /*0008*/ 	.byte	0x04, 0x17
        /*000a*/ 	.short	(.L_142 - .L_141)
.L_141:
        /*000c*/ 	.word	0x00000000
        /*0010*/ 	.short	0x0005
        /*0012*/ 	.short	0x0050
        /*0014*/ 	.byte	0x00, 0xf0, 0x05, 0x00


	//----- nvinfo : EIATTR_KPARAM_INFO
	.align		4
.L_142:
        /*0018*/ 	.byte	0x04, 0x17
        /*001a*/ 	.short	(.L_144 - .L_143)
.L_143:
        /*001c*/ 	.word	0x00000000
        /*0020*/ 	.short	0x0004
        /*0022*/ 	.short	0x0040
        /*0024*/ 	.byte	0x00, 0xf0, 0x41, 0x00


	//----- nvinfo : EIATTR_KPARAM_INFO
	.align		4
.L_144:
        /*0028*/ 	.byte	0x04, 0x17
        /*002a*/ 	.short	(.L_146 - .L_145)
.L_145:
        /*002c*/ 	.word	0x00000000
        /*0030*/ 	.short	0x0003
        /*0032*/ 	.short	0x0038
        /*0034*/ 	.byte	0x00, 0xf0, 0x05, 0x00


	//----- nvinfo : EIATTR_KPARAM_INFO
	.align		4
.L_146:
        /*0038*/ 	.byte	0x04, 0x17
        /*003a*/ 	.short	(.L_148 - .L_147)
.L_147:
        /*003c*/ 	.word	0x00000000
        /*0040*/ 	.short	0x0002
        /*0042*/ 	.short	0x0030
        /*0044*/ 	.byte	0x00, 0xf0, 0x21, 0x00


	//----- nvinfo : EIATTR_KPARAM_INFO
	.align		4
.L_148:
        /*0048*/ 	.byte	0x04, 0x17
        /*004a*/ 	.short	(.L_150 - .L_149)
.L_149:
        /*004c*/ 	.word	0x00000000
        /*0050*/ 	.short	0x0001
        /*0052*/ 	.short	0x0028
        /*0054*/ 	.byte	0x00, 0xf5, 0x21, 0x00


	//----- nvinfo : EIATTR_KPARAM_INFO
	.align		4
.L_150:
        /*0058*/ 	.byte	0x04, 0x17
        /*005a*/ 	.short	(.L_152 - .L_151)
.L_151:
        /*005c*/ 	.word	0x00000000
        /*0060*/ 	.short	0x0000
        /*0062*/ 	.short	0x0000
        /*0064*/ 	.byte	0x00, 0xf0, 0xa1, 0x00


	//----- nvinfo : EIATTR_SPARSE_MMA_MASK
	.align		4
.L_152:
        /*0068*/ 	.byte	0x03, 0x50
        /*006a*/ 	.short	0x0000


	//----- nvinfo : EIATTR_MAXREG_COUNT
	.align		4
        /*006c*/ 	.byte	0x03, 0x1b
        /*006e*/ 	.short	0x00ff


	//----- nvinfo : EIATTR_NUM_BARRIERS
	.align		4
        /*0070*/ 	.byte	0x02, 0x4c
        /*0072*/ 	.byte	0x01
	.zero		1


	//----- nvinfo : EIATTR_MERCURY_ISA_VERSION
	.align		4
        /*0074*/ 	.byte	0x03, 0x5f
        /*0076*/ 	.short	0x0101


	//----- nvinfo : EIATTR_COOP_GROUP_MASK_REGIDS
	.align		4
        /*0078*/ 	.byte	0x04, 0x29
        /*007a*/ 	.short	(.L_154 - .L_153)


	//   ....[0]....
.L_153:
        /*007c*/ 	.word	0xffffffff


	//   ....[1]....
        /*0080*/ 	.word	0xffffffff


	//   ....[2]....
        /*0084*/ 	.word	0xffffffff


	//   ....[3]....
        /*0088*/ 	.word	0xffffffff


	//   ....[4]....
        /*008c*/ 	.word	0xffffffff


	//   ....[5]....
        /*0090*/ 	.word	0xffffffff


	//   ....[6]....
        /*0094*/ 	.word	0xffffffff


	//   ....[7]....
        /*0098*/ 	.word	0xffffffff


	//   ....[8]....
        /*009c*/ 	.word	0xffffffff


	//   ....[9]....
        /*00a0*/ 	.word	0xffffffff


	//   ....[10]....
        /*00a4*/ 	.word	0xffffffff


	//   ....[11]....
        /*00a8*/ 	.word	0xffffffff


	//   ....[12]....
        /*00ac*/ 	.word	0xffffffff


	//   ....[13]....
        /*00b0*/ 	.word	0xffffffff


	//   ....[14]....
        /*00b4*/ 	.word	0xffffffff


	//   ....[15]....
        /*00b8*/ 	.word	0xffffffff


	//   ....[16]....
        /*00bc*/ 	.word	0xffffffff


	//   ....[17]....
        /*00c0*/ 	.word	0xffffffff


	//   ....[18]....
        /*00c4*/ 	.word	0xffffffff


	//   ....[19]....
        /*00c8*/ 	.word	0xffffffff


	//   ....[20]....
        /*00cc*/ 	.word	0xffffffff


	//   ....[21]....
        /*00d0*/ 	.word	0xffffffff


	//   ....[22]....
        /*00d4*/ 	.word	0xffffffff


	//   ....[23]....
        /*00d8*/ 	.word	0xffffffff


	//   ....[24]....
        /*00dc*/ 	.word	0xffffffff


	//   ....[25]....
        /*00e0*/ 	.word	0xffffffff


	//   ....[26]....
        /*00e4*/ 	.word	0xffffffff


	//   ....[27]....
        /*00e8*/ 	.word	0xffffffff


	//   ....[28]....
        /*00ec*/ 	.word	0xffffffff


	//   ....[29]....
        /*00f0*/ 	.word	0xffffffff


	//   ....[30]....
        /*00f4*/ 	.word	0xffffffff


	//   ....[31]....
        /*00f8*/ 	.word	0xffffffff


	//   ....[32]....
        /*00fc*/ 	.word	0xffffffff


	//   ....[33]....
        /*0100*/ 	.word	0xffffffff


	//   ....[34]....
        /*0104*/ 	.word	0xffffffff


	//   ....[35]....
        /*0108*/ 	.word	0xffffffff


	//   ....[36]....
        /*010c*/ 	.word	0xffffffff


	//   ....[37]....
        /*0110*/ 	.word	0xffffffff


	//   ....[38]....
        /*0114*/ 	.word	0xffffffff


	//   ....[39]....
        /*0118*/ 	.word	0xffffffff


	//   ....[40]....
        /*011c*/ 	.word	0xffffffff


	//   ....[41]....
        /*0120*/ 	.word	0xffffffff


	//   ....[42]....
        /*0124*/ 	.word	0xffffffff


	//   ....[43]....
        /*0128*/ 	.word	0xffffffff


	//   ....[44]....
        /*012c*/ 	.word	0xffffffff


	//----- nvinfo : EIATTR_COOP_GROUP_INSTR_OFFSETS
	.align		4
.L_154:
        /*0130*/ 	.byte	0x04, 0x28
        /*0132*/ 	.short	(.L_156 - .L_155)


	//   ....[0]....
.L_155:
        /*0134*/ 	.word	0x00000eb0


	//   ....[1]....
        /*0138*/ 	.word	0x00000ec0


	//   ....[2]....
        /*013c*/ 	.word	0x00000ed0


	//   ....[3]....
        /*0140*/ 	.word	0x00001020


	//   ....[4]....
        /*0144*/ 	.word	0x00001050


	//   ....[5]....
        /*0148*/ 	.word	0x00001080


	//   ....[6]....
        /*014c*/ 	.word	0x000011a0


	//   ....[7]....
        /*0150*/ 	.word	0x000011c0


	//   ....[8]....
        /*0154*/ 	.word	0x000011d0


	//   ....[9]....
        /*0158*/ 	.word	0x000012f0


	//   ....[10]....
        /*015c*/ 	.word	0x00001310


	//   ....[11]....
        /*0160*/ 	.word	0x00001320


	//   ....[12]....
        /*0164*/ 	.word	0x00001440


	//   ....[13]....
        /*0168*/ 	.word	0x00001460


	//   ....[14]....
        /*016c*/ 	.word	0x00001470


	//   ....[15]....
        /*0170*/ 	.word	0x00001c20


	//   ....[16]....
        /*0174*/ 	.word	0x00001cb0


	//   ....[17]....
        /*0178*/ 	.word	0x00001ce0


	//   ....[18]....
        /*017c*/ 	.word	0x00001e00


	//   ....[19]....
        /*0180*/ 	.word	0x00001e30


	//   ....[20]....
        /*0184*/ 	.word	0x00001e40


	//   ....[21]....
        /*0188*/ 	.word	0x00001f60


	//   ....[22]....
        /*018c*/ 	.word	0x00001f80


	//   ....[23]....
        /*0190*/ 	.word	0x00001f90


	//   ....[24]....
        /*0194*/ 	.word	0x000020b0


	//   ....[25]....
        /*0198*/ 	.word	0x000020d0


	//   ....[26]....
        /*019c*/ 	.word	0x000020e0


	//   ....[27]....
        /*01a0*/ 	.word	0x00002200


	//   ....[28]....
        /*01a4*/ 	.word	0x00002220


	//   ....[29]....
        /*01a8*/ 	.word	0x00002230


	//   ....[30]....
        /*01ac*/ 	.word	0x000043e0


	//   ....[31]....
        /*01b0*/ 	.word	0x000043f0


	//   ....[32]....
        /*01b4*/ 	.word	0x00004400


	//   ....[33]....
        /*01b8*/ 	.word	0x00004550


	//   ....[34]....
        /*01bc*/ 	.word	0x00004580


	//   ....[35]....
        /*01c0*/ 	.word	0x000045b0


	//   ....[36]....
        /*01c4*/ 	.word	0x000046d0


	//   ....[37]....
        /*01c8*/ 	.word	0x000046f0


	//   ....[38]....
        /*01cc*/ 	.word	0x00004700


	//   ....[39]....
        /*01d0*/ 	.word	0x00004820


	//   ....[40]....
        /*01d4*/ 	.word	0x00004840


	//   ....[41]....
        /*01d8*/ 	.word	0x00004850


	//   ....[42]....
        /*01dc*/ 	.word	0x00004970


	//   ....[43]....
        /*01e0*/ 	.word	0x00004990


	//   ....[44]....
        /*01e4*/ 	.word	0x000049a0


	//----- nvinfo : EIATTR_VRC_CTA_INIT_COUNT
	.align		4
.L_156:
        /*01e8*/ 	.byte	0x02, 0x4a
	.zero		1
	.zero		1


	//----- nvinfo : EIATTR_EXIT_INSTR_OFFSETS
	.align		4
        /*01ec*/ 	.byte	0x04, 0x1c
        /*01ee*/ 	.short	(.L_158 - .L_157)


	//   ....[0]....
.L_157:
        /*01f0*/ 	.word	0x00000090


	//   ....[1]....
        /*01f4*/ 	.word	0x000000e0


	//   ....[2]....
        /*01f8*/ 	.word	0x000050d0


	//   ....[3]....
        /*01fc*/ 	.word	0x000051c0


	//----- nvinfo : EIATTR_MAX_THREADS
	.align		4
.L_158:
        /*0200*/ 	.byte	0x04, 0x05
        /*0202*/ 	.short	(.L_160 - .L_159)
.L_159:
        /*0204*/ 	.word	0x00000100
        /*0208*/ 	.word	0x00000001
        /*020c*/ 	.word	0x00000001


	//----- nvinfo : EIATTR_CRS_STACK_SIZE
	.align		4
.L_160:
        /*0210*/ 	.byte	0x04, 0x1e
        /*0212*/ 	.short	(.L_162 - .L_161)
.L_161:
        /*0214*/ 	.word	0x00000000


	//----- nvinfo : EIATTR_CBANK_PARAM_SIZE
	.align		4
.L_162:
        /*0218*/ 	.byte	0x03, 0x19
        /*021a*/ 	.short	0x0051


	//----- nvinfo : EIATTR_PARAM_CBANK
	.align		4
        /*021c*/ 	.byte	0x04, 0x0a
        /*021e*/ 	.short	(.L_164 - .L_163)
	.align		4
.L_163:
        /*0220*/ 	.word	index@(.nv.constant0._ZN3cub18CUB_300001_SM_10006detail6reduce28DeviceReduceSingleTileKernelINS2_10policy_hubIN4cuda3std3__45tupleIJblEEEyN6thrust24THRUST_300001_SM_1000_NS8cuda_cub9__find_if7functorIS9_EEE10Policy1000ENSB_12zip_iteratorINS8_IJNSD_26transform_input_iterator_tIbNSC_6detail35transform_pair_of_input_iterators_tIbNSB_6detail15normal_iteratorINSB_10device_ptrIiEEEESQ_18compare_modulo_twoEENS7_10__not_fn_tINS7_10__identityEEEEENSB_17counting_iteratorIlNSB_11use_defaultESY_SY_EEEEEEEPS9_ySF_S9_S9_SU_EEvT0_T1_T2_T3_T4_T6_)
        /*0224*/ 	.short	0x0380
        /*0226*/ 	.short	0x0051


	//----- nvinfo : EIATTR_SW_WAR
	.align		4
.L_164:
        /*0228*/ 	.byte	0x04, 0x36
        /*022a*/ 	.short	(.L_166 - .L_165)
.L_165:
        /*022c*/ 	.word	0x00000008
.L_166:


//--------------------- .nv.info._ZN3cub18CUB_300001_SM_10006detail6reduce18DeviceReduceKernelINS2_10policy_hubIN4cuda3std3__45tupleIJblEEEjN6thrust24THRUST_300001_SM_1000_NS8cuda_cub9__find_if7functorIS9_EEE10Policy1000ENSB_12zip_iteratorINS8_IJNSD_26transform_input_iterator_tIbNSC_6detail35transform_pair_of_input_iterators_tIbNSB_6detail15normal_iteratorINSB_10device_ptrIiEEEESQ_18compare_modulo_twoEENS7_10__not_fn_tINS7_10__identityEEEEENSB_17counting_iteratorIlNSB_11use_defaultESY_SY_EEEEEEEjSF_S9_SU_EEvT0_PT3_T1_NS0_13GridEvenShareIS15_EET2_T4_ --------------------------
	.section	.nv.info._ZN3cub18CUB_300001_SM_10006detail6reduce18DeviceReduceKernelINS2_10policy_hubIN4cuda3std3__45tupleIJblEEEjN6thrust24THRUST_300001_SM_1000_NS8cuda_cub9__find_if7functorIS9_EEE10Policy1000ENSB_12zip_iteratorINS8_IJNSD_26transform_input_iterator_tIbNSC_6detail35transform_pair_of_input_iterators_tIbNSB_6detail15normal_iteratorINSB_10device_ptrIiEEEESQ_18compare_modulo_twoEENS7_10__not_fn_tINS7_10__identityEEEEENSB_17counting_iteratorIlNSB_11use_defaultESY_SY_EEEEEEEjSF_S9_SU_EEvT0_PT3_T1_NS0_13GridEvenShareIS15_EET2_T4_,"",@"SHT_CUDA_INFO"
	.sectionflags	@""
	.align	4


	//----- nvinfo : EIATTR_CUDA_API_VERSION
	.align		4
        /*0000*/ 	.byte	0x04, 0x37
        /*0002*/ 	.short	(.L_168 - .L_167)
.L_167:
        /*0004*/ 	.word	0x00000082


	//----- nvinfo : EIATTR_KPARAM_INFO
	.align		4
.L_168:
        /*0008*/ 	.byte	0x04, 0x17
        /*000a*/ 	.short	(.L_170 - .L_169)
.L_169:
        /*000c*/ 	.word	0x00000000
        /*0010*/ 	.short	0x0005
        /*0012*/ 	.short	0x005d
        /*0014*/ 	.byte	0x00, 0xf0, 0x05, 0x00


	//----- nvinfo : EIATTR_KPARAM_INFO
	.align		4
.L_170:
        /*0018*/ 	.byte	0x04, 0x17
        /*001a*/ 	.short	(.L_172 - .L_171)
.L_171:
        /*001c*/ 	.word	0x00000000
        /*0020*/ 	.short	0x0004
        /*0022*/ 	.short	0x005c
        /*0024*/ 	.byte	0x00, 0xf0, 0x05, 0x00


	//----- nvinfo : EIATTR_KPARAM_INFO
	.align		4
.L_172:
        /*0028*/ 	.byte	0x04, 0x17
        /*002a*/ 	.short	(.L_174 - .L_173)
.L_173:
        /*002c*/ 	.word	0x00000000
        /*0030*/ 	.short	0x0003
        /*0032*/ 	.short	0x0034
        /*0034*/ 	.byte	0x00, 0xf0, 0xa1, 0x00


	//----- nvinfo : EIATTR_KPARAM_INFO
	.align		4
.L_174:
        /*0038*/ 	.byte	0x04, 0x17
        /*003a*/ 	.short	(.L_176 - .L_175)
.L_175:
        /*003c*/ 	.word	0x00000000
        /*0040*/ 	.short	0x0002
        /*0042*/ 	.short	0x0030
        /*0044*/ 	.byte	0x00, 0xf0, 0x11, 0x00


	//----- nvinfo : EIATTR_KPARAM_INFO
	.align		4
.L_176:
        /*0048*/ 	.byte	0x04, 0x17
        /*004a*/ 	.short	(.L_178 - .L_177)
.L_177:
        /*004c*/ 	.word	0x00000000
        /*0050*/ 	.short	0x0001
        /*0052*/ 	.short	0x0028
        /*0054*/ 	.byte	0x00, 0xf5, 0x21, 0x00


	//----- nvinfo : EIATTR_KPARAM_INFO
	.align		4
.L_178:
        /*0058*/ 	.byte	0x04, 0x17
        /*005a*/ 	.short	(.L_180 - .L_179)
.L_179:
        /*005c*/ 	.word	0x00000000
        /*0060*/ 	.short	0x0000
        /*0062*/ 	.short	0x0000
        /*0064*/ 	.byte	0x00, 0xf0, 0xa1, 0x00


	//----- nvinfo : EIATTR_SPARSE_MMA_MASK
	.align		4
.L_180:
        /*0068*/ 	.byte	0x03, 0x50
        /*006a*/ 	.short	0x0000


	//----- nvinfo : EIATTR_MAXREG_COUNT
	.align		4
        /*006c*/ 	.byte	0x03, 0x1b
        /*006e*/ 	.short	0x00ff


	//----- nvinfo : EIATTR_NUM_BARRIERS
	.align		4
        /*0070*/ 	.byte	0x02, 0x4c
        /*0072*/ 	.byte	0x01
	.zero		1


	//----- nvinfo : EIATTR_MERCURY_ISA_VERSION
	.align		4
        /*0074*/ 	.byte	0x03, 0x5f
        /*0076*/ 	.short	0x0101


	//----- nvinfo : EIATTR_COOP_GROUP_MASK_REGIDS
	.align		4
        /*0078*/ 	.byte	0x04, 0x29
        /*007a*/ 	.short	(.L_182 - .L_181)


	//   ....[0]....
.L_181:
        /*007c*/ 	.word	0xffffffff


	//   ....[1]....
        /*0080*/ 	.word	0xffffffff


	//   ....[2]....
        /*0084*/ 	.word	0xffffffff


	//   ....[3]....
        /*0088*/ 	.word	0xffffffff


	//   ....[4]....
        /*008c*/ 	.word	0xffffffff


	//   ....[5]....
        /*0090*/ 	.word	0xffffffff


	//   ....[6]....
        /*0094*/ 	.word	0xffffffff


	//   ....[7]....
        /*0098*/ 	.word	0xffffffff


	//   ....[8]....
        /*009c*/ 	.word	0xffffffff


	//   ....[9]....
        /*00a0*/ 	.word	0xffffffff


	//   ....[10]....
        /*00a4*/ 	.word	0xffffffff


	//   ....[11]....
        /*00a8*/ 	.word	0xffffffff


	//   ....[12]....
        /*00ac*/ 	.word	0xffffffff


	//   ....[13]....
        /*00b0*/ 	.word	0xffffffff


	//   ....[14]....
        /*00b4*/ 	.word	0xffffffff


	//   ....[15]....
        /*00b8*/ 	.word	0xffffffff


	//   ....[16]....
        /*00bc*/ 	.word	0xffffffff


	//   ....[17]....
        /*00c0*/ 	.word	0xffffffff


	//   ....[18]....
        /*00c4*/ 	.word	0xffffffff


	//   ....[19]....
        /*00c8*/ 	.word	0xffffffff


	//   ....[20]....
        /*00cc*/ 	.word	0xffffffff


	//   ....[21]....
        /*00d0*/ 	.word	0xffffffff


	//   ....[22]....
        /*00d4*/ 	.word	0xffffffff


	//   ....[23]....
        /*00d8*/ 	.word	0xffffffff


	//   ....[24]....
        /*00dc*/ 	.word	0xffffffff


	//   ....[25]....
        /*00e0*/ 	.word	0xffffffff


	//   ....[26]....
        /*00e4*/ 	.word	0xffffffff


	//   ....[27]....
        /*00e8*/ 	.word	0xffffffff


	//   ....[28]....
        /*00ec*/ 	.word	0xffffffff


	//   ....[29]....
        /*00f0*/ 	.word	0xffffffff


	//   ....[30]....
        /*00f4*/ 	.word	0xffffffff


	//   ....[31]....
        /*00f8*/ 	.word	0xffffffff


	//   ....[32]....
        /*00fc*/ 	.word	0xffffffff


	//   ....[33]....
        /*0100*/ 	.word	0xffffffff


	//   ....[34]....
        /*0104*/ 	.word	0xffffffff


	//   ....[35]....
        /*0108*/ 	.word	0xffffffff


	//   ....[36]....
        /*010c*/ 	.word	0xffffffff


	//   ....[37]....
        /*0110*/ 	.word	0xffffffff


	//   ....[38]....
        /*0114*/ 	.word	0xffffffff


	//   ....[39]....
        /*0118*/ 	.word	0xffffffff


	//   ....[40]....
        /*011c*/ 	.word	0xffffffff


	//   ....[41]....
        /*0120*/ 	.word	0xffffffff


	//   ....[42]....
        /*0124*/ 	.word	0xffffffff


	//   ....[43]....
        /*0128*/ 	.word	0xffffffff


	//   ....[44]....
        /*012c*/ 	.word	0xffffffff


	//----- nvinfo : EIATTR_COOP_GROUP_INSTR_OFFSETS
	.align		4
.L_182:
        /*0130*/ 	.byte	0x04, 0x28
        /*0132*/ 	.short	(.L_184 - .L_183)


	//   ....[0]....
.L_183:
        /*0134*/ 	.word	0x00000f30


	//   ....[1]....
        /*0138*/ 	.word	0x00000f40


	//   ....[2]....
        /*013c*/ 	.word	0x00000f50


	//   ....[3]....
        /*0140*/ 	.word	0x000010a0


	//   ....[4]....
        /*0144*/ 	.word	0x000010d0


	//   ....[5]....
        /*0148*/ 	.word	0x00001100


	//   ....[6]....
        /*014c*/ 	.word	0x00001220


	//   ....[7]....
        /*0150*/ 	.word	0x00001240


	//   ....[8]....
        /*0154*/ 	.word	0x00001250


	//   ....[9]....
        /*0158*/ 	.word	0x00001370


	//   ....[10]....
        /*015c*/ 	.word	0x00001390


	//   ....[11]....
        /*0160*/ 	.word	0x000013a0


	//   ....[12]....
        /*0164*/ 	.word	0x000014c0


	//   ....[13]....
        /*0168*/ 	.word	0x000014e0


	//   ....[14]....
        /*016c*/ 	.word	0x000014f0


	//   ....[15]....
        /*0170*/ 	.word	0x00001c90


	//   ....[16]....
        /*0174*/ 	.word	0x00001d20


	//   ....[17]....
        /*0178*/ 	.word	0x00001d50


	//   ....[18]....
        /*017c*/ 	.word	0x00001e70


	//   ....[19]....
        /*0180*/ 	.word	0x00001ea0


	//   ....[20]....
        /*0184*/ 	.word	0x00001eb0


	//   ....[21]....
        /*0188*/ 	.word	0x00001fd0


	//   ....[22]....
        /*018c*/ 	.word	0x00001ff0


	//   ....[23]....
        /*0190*/ 	.word	0x00002000


	//   ....[24]....
        /*0194*/ 	.word	0x00002120


	//   ....[25]....
        /*0198*/ 	.word	0x00002140


	//   ....[26]....
        /*019c*/ 	.word	0x00002150


	//   ....[27]....
        /*01a0*/ 	.word	0x00002270


	//   ....[28]....
        /*01a4*/ 	.word	0x00002290


	//   ....[29]....
        /*01a8*/ 	.word	0x000022a0


	//   ....[30]....
        /*01ac*/ 	.word	0x00004570


	//   ....[31]....
        /*01b0*/ 	.word	0x00004580


	//   ....[32]....
        /*01b4*/ 	.word	0x00004590


	//   ....[33]....
        /*01b8*/ 	.word	0x000046e0


	//   ....[34]....
        /*01bc*/ 	.word	0x00004710


	//   ....[35]....
        /*01c0*/ 	.word	0x00004740


	//   ....[36]....
        /*01c4*/ 	.word	0x00004860


	//   ....[37]....
        /*01c8*/ 	.word	0x00004880


	//   ....[38]....
        /*01cc*/ 	.word	0x00004890


	//   ....[39]....
        /*01d0*/ 	.word	0x000049b0


	//   ....[40]....
        /*01d4*/ 	.word	0x000049d0


	//   ....[41]....
        /*01d8*/ 	.word	0x000049e0


	//   ....[42]....
        /*01dc*/ 	.word	0x00004b00


	//   ....[43]....
        /*01e0*/ 	.word	0x00004b20


	//   ....[44]....
        /*01e4*/ 	.word	0x00004b30


	//----- nvinfo : EIATTR_VRC_CTA_INIT_COUNT
	.align		4
.L_184:
        /*01e8*/ 	.byte	0x02, 0x4a
	.zero		1
	.zero		1


	//----- nvinfo : EIATTR_EXIT_INSTR_OFFSETS
	.align		4
        /*01ec*/ 	.byte	0x04, 0x1c
        /*01ee*/ 	.short	(.L_186 - .L_185)


	//   ....[0]....
.L_185:
        /*01f0*/ 	.word	0x00005250


	//   ....[1]....
        /*01f4*/ 	.word	0x000052b0


	//----- nvinfo : EIATTR_MAX_THREADS
	.align		4
.L_186:
        /*01f8*/ 	.byte	0x04, 0x05
        /*01fa*/ 	.short	(.L_188 - .L_187)
.L_187:
        /*01fc*/ 	.word	0x00000100
        /*0200*/ 	.word	0x00000001
        /*0204*/ 	.word	0x00000001


	//----- nvinfo : EIATTR_CRS_STACK_SIZE
	.align		4
.L_188:
        /*0208*/ 	.byte	0x04, 0x1e
        /*020a*/ 	.short	(.L_190 - .L_189)
.L_189:
        /*020c*/ 	.word	0x00000000


	//----- nvinfo : EIATTR_CBANK_PARAM_SIZE
	.align		4
.L_190:
        /*0210*/ 	.byte	0x03, 0x19
        /*0212*/ 	.short	0x005e


	//----- nvinfo : EIATTR_PARAM_CBANK
	.align		4
        /*0214*/ 	.byte	0x04, 0x0a
        /*0216*/ 	.short	(.L_192 - .L_191)
	.align		4
.L_191:
        /*0218*/ 	.word	index@(.nv.constant0._ZN3cub18CUB_300001_SM_10006detail6reduce18DeviceReduceKernelINS2_10policy_hubIN4cuda3std3__45tupleIJblEEEjN6thrust24THRUST_300001_SM_1000_NS8cuda_cub9__find_if7functorIS9_EEE10Policy1000ENSB_12zip_iteratorINS8_IJNSD_26transform_input_iterator_tIbNSC_6detail35transform_pair_of_input_iterators_tIbNSB_6detail15normal_iteratorINSB_10device_ptrIiEEEESQ_18compare_modulo_twoEENS7_10__not_fn_tINS7_10__identityEEEEENSB_17counting_iteratorIlNSB_11use_defaultESY_SY_EEEEEEEjSF_S9_SU_EEvT0_PT3_T1_NS0_13GridEvenShareIS15_EET2_T4_)
        /*021c*/ 	.short	0x0380
        /*021e*/ 	.short	0x005e


	//----- nvinfo : EIATTR_SW_WAR
	.align		4
.L_192:
        /*0220*/ 	.byte	0x04, 0x36
        /*0222*/ 	.short	(.L_194 - .L_193)
.L_193:
        /*0224*/ 	.word	0x00000008
.L_194:


//--------------------- .nv.info._ZN3cub18CUB_300001_SM_10006detail6reduce28DeviceReduceSingleTileKernelINS2_10policy_hubIN4cuda3std3__45tupleIJblEEEjN6thrust24THRUST_300001_SM_1000_NS8cuda_cub9__find_if7functorIS9_EEE10Policy1000ENSB_12zip_iteratorINS8_IJNSD_26transform_input_iterator_tIbNSC_6detail35transform_pair_of_input_iterators_tIbNSB_6detail15normal_iteratorINSB_10device_ptrIiEEEESQ_18compare_modulo_twoEENS7_10__not_fn_tINS7_10__identityEEEEENSB_17counting_iteratorIlNSB_11use_defaultESY_SY_EEEEEEEPS9_jSF_S9_S9_SU_EEvT0_T1_T2_T3_T4_T6_ --------------------------
	.section	.nv.info._ZN3cub18CUB_300001_SM_10006detail6reduce28DeviceReduceSingleTileKernelINS2_10policy_hubIN4cuda3std3__45tupleIJblEEEjN6thrust24THRUST_300001_SM_1000_NS8cuda_cub9__find_if7functorIS9_EEE10Policy1000ENSB_12zip_iteratorINS8_IJNSD_26transform_input_iterator_tIbNSC_6detail35transform_pair_of_input_iterators_tIbNSB_6detail15normal_iteratorINSB_10device_ptrIiEEEESQ_18compare_modulo_twoEENS7_10__not_fn_tINS7_10__identityEEEEENSB_17counting_iteratorIlNSB_11use_defaultESY_SY_EEEEEEEPS9_jSF_S9_S9_SU_EEvT0_T1_T2_T3_T4_T6_,"",@"SHT_CUDA_INFO"
	.sectionflags	@""
	.align	4


	//----- nvinfo : EIATTR_CUDA_API_VERSION
	.align		4
        /*0000*/ 	.byte	0x04, 0x37
        /*0002*/ 	.short	(.L_196 - .L_195)
.L_195:
        /*0004*/ 	.word	0x00000082


	//----- nvinfo : EIATTR_KPARAM_INFO
	.align		4
.L_196:
        /*0008*/ 	.byte	0x04, 0x17
        /*000a*/ 	.short	(.L_198 - .L_197)
.L_197:
        /*000c*/ 	.word	0x00000000
        /*0010*/ 	.short	0x0005
        /*0012*/ 	.short	0x0048
        /*0014*/ 	.byte	0x00, 0xf0, 0x05, 0x00


	//----- nvinfo : EIATTR_KPARAM_INFO
	.align		4
.L_198:
        /*0018*/ 	.byte	0x04, 0x17
        /*001a*/ 	.short	(.L_200 - .L_199)
.L_199:
        /*001c*/ 	.word	0x00000000
        /*0020*/ 	.short	0x0004
        /*0022*/ 	.short	0x0038
        /*0024*/ 	.byte	0x00, 0xf0, 0x41, 0x00


	//----- nvinfo : EIATTR_KPARAM_INFO
	.align		4
.L_200:
        /*0028*/ 	.byte	0x04, 0x17
        /*002a*/ 	.short	(.L_202 - .L_201)
.L_201:
        /*002c*/ 	.word	0x00000000
        /*0030*/ 	.short	0x0003
        /*0032*/ 	.short	0x0034
        /*0034*/ 	.byte	0x00, 0xf0, 0x05, 0x00


	//----- nvinfo : EIATTR_KPARAM_INFO
	.align		4
.L_202:
        /*0038*/ 	.byte	0x04, 0x17
        /*003a*/ 	.short	(.L_204 - .L_203)
.L_203:
        /*003c*/ 	.word	0x00000000
        /*0040*/ 	.short	0x0002
        /*0042*/ 	.short	0x0030
        /*0044*/ 	.byte	0x00, 0xf0, 0x11, 0x00


	//----- nvinfo : EIATTR_KPARAM_INFO
	.align		4
.L_204:
        /*0048*/ 	.byte	0x04, 0x17
        /*004a*/ 	.short	(.L_206 - .L_205)
.L_205:
        /*004c*/ 	.word	0x00000000
        /*0050*/ 	.short	0x0001
        /*0052*/ 	.short	0x0028
        /*0054*/ 	.byte	0x00, 0xf5, 0x21, 0x00


	//----- nvinfo : EIATTR_KPARAM_INFO
	.align		4
.L_206:
        /*0058*/ 	.byte	0x04, 0x17
        /*005a*/ 	.short	(.L_208 - .L_207)
.L_207:
        /*005c*/ 	.word	0x00000000
        /*0060*/ 	.short	0x0000
        /*0062*/ 	.short	0x0000
        /*0064*/ 	.byte	0x00, 0xf0, 0xa1, 0x00


	//----- nvinfo : EIATTR_SPARSE_MMA_MASK
	.align		4
.L_208:
        /*0068*/ 	.byte	0x03, 0x50
        /*006a*/ 	.short	0x0000


	//----- nvinfo : EIATTR_MAXREG_COUNT
	.align		4
        /*006c*/ 	.byte	0x03, 0x1b
        /*006e*/ 	.short	0x00ff


	//----- nvinfo : EIATTR_NUM_BARRIERS
	.align		4
        /*0070*/ 	.byte	0x02, 0x4c
        /*0072*/ 	.byte	0x01
	.zero		1


	//----- nvinfo : EIATTR_MERCURY_ISA_VERSION
	.align		4
        /*0074*/ 	.byte	0x03, 0x5f
        /*0076*/ 	.short	0x0101


	//----- nvinfo : EIATTR_COOP_GROUP_MASK_REGIDS
	.align		4
        /*0078*/ 	.byte	0x04, 0x29
        /*007a*/ 	.short	(.L_210 - .L_209)


	//   ....[0]....
.L_209:
        /*007c*/ 	.word	0xffffffff


	//   ....[1]....
        /*0080*/ 	.word	0xffffffff


	//   ....[2]....
        /*0084*/ 	.word	0xffffffff


	//   ....[3]....
        /*0088*/ 	.word	0xffffffff


	//   ....[4]....
        /*008c*/ 	.word	0xffffffff


	//   ....[5]....
        /*0090*/ 	.word	0xffffffff


	//   ....[6]....
        /*0094*/ 	.word	0xffffffff


	//   ....[7]....
        /*0098*/ 	.word	0xffffffff


	//   ....[8]....
        /*009c*/ 	.word	0xffffffff


	//   ....[9]....
        /*00a0*/ 	.word	0xffffffff


	//   ....[10]....
        /*00a4*/ 	.word	0xffffffff


	//   ....[11]....
        /*00a8*/ 	.word	0xffffffff


	//   ....[12]....
        /*00ac*/ 	.word	0xffffffff


	//   ....[13]....
        /*00b0*/ 	.word	0xffffffff


	//   ....[14]....
        /*00b4*/ 	.word	0xffffffff


	//   ....[15]....
        /*00b8*/ 	.word	0xffffffff


	//   ....[16]....
        /*00bc*/ 	.word	0xffffffff


	//   ....[17]....
        /*00c0*/ 	.word	0xffffffff


	//   ....[18]....
        /*00c4*/ 	.word	0xffffffff


	//   ....[19]....
        /*00c8*/ 	.word	0xffffffff


	//   ....[20]....
        /*00cc*/ 	.word	0xffffffff


	//   ....[21]....
        /*00d0*/ 	.word	0xffffffff


	//   ....[22]....
        /*00d4*/ 	.word	0xffffffff


	//   ....[23]....
        /*00d8*/ 	.word	0xffffffff


	//   ....[24]....
        /*00dc*/ 	.word	0xffffffff


	//   ....[25]....
        /*00e0*/ 	.word	0xffffffff


	//   ....[26]....
        /*00e4*/ 	.word	0xffffffff


	//   ....[27]....
        /*00e8*/ 	.word	0xffffffff


	//   ....[28]....
        /*00ec*/ 	.word	0xffffffff


	//   ....[29]....
        /*00f0*/ 	.word	0xffffffff


	//   ....[30]....
        /*00f4*/ 	.word	0xffffffff


	//   ....[31]....
        /*00f8*/ 	.word	0xffffffff


	//   ....[32]....
        /*00fc*/ 	.word	0xffffffff


	//   ....[33]....
        /*0100*/ 	.word	0xffffffff


	//   ....[34]....
        /*0104*/ 	.word	0xffffffff


	//   ....[35]....
        /*0108*/ 	.word	0xffffffff


	//   ....[36]....
        /*010c*/ 	.word	0xffffffff


	//   ....[37]....
        /*0110*/ 	.word	0xffffffff


	//   ....[38]....
        /*0114*/ 	.word	0xffffffff


	//   ....[39]....
        /*0118*/ 	.word	0xffffffff


	//   ....[40]....
        /*011c*/ 	.word	0xffffffff


	//   ....[41]....
        /*0120*/ 	.word	0xffffffff


	//   ....[42]....
        /*0124*/ 	.word	0xffffffff


	//   ....[43]....
        /*0128*/ 	.word	0xffffffff


	//   ....[44]....
        /*012c*/ 	.word	0xffffffff


	//----- nvinfo : EIATTR_COOP_GROUP_INSTR_OFFSETS
	.align		4
.L_210:
        /*0130*/ 	.byte	0x04, 0x28
        /*0132*/ 	.short	(.L_212 - .L_211)


	//   ....[0]....
.L_211:
        /*0134*/ 	.word	0x00000e60


	//   ....[1]....
        /*0138*/ 	.word	0x00000e70


	//   ....[2]....
        /*013c*/ 	.word	0x00000e80


	//   ....[3]....
        /*0140*/ 	.word	0x00000fd0


	//   ....[4]....
        /*0144*/ 	.word	0x00001000


	//   ....[5]....
        /*0148*/ 	.word	0x00001030


	//   ....[6]....
        /*014c*/ 	.word	0x00001150


	//   ....[7]....
        /*0150*/ 	.word	0x00001170


	//   ....[8]....
        /*0154*/ 	.word	0x00001180


	//   ....[9]....
        /*0158*/ 	.word	0x000012a0


	//   ....[10]....
        /*015c*/ 	.word	0x000012c0


	//   ....[11]....
        /*0160*/ 	.word	0x000012d0


	//   ....[12]....
        /*0164*/ 	.word	0x000013f0


	//   ....[13]....
        /*0168*/ 	.word	0x00001410


	//   ....[14]....
        /*016c*/ 	.word	0x00001420


	//   ....[15]....
        /*0170*/ 	.word	0x00001bd0


	//   ....[16]....
        /*0174*/ 	.word	0x00001c60


	//   ....[17]....
        /*0178*/ 	.word	0x00001c90


	//   ....[18]....
        /*017c*/ 	.word	0x00001db0


	//   ....[19]....
        /*0180*/ 	.word	0x00001de0


	//   ....[20]....
        /*0184*/ 	.word	0x00001df0


	//   ....[21]....
        /*0188*/ 	.word	0x00001f10


	//   ....[22]....
        /*018c*/ 	.word	0x00001f30


	//   ....[23]....
        /*0190*/ 	.word	0x00001f40


	//   ....[24]....
        /*0194*/ 	.word	0x00002060


	//   ....[25]....
        /*0198*/ 	.word	0x00002080


	//   ....[26]....
        /*019c*/ 	.word	0x00002090


	//   ....[27]....
        /*01a0*/ 	.word	0x000021b0


	//   ....[28]....
        /*01a4*/ 	.word	0x000021d0


	//   ....[29]....
        /*01a8*/ 	.word	0x000021e0


	//   ....[30]....
        /*01ac*/ 	.word	0x00004250


	//   ....[31]....
        /*01b0*/ 	.word	0x00004260


	//   ....[32]....
        /*01b4*/ 	.word	0x00004270


	//   ....[33]....
        /*01b8*/ 	.word	0x000043c0


	//   ....[34]....
        /*01bc*/ 	.word	0x000043f0


	//   ....[35]....
        /*01c0*/ 	.word	0x00004420


	//   ....[36]....
        /*01c4*/ 	.word	0x00004540


	//   ....[37]....
        /*01c8*/ 	.word	0x00004560


	//   ....[38]....
        /*01cc*/ 	.word	0x00004570


	//   ....[39]....
        /*01d0*/ 	.word	0x00004690


	//   ....[40]....
        /*01d4*/ 	.word	0x000046b0


	//   ....[41]....
        /*01d8*/ 	.word	0x000046c0


	//   ....[42]....
        /*01dc*/ 	.word	0x000047e0


	//   ....[43]....
        /*01e0*/ 	.word	0x00004800


	//   ....[44]....
        /*01e4*/ 	.word	0x00004810


	//----- nvinfo : EIATTR_VRC_CTA_INIT_COUNT
	.align		4
.L_212:
        /*01e8*/ 	.byte	0x02, 0x4a
	.zero		1
	.zero		1


	//----- nvinfo : EIATTR_EXIT_INSTR_OFFSETS
	.align		4
        /*01ec*/ 	.byte	0x04, 0x1c
        /*01ee*/ 	.short	(.L_214 - .L_213)


	//   ....[0]....
.L_213:
        /*01f0*/ 	.word	0x00000080


	//   ....[1]....
        /*01f4*/ 	.word	0x000000d0


	//   ....[2]....
        /*01f8*/ 	.word	0x00004f40


	//   ....[3]....
        /*01fc*/ 	.word	0x00005030


	//----- nvinfo : EIATTR_MAX_THREADS
	.align		4
.L_214:
        /*0200*/ 	.byte	0x04, 0x05
        /*0202*/ 	.short	(.L_216 - .L_215)
.L_215:
        /*0204*/ 	.word	0x00000100
        /*0208*/ 	.word	0x00000001
        /*020c*/ 	.word	0x00000001


	//----- nvinfo : EIATTR_CRS_STACK_SIZE
	.align		4
.L_216:
        /*0210*/ 	.byte	0x04, 0x1e
        /*0212*/ 	.short	(.L_218 - .L_217)
.L_217:
        /*0214*/ 	.word	0x00000000


	//----- nvinfo : EIATTR_CBANK_PARAM_SIZE
	.align		4
.L_218:
        /*0218*/ 	.byte	0x03, 0x19
        /*021a*/ 	.short	0x0049


	//----- nvinfo : EIATTR_PARAM_CBANK
	.align		4
        /*021c*/ 	.byte	0x04, 0x0a
        /*021e*/ 	.short	(.L_220 - .L_219)
	.align		4
.L_219:
        /*0220*/ 	.word	index@(.nv.constant0._ZN3cub18CUB_300001_SM_10006detail6reduce28DeviceReduceSingleTileKernelINS2_10policy_hubIN4cuda3std3__45tupleIJblEEEjN6thrust24THRUST_300001_SM_1000_NS8cuda_cub9__find_if7functorIS9_EEE10Policy1000ENSB_12zip_iteratorINS8_IJNSD_26transform_input_iterator_tIbNSC_6detail35transform_pair_of_input_iterators_tIbNSB_6detail15normal_iteratorINSB_10device_ptrIiEEEESQ_18compare_modulo_twoEENS7_10__not_fn_tINS7_10__identityEEEEENSB_17counting_iteratorIlNSB_11use_defaultESY_SY_EEEEEEEPS9_jSF_S9_S9_SU_EEvT0_T1_T2_T3_T4_T6_)
        /*0224*/ 	.short	0x0380
        /*0226*/ 	.short	0x0049


	//----- nvinfo : EIATTR_SW_WAR
	.align		4
.L_220:
        /*0228*/ 	.byte	0x04, 0x36
        /*022a*/ 	.short	(.L_222 - .L_221)
.L_221:
        /*022c*/ 	.word	0x00000008
.L_222:


//--------------------- .nv.info._ZN3cub18CUB_300001_SM_10006detail6reduce28DeviceReduceSingleTileKernelINS2_10policy_hubIN4cuda3std3__45tupleIJblEEEyN6thrust24THRUST_300001_SM_1000_NS8cuda_cub9__find_if7functorIS9_EEE10Policy1000EPS9_SI_iSF_S9_S9_NS7_10__identityEEEvT0_T1_T2_T3_T4_T6_ --------------------------
	.section	.nv.info._ZN3cub18CUB_300001_SM_10006detail6reduce28DeviceReduceSingleTileKernelINS2_10policy_hubIN4cuda3std3__45tupleIJblEEEyN6thrust24THRUST_300001_SM_1000_NS8cuda_cub9__find_if7functorIS9_EEE10Policy1000EPS9_SI_iSF_S9_S9_NS7_10__identityEEEvT0_T1_T2_T3_T4_T6_,"",@"SHT_CUDA_INFO"
	.sectionflags	@""
	.align	4


	//----- nvinfo : EIATTR_CUDA_API_VERSION
	.align		4
        /*0000*/ 	.byte	0x04, 0x37
        /*0002*/ 	.short	(.L_224 - .L_223)
.L_223:
        /*0004*/ 	.word	0x00000082


	//----- nvinfo : EIATTR_KPARAM_INFO
	.align		4
.L_224:
        /*0008*/ 	.byte	0x04, 0x17
        /*000a*/ 	.short	(.L_226 - .L_225)
.L_225:
        /*000c*/ 	.word	0x00000000
        /*0010*/ 	.short	0x0005
        /*0012*/ 	.short	0x0028
        /*0014*/ 	.byte	0x00, 0xf0, 0x05, 0x00


	//----- nvinfo : EIATTR_KPARAM_INFO
	.align		4
.L_226:
        /*0018*/ 	.byte	0x04, 0x17
        /*001a*/ 	.short	(.L_228 - .L_227)
.L_227:
        /*001c*/ 	.word	0x00000000
        /*0020*/ 	.short	0x0004
        /*0022*/ 	.short	0x0018
        /*0024*/ 	.byte	0x00, 0xf0, 0x41, 0x00


	//----- nvinfo : EIATTR_KPARAM_INFO
	.align		4
.L_228:
        /*0028*/ 	.byte	0x04, 0x17
        /*002a*/ 	.short	(.L_230 - .L_229)
.L_229:
        /*002c*/ 	.word	0x00000000
        /*0030*/ 	.short	0x0003
        /*0032*/ 	.short	0x0014
        /*0034*/ 	.byte	0x00, 0xf0, 0x05, 0x00


	//----- nvinfo : EIATTR_KPARAM_INFO
	.align		4
.L_230:
        /*0038*/ 	.byte	0x04, 0x17
        /*003a*/ 	.short	(.L_232 - .L_231)
.L_231:
        /*003c*/ 	.word	0x00000000
        /*0040*/ 	.short	0x0002
        /*0042*/ 	.short	0x0010
        /*0044*/ 	.byte	0x00, 0xf0, 0x11, 0x00


	//----- nvinfo : EIATTR_KPARAM_INFO
	.align		4
.L_232:
        /*0048*/ 	.byte	0x04, 0x17
        /*004a*/ 	.short	(.L_234 - .L_233)
.L_233:
        /*004c*/ 	.word	0x00000000
        /*0050*/ 	.short	0x0001
        /*0052*/ 	.short	0x0008
        /*0054*/ 	.byte	0x00, 0xf5, 0x21, 0x00


	//----- nvinfo : EIATTR_KPARAM_INFO
	.align		4
.L_234:
        /*0058*/ 	.byte	0x04, 0x17
        /*005a*/ 	.short	(.L_236 - .L_235)
.L_235:
        /*005c*/ 	.word	0x00000000
        /*0060*/ 	.short	0x0000
        /*0062*/ 	.short	0x0000
        /*0064*/ 	.byte	0x00, 0xf5, 0x21, 0x00


	//----- nvinfo : EIATTR_SPARSE_MMA_MASK
	.align		4
.L_236:
        /*0068*/ 	.byte	0x03, 0x50
        /*006a*/ 	.short	0x0000


	//----- nvinfo : EIATTR_MAXREG_COUNT
	.align		4
        /*006c*/ 	.byte	0x03, 0x1b
        /*006e*/ 	.short	0x00ff


	//----- nvinfo : EIATTR_NUM_BARRIERS
	.align		4
        /*0070*/ 	.byte	0x02, 0x4c
        /*0072*/ 	.byte	0x01
	.zero		1


	//----- nvinfo : EIATTR_MERCURY_ISA_VERSION
	.align		4
        /*0074*/ 	.byte	0x03, 0x5f
        /*0076*/ 	.short	0x0101


	//----- nvinfo : EIATTR_COOP_GROUP_MASK_REGIDS
	.align		4
        /*0078*/ 	.byte	0x04, 0x29
        /*007a*/ 	.short	(.L_238 - .L_237)


	//   ....[0]....
.L_237:
        /*007c*/ 	.word	0xffffffff


	//   ....[1]....
        /*0080*/ 	.word	0xffffffff


	//   ....[2]....
        /*0084*/ 	.word	0xffffffff


	//   ....[3]....
        /*0088*/ 	.word	0xffffffff


	//   ....[4]....
        /*008c*/ 	.word	0xffffffff


	//   ....[5]....
        /*0090*/ 	.word	0xffffffff


	//   ....[6]....
        /*0094*/ 	.word	0xffffffff


	//   ....[7]....
        /*0098*/ 	.word	0xffffffff


	//   ....[8]....
        /*009c*/ 	.word	0xffffffff


	//   ....[9]....
        /*00a0*/ 	.word	0xffffffff


	//   ....[10]....
        /*00a4*/ 	.word	0xffffffff


	//   ....[11]....
        /*00a8*/ 	.word	0xffffffff


	//   ....[12]....
        /*00ac*/ 	.word	0xffffffff


	//   ....[13]....
        /*00b0*/ 	.word	0xffffffff


	//   ....[14]....
        /*00b4*/ 	.word	0xffffffff


	//   ....[15]....
        /*00b8*/ 	.word	0xffffffff


	//   ....[16]....
        /*00bc*/ 	.word	0xffffffff


	//   ....[17]....
        /*00c0*/ 	.word	0xffffffff


	//   ....[18]....
        /*00c4*/ 	.word	0xffffffff


	//   ....[19]....
        /*00c8*/ 	.word	0xffffffff


	//   ....[20]....
        /*00cc*/ 	.word	0xffffffff


	//   ....[21]....
        /*00d0*/ 	.word	0xffffffff


	//   ....[22]....
        /*00d4*/ 	.word	0xffffffff


	//   ....[23]....
        /*00d8*/ 	.word	0xffffffff


	//   ....[24]....
        /*00dc*/ 	.word	0xffffffff


	//   ....[25]....
        /*00e0*/ 	.word	0xffffffff


	//   ....[26]....
        /*00e4*/ 	.word	0xffffffff


	//   ....[27]....
        /*00e8*/ 	.word	0xffffffff


	//   ....[28]....
        /*00ec*/ 	.word	0xffffffff


	//   ....[29]....
        /*00f0*/ 	.word	0xffffffff


	//   ....[30]....
        /*00f4*/ 	.word	0xffffffff


	//   ....[31]....
        /*00f8*/ 	.word	0xffffffff


	//   ....[32]....
        /*00fc*/ 	.word	0xffffffff


	//   ....[33]....
        /*0100*/ 	.word	0xffffffff


	//   ....[34]....
        /*0104*/ 	.word	0xffffffff


	//   ....[35]....
        /*0108*/ 	.word	0xffffffff


	//   ....[36]....
        /*010c*/ 	.word	0xffffffff


	//   ....[37]....
        /*0110*/ 	.word	0xffffffff


	//   ....[38]....
        /*0114*/ 	.word	0xffffffff


	//   ....[39]....
        /*0118*/ 	.word	0xffffffff


	//   ....[40]....
        /*011c*/ 	.word	0xffffffff


	//   ....[41]....
        /*0120*/ 	.word	0xffffffff


	//   ....[42]....
        /*0124*/ 	.word	0xffffffff


	//   ....[43]....
        /*0128*/ 	.word	0xffffffff


	//   ....[44]....
        /*012c*/ 	.word	0xffffffff


	//----- nvinfo : EIATTR_COOP_GROUP_INSTR_OFFSETS
	.align		4
.L_238:
        /*0130*/ 	.byte	0x04, 0x28
        /*0132*/ 	.short	(.L_240 - .L_239)


	//   ....[0]....
.L_239:
        /*0134*/ 	.word	0x000007d0


	//   ....[1]....
        /*0138*/ 	.word	0x000007e0


	//   ....[2]....
        /*013c*/ 	.word	0x000007f0


	//   ....[3]....
        /*0140*/ 	.word	0x00000940


	//   ....[4]....
        /*0144*/ 	.word	0x00000970


	//   ....[5]....
        /*0148*/ 	.word	0x000009a0


	//   ....[6]....
        /*014c*/ 	.word	0x00000ac0


	//   ....[7]....
        /*0150*/ 	.word	0x00000ae0


	//   ....[8]....
        /*0154*/ 	.word	0x00000af0


	//   ....[9]....
        /*0158*/ 	.word	0x00000c10


	//   ....[10]....
        /*015c*/ 	.word	0x00000c30


	//   ....[11]....
        /*0160*/ 	.word	0x00000c40


	//   ....[12]....
        /*0164*/ 	.word	0x00000d60


	//   ....[13]....
        /*0168*/ 	.word	0x00000d80


	//   ....[14]....
        /*016c*/ 	.word	0x00000d90


	//   ....[15]....
        /*0170*/ 	.word	0x00001520


	//   ....[16]....
        /*0174*/ 	.word	0x000015b0


	//   ....[17]....
        /*0178*/ 	.word	0x000015e0


	//   ....[18]....
        /*017c*/ 	.word	0x00001700


	//   ....[19]....
        /*0180*/ 	.word	0x00001730


	//   ....[20]....
        /*0184*/ 	.word	0x00001740


	//   ....[21]....
        /*0188*/ 	.word	0x00001860


	//   ....[22]....
        /*018c*/ 	.word	0x00001880


	//   ....[23]....
        /*0190*/ 	.word	0x00001890


	//   ....[24]....
        /*0194*/ 	.word	0x000019b0


	//   ....[25]....
        /*0198*/ 	.word	0x000019d0


	//   ....[26]....
        /*019c*/ 	.word	0x000019e0


	//   ....[27]....
        /*01a0*/ 	.word	0x00001b00


	//   ....[28]....
        /*01a4*/ 	.word	0x00001b20


	//   ....[29]....
        /*01a8*/ 	.word	0x00001b30


	//   ....[30]....
        /*01ac*/ 	.word	0x000031b0


	//   ....[31]....
        /*01b0*/ 	.word	0x000031c0


	//   ....[32]....
        /*01b4*/ 	.word	0x000031d0


	//   ....[33]....
        /*01b8*/ 	.word	0x00003320


	//   ....[34]....
        /*01bc*/ 	.word	0x00003350


	//   ....[35]....
        /*01c0*/ 	.word	0x00003380


	//   ....[36]....
        /*01c4*/ 	.word	0x000034a0


	//   ....[37]....
        /*01c8*/ 	.word	0x000034c0


	//   ....[38]....
        /*01cc*/ 	.word	0x000034d0


	//   ....[39]....
        /*01d0*/ 	.word	0x000035f0


	//   ....[40]....
        /*01d4*/ 	.word	0x00003610


	//   ....[41]....
        /*01d8*/ 	.word	0x00003620


	//   ....[42]....
        /*01dc*/ 	.word	0x00003740


	//   ....[43]....
        /*01e0*/ 	.word	0x00003760


	//   ....[44]....
        /*01e4*/ 	.word	0x00003770


	//----- nvinfo : EIATTR_VRC_CTA_INIT_COUNT
	.align		4
.L_240:
        /*01e8*/ 	.byte	0x02, 0x4a
	.zero		1
	.zero		1


	//----- nvinfo : EIATTR_EXIT_INSTR_OFFSETS
	.align		4
        /*01ec*/ 	.byte	0x04, 0x1c
        /*01ee*/ 	.short	(.L_242 - .L_241)


	//   ....[0]....
.L_241:
        /*01f0*/ 	.word	0x00000080


	//   ....[1]....
        /*01f4*/ 	.word	0x000000d0


	//   ....[2]....
        /*01f8*/ 	.word	0x00003e80


	//   ....[3]....
        /*01fc*/ 	.word	0x00003f70


	//----- nvinfo : EIATTR_MAX_THREADS
	.align		4
.L_242:
        /*0200*/ 	.byte	0x04, 0x05
        /*0202*/ 	.short	(.L_244 - .L_243)
.L_243:
        /*0204*/ 	.word	0x00000100
        /*0208*/ 	.word	0x00000001
        /*020c*/ 	.word	0x00000001


	//----- nvinfo : EIATTR_CRS_STACK_SIZE
	.align		4
.L_244:
        /*0210*/ 	.byte	0x04, 0x1e
        /*0212*/ 	.short	(.L_246 - .L_245)
.L_245:
        /*0214*/ 	.word	0x00000000


	//----- nvinfo : EIATTR_CBANK_PARAM_SIZE
	.align		4
.L_246:
        /*0218*/ 	.byte	0x03, 0x19
        /*021a*/ 	.short	0x0029


	//----- nvinfo : EIATTR_PARAM_CBANK
	.align		4
        /*021c*/ 	.byte	0x04, 0x0a
        /*021e*/ 	.short	(.L_248 - .L_247)
	.align		4
.L_247:
        /*0220*/ 	.word	index@(.nv.constant0._ZN3cub18CUB_300001_SM_10006detail6reduce28DeviceReduceSingleTileKernelINS2_10policy_hubIN4cuda3std3__45tupleIJblEEEyN6thrust24THRUST_300001_SM_1000_NS8cuda_cub9__find_if7functorIS9_EEE10Policy1000EPS9_SI_iSF_S9_S9_NS7_10__identityEEEvT0_T1_T2_T3_T4_T6_)
        /*0224*/ 	.short	0x0380
        /*0226*/ 	.short	0x0029


	//----- nvinfo : EIATTR_SW_WAR
	.align		4
.L_248:
        /*0228*/ 	.byte	0x04, 0x36
        /*022a*/ 	.short	(.L_250 - .L_249)
.L_249:
        /*022c*/ 	.word	0x00000008
.L_250:


//--------------------- .nv.info._ZN3cub18CUB_300001_SM_10006detail6reduce18DeviceReduceKernelINS2_10policy_hubIN4cuda3std3__45tupleIJblEEEyN6thrust24THRUST_300001_SM_1000_NS8cuda_cub9__find_if7functorIS9_EEE10Policy1000ENSB_12zip_iteratorINS8_IJNSD_26transform_input_iterator_tIbNSC_6detail35transform_pair_of_input_iterators_tIbNSB_6detail15normal_iteratorINSB_10device_ptrIiEEEESQ_NS7_8equal_toIiEEEENS7_10__not_fn_tINS7_10__identityEEEEENSB_17counting_iteratorIlNSB_11use_defaultESZ_SZ_EEEEEEEySF_S9_SV_EEvT0_PT3_T1_NS0_13GridEvenShareIS16_EET2_T4_ --------------------------
	.section	.nv.info._ZN3cub18CUB_300001_SM_10006detail6reduce18DeviceReduceKernelINS2_10policy_hubIN4cuda3std3__45tupleIJblEEEyN6thrust24THRUST_300001_SM_1000_NS8cuda_cub9__find_if7functorIS9_EEE10Policy1000ENSB_12zip_iteratorINS8_IJNSD_26transform_input_iterator_tIbNSC_6detail35transform_pair_of_input_iterators_tIbNSB_6detail15normal_iteratorINSB_10device_ptrIiEEEESQ_NS7_8equal_toIiEEEENS7_10__not_fn_tINS7_10__identityEEEEENSB_17counting_iteratorIlNSB_11use_defaultESZ_SZ_EEEEEEEySF_S9_SV_EEvT0_PT3_T1_NS0_13GridEvenShareIS16_EET2_T4_,"",@"SHT_CUDA_INFO"
	.sectionflags	@""
	.align	4


	//----- nvinfo : EIATTR_CUDA_API_VERSION
	.align		4
        /*0000*/ 	.byte	0x04, 0x37
        /*0002*/ 	.short	(.L_252 - .L_251)
.L_251:
        /*0004*/ 	.word	0x00000082


	//----- nvinfo : EIATTR_KPARAM_INFO
	.align		4
.L_252:
        /*0008*/ 	.byte	0x04, 0x17
        /*000a*/ 	.short	(.L_254 - .L_253)
.L_253:
        /*000c*/ 	.word	0x00000000
        /*0010*/ 	.short	0x0005
        /*0012*/ 	.short	0x0081
        /*0014*/ 	.byte	0x00, 0xf0, 0x05, 0x00


	//----- nvinfo : EIATTR_KPARAM_INFO
	.align		4
.L_254:
        /*0018*/ 	.byte	0x04, 0x17
        /*001a*/ 	.short	(.L_256 - .L_255)
.L_255:
        /*001c*/ 	.word	0x00000000
        /*0020*/ 	.short	0x0004
        /*0022*/ 	.short	0x0080
        /*0024*/ 	.byte	0x00, 0xf0, 0x05, 0x00


	//----- nvinfo : EIATTR_KPARAM_INFO
	.align		4
.L_256:
        /*0028*/ 	.byte	0x04, 0x17
        /*002a*/ 	.short	(.L_258 - .L_257)
.L_257:
        /*002c*/ 	.word	0x00000000
        /*0030*/ 	.short	0x0003
        /*0032*/ 	.short	0x0038
        /*0034*/ 	.byte	0x00, 0xf0, 0x21, 0x01


	//----- nvinfo : EIATTR_KPARAM_INFO
	.align		4
.L_258:
        /*0038*/ 	.byte	0x04, 0x17
        /*003a*/ 	.short	(.L_260 - .L_259)
.L_259:
        /*003c*/ 	.word	0x00000000
        /*0040*/ 	.short	0x0002
        /*0042*/ 	.short	0x0030
        /*0044*/ 	.byte	0x00, 0xf0, 0x21, 0x00


	//----- nvinfo : EIATTR_KPARAM_INFO
	.align		4
.L_260:
        /*0048*/ 	.byte	0x04, 0x17
        /*004a*/ 	.short	(.L_262 - .L_261)
.L_261:
        /*004c*/ 	.word	0x00000000
        /*0050*/ 	.short	0x0001
        /*0052*/ 	.short	0x0028
        /*0054*/ 	.byte	0x00, 0xf5, 0x21, 0x00


	//----- nvinfo : EIATTR_KPARAM_INFO
	.align		4
.L_262:
        /*0058*/ 	.byte	0x04, 0x17
        /*005a*/ 	.short	(.L_264 - .L_263)
.L_263:
        /*005c*/ 	.word	0x00000000
        /*0060*/ 	.short	0x0000
        /*0062*/ 	.short	0x0000
        /*0064*/ 	.byte	0x00, 0xf0, 0xa1, 0x00


	//----- nvinfo : EIATTR_SPARSE_MMA_MASK
	.align		4
.L_264:
        /*0068*/ 	.byte	0x03, 0x50
        /*006a*/ 	.short	0x0000


	//----- nvinfo : EIATTR_MAXREG_COUNT
	.align		4
        /*006c*/ 	.byte	0x03, 0x1b
        /*006e*/ 	.short	0x00ff


	//----- nvinfo : EIATTR_NUM_BARRIERS
	.align		4
        /*0070*/ 	.byte	0x02, 0x4c
        /*0072*/ 	.byte	0x01
	.zero		1


	//----- nvinfo : EIATTR_MERCURY_ISA_VERSION
	.align		4
        /*0074*/ 	.byte	0x03, 0x5f
        /*0076*/ 	.short	0x0101


	//----- nvinfo : EIATTR_COOP_GROUP_MASK_REGIDS
	.align		4
        /*0078*/ 	.byte	0x04, 0x29
        /*007a*/ 	.short	(.L_266 - .L_265)


	//   ....[0]....
.L_265:
        /*007c*/ 	.word	0xffffffff


	//   ....[1]....
        /*0080*/ 	.word	0xffffffff


	//   ....[2]....
        /*0084*/ 	.word	0xffffffff


	//   ....[3]....
        /*0088*/ 	.word	0xffffffff


	//   ....[4]....
        /*008c*/ 	.word	0xffffffff


	//   ....[5]....
        /*0090*/ 	.word	0xffffffff


	//   ....[6]....
        /*0094*/ 	.word	0xffffffff


	//   ....[7]....
        /*0098*/ 	.word	0xffffffff


	//   ....[8]....
        /*009c*/ 	.word	0xffffffff


	//   ....[9]....
        /*00a0*/ 	.word	0xffffffff


	//   ....[10]....
        /*00a4*/ 	.word	0xffffffff


	//   ....[11]....
        /*00a8*/ 	.word	0xffffffff


	//   ....[12]....
        /*00ac*/ 	.word	0xffffffff


	//   ....[13]....
        /*00b0*/ 	.word	0xffffffff


	//   ....[14]....
        /*00b4*/ 	.word	0xffffffff


	//   ....[15]....
        /*00b8*/ 	.word	0xffffffff


	//   ....[16]....
        /*00bc*/ 	.word	0xffffffff


	//   ....[17]....
        /*00c0*/ 	.word	0xffffffff


	//   ....[18]....
        /*00c4*/ 	.word	0xffffffff


	//   ....[19]....
        /*00c8*/ 	.word	0xffffffff


	//   ....[20]....
        /*00cc*/ 	.word	0xffffffff


	//   ....[21]....
        /*00d0*/ 	.word	0xffffffff


	//   ....[22]....
        /*00d4*/ 	.word	0xffffffff


	//   ....[23]....
        /*00d8*/ 	.word	0xffffffff


	//   ....[24]....
        /*00dc*/ 	.word	0xffffffff


	//   ....[25]....
        /*00e0*/ 	.word	0xffffffff


	//   ....[26]....
        /*00e4*/ 	.word	0xffffffff


	//   ....[27]....
        /*00e8*/ 	.word	0xffffffff


	//   ....[28]....
        /*00ec*/ 	.word	0xffffffff


	//   ....[29]....
        /*00f0*/ 	.word	0xffffffff


	//   ....[30]....
        /*00f4*/ 	.word	0xffffffff


	//   ....[31]....
        /*00f8*/ 	.word	0xffffffff


	//   ....[32]....
        /*00fc*/ 	.word	0xffffffff


	//   ....[33]....
        /*0100*/ 	.word	0xffffffff


	//   ....[34]....
        /*0104*/ 	.word	0xffffffff


	//   ....[35]....
        /*0108*/ 	.word	0xffffffff


	//   ....[36]....
        /*010c*/ 	.word	0xffffffff


	//   ....[37]....
        /*0110*/ 	.word	0xffffffff


	//   ....[38]....
        /*0114*/ 	.word	0xffffffff


	//   ....[39]....
        /*0118*/ 	.word	0xffffffff


	//   ....[40]....
        /*011c*/ 	.word	0xffffffff


	//   ....[41]....
        /*0120*/ 	.word	0xffffffff


	//   ....[42]....
        /*0124*/ 	.word	0xffffffff


	//   ....[43]....
        /*0128*/ 	.word	0xffffffff


	//   ....[44]....
        /*012c*/ 	.word	0xffffffff


	//----- nvinfo : EIATTR_COOP_GROUP_INSTR_OFFSETS
	.align		4
.L_266:
        /*0130*/ 	.byte	0x04, 0x28
        /*0132*/ 	.short	(.L_268 - .L_267)


	//   ....[0]....
.L_267:
        /*0134*/ 	.word	0x00001720


	//   ....[1]....
        /*0138*/ 	.word	0x00001730


	//   ....[2]....
        /*013c*/ 	.word	0x00001740


	//   ....[3]....
        /*0140*/ 	.word	0x00001890


	//   ....[4]....
        /*0144*/ 	.word	0x000018c0


	//   ....[5]....
        /*0148*/ 	.word	0x000018f0


	//   ....[6]....
        /*014c*/ 	.word	0x00001a10


	//   ....[7]....
        /*0150*/ 	.word	0x00001a30


	//   ....[8]....
        /*0154*/ 	.word	0x00001a40


	//   ....[9]....
        /*0158*/ 	.word	0x00001b60


	//   ....[10]....
        /*015c*/ 	.word	0x00001b80


	//   ....[11]....
        /*0160*/ 	.word	0x00001b90


	//   ....[12]....
        /*0164*/ 	.word	0x00001cb0


	//   ....[13]....
        /*0168*/ 	.word	0x00001cd0


	//   ....[14]....
        /*016c*/ 	.word	0x00001ce0


	//   ....[15]....
        /*0170*/ 	.word	0x00002470


	//   ....[16]....
        /*0174*/ 	.word	0x00002500


	//   ....[17]....
        /*0178*/ 	.word	0x00002530


	//   ....[18]....
        /*017c*/ 	.word	0x00002650


	//   ....[19]....
        /*0180*/ 	.word	0x00002680


	//   ....[20]....
        /*0184*/ 	.word	0x00002690


	//   ....[21]....
        /*0188*/ 	.word	0x000027b0


	//   ....[22]....
        /*018c*/ 	.word	0x000027d0


	//   ....[23]....
        /*0190*/ 	.word	0x000027e0


	//   ....[24]....
        /*0194*/ 	.word	0x00002900


	//   ....[25]....
        /*0198*/ 	.word	0x00002920


	//   ....[26]....
        /*019c*/ 	.word	0x00002930


	//   ....[27]....
        /*01a0*/ 	.word	0x00002a50


	//   ....[28]....
        /*01a4*/ 	.word	0x00002a70


	//   ....[29]....
        /*01a8*/ 	.word	0x00002a80


	//   ....[30]....
        /*01ac*/ 	.word	0x000050d0


	//   ....[31]....
        /*01b0*/ 	.word	0x000050e0


	//   ....[32]....
        /*01b4*/ 	.word	0x000050f0


	//   ....[33]....
        /*01b8*/ 	.word	0x00005230


	//   ....[34]....
        /*01bc*/ 	.word	0x00005260


	//   ....[35]....
        /*01c0*/ 	.word	0x00005290


	//   ....[36]....
        /*01c4*/ 	.word	0x000053c0


	//   ....[37]....
        /*01c8*/ 	.word	0x000053e0


	//   ....[38]....
        /*01cc*/ 	.word	0x000053f0


	//   ....[39]....
        /*01d0*/ 	.word	0x00005510


	//   ....[40]....
        /*01d4*/ 	.word	0x00005530


	//   ....[41]....
        /*01d8*/ 	.word	0x00005540


	//   ....[42]....
        /*01dc*/ 	.word	0x00005660


	//   ....[43]....
        /*01e0*/ 	.word	0x00005680


	//   ....[44]....
        /*01e4*/ 	.word	0x00005690


	//----- nvinfo : EIATTR_VRC_CTA_INIT_COUNT
	.align		4
.L_268:
        /*01e8*/ 	.byte	0x02, 0x4a
	.zero		1
	.zero		1


	//----- nvinfo : EIATTR_EXIT_INSTR_OFFSETS
	.align		4
        /*01ec*/ 	.byte	0x04, 0x1c
        /*01ee*/ 	.short	(.L_270 - .L_269)


	//   ....[0]....
.L_269:
        /*01f0*/ 	.word	0x00005da0


	//   ....[1]....
        /*01f4*/ 	.word	0x00005df0


	//----- nvinfo : EIATTR_MAX_THREADS
	.align		4
.L_270:
        /*01f8*/ 	.byte	0x04, 0x05
        /*01fa*/ 	.short	(.L_272 - .L_271)
.L_271:
        /*01fc*/ 	.word	0x00000100
        /*0200*/ 	.word	0x00000001
        /*0204*/ 	.word	0x00000001


	//----- nvinfo : EIATTR_CRS_STACK_SIZE
	.align		4
.L_272:
        /*0208*/ 	.byte	0x04, 0x1e
        /*020a*/ 	.short	(.L_274 - .L_273)
.L_273:
        /*020c*/ 	.word	0x00000000


	//----- nvinfo : EIATTR_CBANK_PARAM_SIZE
	.align		4
.L_274:
        /*0210*/ 	.byte	0x03, 0x19
        /*0212*/ 	.short	0x0082


	//----- nvinfo : EIATTR_PARAM_CBANK
	.align		4
        /*0214*/ 	.byte	0x04, 0x0a
        /*0216*/ 	.short	(.L_276 - .L_275)
	.align		4
.L_275:
        /*0218*/ 	.word	index@(.nv.constant0._ZN3cub18CUB_300001_SM_10006detail6reduce18DeviceReduceKernelINS2_10policy_hubIN4cuda3std3__45tupleIJblEEEyN6thrust24THRUST_300001_SM_1000_NS8cuda_cub9__find_if7functorIS9_EEE10Policy1000ENSB_12zip_iteratorINS8_IJNSD_26transform_input_iterator_tIbNSC_6detail35transform_pair_of_input_iterators_tIbNSB_6detail15normal_iteratorINSB_10device_ptrIiEEEESQ_NS7_8equal_toIiEEEENS7_10__not_fn_tINS7_10__identityEEEEENSB_17counting_iteratorIlNSB_11use_defaultESZ_SZ_EEEEEEEySF_S9_SV_EEvT0_PT3_T1_NS0_13GridEvenShareIS16_EET2_T4_)
        /*021c*/ 	.short	0x0380
        /*021e*/ 	.short	0x0082


	//----- nvinfo : EIATTR_SW_WAR
	.align		4
.L_276:
        /*0220*/ 	.byte	0x04, 0x36
        /*0222*/ 	.short	(.L_278 - .L_277)
.L_277:
        /*0224*/ 	.word	0x00000008
.L_278:


//--------------------- .nv.info._ZN3cub18CUB_300001_SM_10006detail6reduce28DeviceReduceSingleTileKernelINS2_10policy_hubIN4cuda3std3__45tupleIJblEEEyN6thrust24THRUST_300001_SM_1000_NS8cuda_cub9__find_if7functorIS9_EEE10Policy1000ENSB_12zip_iteratorINS8_IJNSD_26transform_input_iterator_tIbNSC_6detail35transform_pair_of_input_iterators_tIbNSB_6detail15normal_iteratorINSB_10device_ptrIiEEEESQ_NS7_8equal_toIiEEEENS7_10__not_fn_tINS7_10__identityEEEEENSB_17counting_iteratorIlNSB_11use_defaultESZ_SZ_EEEEEEEPS9_ySF_S9_S9_SV_EEvT0_T1_T2_T3_T4_T6_ --------------------------
	.section	.nv.info._ZN3cub18CUB_300001_SM_10006detail6reduce28DeviceReduceSingleTileKernelINS2_10policy_hubIN4cuda3std3__45tupleIJblEEEyN6thrust24THRUST_300001_SM_1000_NS8cuda_cub9__find_if7functorIS9_EEE10Policy1000ENSB_12zip_iteratorINS8_IJNSD_26transform_input_iterator_tIbNSC_6detail35transform_pair_of_input_iterators_tIbNSB_6detail15normal_iteratorINSB_10device_ptrIiEEEESQ_NS7_8equal_toIiEEEENS7_10__not_fn_tINS7_10__identityEEEEENSB_17counting_iteratorIlNSB_11use_defaultESZ_SZ_EEEEEEEPS9_ySF_S9_S9_SV_EEvT0_T1_T2_T3_T4_T6_,"",@"SHT_CUDA_INFO"
	.sectionflags	@""
	.align	4


	//----- nvinfo : EIATTR_CUDA_API_VERSION
	.align		4
        /*0000*/ 	.byte	0x04, 0x37
        /*0002*/ 	.short	(.L_280 - .L_279)
.L_279:
        /*0004*/ 	.word	0x00000082


	//----- nvinfo : EIATTR_KPARAM_INFO
	.align		4
.L_280:
        /*0008*/ 	.byte	0x04, 0x17
        /*000a*/ 	.short	(.L_282 - .L_281)
.L_281:
        /*000c*/ 	.word	0x00000000
        /*0010*/ 	.short	0x0005
        /*0012*/ 	.short	0x0050
        /*0014*/ 	.byte	0x00, 0xf0, 0x05, 0x00


	//----- nvinfo : EIATTR_KPARAM_INFO
	.align		4
.L_282:
        /*0018*/ 	.byte	0x04, 0x17
        /*001a*/ 	.short	(.L_284 - .L_283)
.L_283:
        /*001c*/ 	.word	0x00000000
        /*0020*/ 	.short	0x0004
        /*0022*/ 	.short	0x0040
        /*0024*/ 	.byte	0x00, 0xf0, 0x41, 0x00


	//----- nvinfo : EIATTR_KPARAM_INFO
	.align		4
.L_284:
        /*0028*/ 	.byte	0x04, 0x17
        /*002a*/ 	.short	(.L_286 - .L_285)
.L_285:
        /*002c*/ 	.word	0x00000000
        /*0030*/ 	.short	0x0003
        /*0032*/ 	.short	0x0038
        /*0034*/ 	.byte	0x00, 0xf0, 0x05, 0x00


	//----- nvinfo : EIATTR_KPARAM_INFO
	.align		4
.L_286:
        /*0038*/ 	.byte	0x04, 0x17
        /*003a*/ 	.short	(.L_288 - .L_287)
.L_287:
        /*003c*/ 	.word	0x00000000
        /*0040*/ 	.short	0x0002
        /*0042*/ 	.short	0x0030
        /*0044*/ 	.byte	0x00, 0xf0, 0x21, 0x00


	//----- nvinfo : EIATTR_KPARAM_INFO
	.align		4
.L_288:
        /*0048*/ 	.byte	0x04, 0x17
        /*004a*/ 	.short	(.L_290 - .L_289)
.L_289:
        /*004c*/ 	.word	0x00000000
        /*0050*/ 	.short	0x0001
        /*0052*/ 	.short	0x0028
        /*0054*/ 	.byte	0x00, 0xf5, 0x21, 0x00


	//----- nvinfo : EIATTR_KPARAM_INFO
	.align		4
.L_290:
        /*0058*/ 	.byte	0x04, 0x17
        /*005a*/ 	.short	(.L_292 - .L_291)
.L_291:
        /*005c*/ 	.word	0x00000000
        /*0060*/ 	.short	0x0000
        /*0062*/ 	.short	0x0000
        /*0064*/ 	.byte	0x00, 0xf0, 0xa1, 0x00


	//----- nvinfo : EIATTR_SPARSE_MMA_MASK
	.align		4
.L_292:
        /*0068*/ 	.byte	0x03, 0x50
        /*006a*/ 	.short	0x0000


	//----- nvinfo : EIATTR_MAXREG_COUNT
	.align		4
        /*006c*/ 	.byte	0x03, 0x1b
        /*006e*/ 	.short	0x00ff


	//----- nvinfo : EIATTR_NUM_BARRIERS
	.align		4
        /*0070*/ 	.byte	0x02, 0x4c
        /*0072*/ 	.byte	0x01
	.zero		1


	//----- nvinfo : EIATTR_MERCURY_ISA_VERSION
	.align		4
        /*0074*/ 	.byte	0x03, 0x5f
        /*0076*/ 	.short	0x0101


	//----- nvinfo : EIATTR_COOP_GROUP_MASK_REGIDS
	.align		4
        /*0078*/ 	.byte	0x04, 0x29
        /*007a*/ 	.short	(.L_294 - .L_293)


	//   ....[0]....
.L_293:
        /*007c*/ 	.word	0xffffffff


	//   ....[1]....
        /*0080*/ 	.word	0xffffffff


	//   ....[2]....
        /*0084*/ 	.word	0xffffffff


	//   ....[3]....
        /*0088*/ 	.word	0xffffffff


	//   ....[4]....
        /*008c*/ 	.word	0xffffffff


	//   ....[5]....
        /*0090*/ 	.word	0xffffffff


	//   ....[6]....
        /*0094*/ 	.word	0xffffffff


	//   ....[7]....
        /*0098*/ 	.word	0xffffffff


	//   ....[8]....
        /*009c*/ 	.word	0xffffffff


	//   ....[9]....
        /*00a0*/ 	.word	0xffffffff


	//   ....[10]....
        /*00a4*/ 	.word	0xffffffff


	//   ....[11]....
        /*00a8*/ 	.word	0xffffffff


	//   ....[12]....
        /*00ac*/ 	.word	0xffffffff


	//   ....[13]....
        /*00b0*/ 	.word	0xffffffff


	//   ....[14]....
        /*00b4*/ 	.word	0xffffffff


	//   ....[15]....
        /*00b8*/ 	.word	0xffffffff


	//   ....[16]....
        /*00bc*/ 	.word	0xffffffff


	//   ....[17]....
        /*00c0*/ 	.word	0xffffffff


	//   ....[18]....
        /*00c4*/ 	.word	0xffffffff


	//   ....[19]....
        /*00c8*/ 	.word	0xffffffff


	//   ....[20]....
        /*00cc*/ 	.word	0xffffffff


	//   ....[21]....
        /*00d0*/ 	.word	0xffffffff


	//   ....[22]....
        /*00d4*/ 	.word	0xffffffff


	//   ....[23]....
        /*00d8*/ 	.word	0xffffffff


	//   ....[24]....
        /*00dc*/ 	.word	0xffffffff


	//   ....[25]....
        /*00e0*/ 	.word	0xffffffff


	//   ....[26]....
        /*00e4*/ 	.word	0xffffffff


	//   ....[27]....
        /*00e8*/ 	.word	0xffffffff


	//   ....[28]....
        /*00ec*/ 	.word	0xffffffff


	//   ....[29]....
        /*00f0*/ 	.word	0xffffffff


	//   ....[30]....
        /*00f4*/ 	.word	0xffffffff


	//   ....[31]....
        /*00f8*/ 	.word	0xffffffff


	//   ....[32]....
        /*00fc*/ 	.word	0xffffffff


	//   ....[33]....
        /*0100*/ 	.word	0xffffffff


	//   ....[34]....
        /*0104*/ 	.word	0xffffffff


	//   ....[35]....
        /*0108*/ 	.word	0xffffffff


	//   ....[36]....
        /*010c*/ 	.word	0xffffffff


	//   ....[37]....
        /*0110*/ 	.word	0xffffffff


	//   ....[38]....
        /*0114*/ 	.word	0xffffffff


	//   ....[39]....
        /*0118*/ 	.word	0xffffffff


	//   ....[40]....
        /*011c*/ 	.word	0xffffffff


	//   ....[41]....
        /*0120*/ 	.word	0xffffffff


	//   ....[42]....
        /*0124*/ 	.word	0xffffffff


	//   ....[43]....
        /*0128*/ 	.word	0xffffffff


	//   ....[44]....
        /*012c*/ 	.word	0xffffffff


	//----- nvinfo : EIATTR_COOP_GROUP_INSTR_OFFSETS
	.align		4
.L_294:
        /*0130*/ 	.byte	0x04, 0x28
        /*0132*/ 	.short	(.L_296 - .L_295)


	//   ....[0]....
.L_295:
        /*0134*/ 	.word	0x00001490


	//   ....[1]....
        /*0138*/ 	.word	0x000014a0


	//   ....[2]....
        /*013c*/ 	.word	0x000014b0


	//   ....[3]....
        /*0140*/ 	.word	0x00001600


	//   ....[4]....
        /*0144*/ 	.word	0x00001630


	//   ....[5]....
        /*0148*/ 	.word	0x00001660


	//   ....[6]....
        /*014c*/ 	.word	0x00001780


	//   ....[7]....
        /*0150*/ 	.word	0x000017a0


	//   ....[8]....
        /*0154*/ 	.word	0x000017b0


	//   ....[9]....
        /*0158*/ 	.word	0x000018d0


	//   ....[10]....
        /*015c*/ 	.word	0x000018f0


	//   ....[11]....
        /*0160*/ 	.word	0x00001900


	//   ....[12]....
        /*0164*/ 	.word	0x00001a20


	//   ....[13]....
        /*0168*/ 	.word	0x00001a40


	//   ....[14]....
        /*016c*/ 	.word	0x00001a50


	//   ....[15]....
        /*0170*/ 	.word	0x000021d0


	//   ....[16]....
        /*0174*/ 	.word	0x00002260


	//   ....[17]....
        /*0178*/ 	.word	0x00002290


	//   ....[18]....
        /*017c*/ 	.word	0x000023b0


	//   ....[19]....
        /*0180*/ 	.word	0x000023e0


	//   ....[20]....
        /*0184*/ 	.word	0x000023f0


	//   ....[21]....
        /*0188*/ 	.word	0x00002510


	//   ....[22]....
        /*018c*/ 	.word	0x00002530


	//   ....[23]....
        /*0190*/ 	.word	0x00002540


	//   ....[24]....
        /*0194*/ 	.word	0x00002660


	//   ....[25]....
        /*0198*/ 	.word	0x00002680


	//   ....[26]....
        /*019c*/ 	.word	0x00002690


	//   ....[27]....
        /*01a0*/ 	.word	0x000027b0


	//   ....[28]....
        /*01a4*/ 	.word	0x000027d0


	//   ....[29]....
        /*01a8*/ 	.word	0x000027e0


	//   ....[30]....
        /*01ac*/ 	.word	0x00004d20


	//   ....[31]....
        /*01b0*/ 	.word	0x00004d30


	//   ....[32]....
        /*01b4*/ 	.word	0x00004d40


	//   ....[33]....
        /*01b8*/ 	.word	0x00004e90


	//   ....[34]....
        /*01bc*/ 	.word	0x00004ec0


	//   ....[35]....
        /*01c0*/ 	.word	0x00004ef0


	//   ....[36]....
        /*01c4*/ 	.word	0x00005010


	//   ....[37]....
        /*01c8*/ 	.word	0x00005030


	//   ....[38]....
        /*01cc*/ 	.word	0x00005040


	//   ....[39]....
        /*01d0*/ 	.word	0x00005160


	//   ....[40]....
        /*01d4*/ 	.word	0x00005180


	//   ....[41]....
        /*01d8*/ 	.word	0x00005190


	//   ....[42]....
        /*01dc*/ 	.word	0x000052b0


	//   ....[43]....
        /*01e0*/ 	.word	0x000052d0


	//   ....[44]....
        /*01e4*/ 	.word	0x000052e0


	//----- nvinfo : EIATTR_VRC_CTA_INIT_COUNT
	.align		4
.L_296:
        /*01e8*/ 	.byte	0x02, 0x4a
	.zero		1
	.zero		1


	//----- nvinfo : EIATTR_EXIT_INSTR_OFFSETS
	.align		4
        /*01ec*/ 	.byte	0x04, 0x1c
        /*01ee*/ 	.short	(.L_298 - .L_297)


	//   ....[0]....
.L_297:
        /*01f0*/ 	.word	0x00000090


	//   ....[1]....
        /*01f4*/ 	.word	0x000000e0


	//   ....[2]....
        /*01f8*/ 	.word	0x000059e0


	//   ....[3]....
        /*01fc*/ 	.word	0x00005ad0


	//----- nvinfo : EIATTR_MAX_THREADS
	.align		4
.L_298:
        /*0200*/ 	.byte	0x04, 0x05
        /*0202*/ 	.short	(.L_300 - .L_299)
.L_299:
        /*0204*/ 	.word	0x00000100
        /*0208*/ 	.word	0x00000001
        /*020c*/ 	.word	0x00000001


	//----- nvinfo : EIATTR_CRS_STACK_SIZE
	.align		4
.L_300:
        /*0210*/ 	.byte	0x04, 0x1e
        /*0212*/ 	.short	(.L_302 - .L_301)
.L_301:
        /*0214*/ 	.word	0x00000000


	//----- nvinfo : EIATTR_CBANK_PARAM_SIZE
	.align		4
.L_302:
        /*0218*/ 	.byte	0x03, 0x19
        /*021a*/ 	.short	0x0051


	//----- nvinfo : EIATTR_PARAM_CBANK
	.align		4
        /*021c*/ 	.byte	0x04, 0x0a
        /*021e*/ 	.short	(.L_304 - .L_303)
	.align		4
.L_303:
        /*0220*/ 	.word	index@(.nv.constant0._ZN3cub18CUB_300001_SM_10006detail6reduce28DeviceReduceSingleTileKernelINS2_10policy_hubIN4cuda3std3__45tupleIJblEEEyN6thrust24THRUST_300001_SM_1000_NS8cuda_cub9__find_if7functorIS9_EEE10Policy1000ENSB_12zip_iteratorINS8_IJNSD_26transform_input_iterator_tIbNSC_6detail35transform_pair_of_input_iterators_tIbNSB_6detail15normal_iteratorINSB_10device_ptrIiEEEESQ_NS7_8equal_toIiEEEENS7_10__not_fn_tINS7_10__identityEEEEENSB_17counting_iteratorIlNSB_11use_defaultESZ_SZ_EEEEEEEPS9_ySF_S9_S9_SV_EEvT0_T1_T2_T3_T4_T6_)
        /*0224*/ 	.short	0x0380
        /*0226*/ 	.short	0x0051


	//----- nvinfo : EIATTR_SW_WAR
	.align		4
.L_304:
        /*0228*/ 	.byte	0x04, 0x36
        /*022a*/ 	.short	(.L_306 - .L_305)
.L_305:
        /*022c*/ 	.word	0x00000008
.L_306:


//--------------------- .nv.info._ZN3cub18CUB_300001_SM_10006detail6reduce28DeviceReduceSingleTileKernelINS2_10policy_hubIN4cuda3std3__45tupleIJblEEEjN6thrust24THRUST_300001_SM_1000_NS8cuda_cub9__find_if7functorIS9_EEE10Policy1000EPS9_SI_iSF_S9_S9_NS7_10__identityEEEvT0_T1_T2_T3_T4_T6_ --------------------------
	.section	.nv.info._ZN3cub18CUB_300001_SM_10006detail6reduce28DeviceReduceSingleTileKernelINS2_10policy_hubIN4cuda3std3__45tupleIJblEEEjN6thrust24THRUST_300001_SM_1000_NS8cuda_cub9__find_if7functorIS9_EEE10Policy1000EPS9_SI_iSF_S9_S9_NS7_10__identityEEEvT0_T1_T2_T3_T4_T6_,"",@"SHT_CUDA_INFO"
	.sectionflags	@""
	.align	4


	//----- nvinfo : EIATTR_CUDA_API_VERSION
	.align		4
        /*0000*/ 	.byte	0x04, 0x37
        /*0002*/ 	.short	(.L_308 - .L_307)
.L_307:
        /*0004*/ 	.word	0x00000082


	//----- nvinfo : EIATTR_KPARAM_INFO
	.align		4
.L_308:
        /*0008*/ 	.byte	0x04, 0x17
        /*000a*/ 	.short	(.L_310 - .L_309)
.L_309:
        /*000c*/ 	.word	0x00000000
        /*0010*/ 	.short	0x0005
        /*0012*/ 	.short	0x0028
        /*0014*/ 	.byte	0x00, 0xf0, 0x05, 0x00


	//----- nvinfo : EIATTR_KPARAM_INFO
	.align		4
.L_310:
        /*0018*/ 	.byte	0x04, 0x17
        /*001a*/ 	.short	(.L_312 - .L_311)
.L_311:
        /*001c*/ 	.word	0x00000000
        /*0020*/ 	.short	0x0004
        /*0022*/ 	.short	0x0018
        /*0024*/ 	.byte	0x00, 0xf0, 0x41, 0x00


	//----- nvinfo : EIATTR_KPARAM_INFO
	.align		4
.L_312:
        /*0028*/ 	.byte	0x04, 0x17
        /*002a*/ 	.short	(.L_314 - .L_313)
.L_313:
        /*002c*/ 	.word	0x00000000
        /*0030*/ 	.short	0x0003
        /*0032*/ 	.short	0x0014
        /*0034*/ 	.byte	0x00, 0xf0, 0x05, 0x00


	//----- nvinfo : EIATTR_KPARAM_INFO
	.align		4
.L_314:
        /*0038*/ 	.byte	0x04, 0x17
        /*003a*/ 	.short	(.L_316 - .L_315)
.L_315:
        /*003c*/ 	.word	0x00000000
        /*0040*/ 	.short	0x0002
        /*0042*/ 	.short	0x0010
        /*0044*/ 	.byte	0x00, 0xf0, 0x11, 0x00


	//----- nvinfo : EIATTR_KPARAM_INFO
	.align		4
.L_316:
        /*0048*/ 	.byte	0x04, 0x17
        /*004a*/ 	.short	(.L_318 - .L_317)
.L_317:
        /*004c*/ 	.word	0x00000000
        /*0050*/ 	.short	0x0001
        /*0052*/ 	.short	0x0008
        /*0054*/ 	.byte	0x00, 0xf5, 0x21, 0x00


	//----- nvinfo : EIATTR_KPARAM_INFO
	.align		4
.L_318:
        /*0058*/ 	.byte	0x04, 0x17
        /*005a*/ 	.short	(.L_320 - .L_319)
.L_319:
        /*005c*/ 	.word	0x00000000
        /*0060*/ 	.short	0x0000
        /*0062*/ 	.short	0x0000
        /*0064*/ 	.byte	0x00, 0xf5, 0x21, 0x00


	//----- nvinfo : EIATTR_SPARSE_MMA_MASK
	.align		4
.L_320:
        /*0068*/ 	.byte	0x03, 0x50
        /*006a*/ 	.short	0x0000


	//----- nvinfo : EIATTR_MAXREG_COUNT
	.align		4
        /*006c*/ 	.byte	0x03, 0x1b
        /*006e*/ 	.short	0x00ff


	//----- nvinfo : EIATTR_NUM_BARRIERS
	.align		4
        /*0070*/ 	.byte	0x02, 0x4c
        /*0072*/ 	.byte	0x01
	.zero		1


	//----- nvinfo : EIATTR_MERCURY_ISA_VERSION
	.align		4
        /*0074*/ 	.byte	0x03, 0x5f
        /*0076*/ 	.short	0x0101


	//----- nvinfo : EIATTR_COOP_GROUP_MASK_REGIDS
	.align		4
        /*0078*/ 	.byte	0x04, 0x29
        /*007a*/ 	.short	(.L_322 - .L_321)


	//   ....[0]....
.L_321:
        /*007c*/ 	.word	0xffffffff


	//   ....[1]....
        /*0080*/ 	.word	0xffffffff


	//   ....[2]....
        /*0084*/ 	.word	0xffffffff


	//   ....[3]....
        /*0088*/ 	.word	0xffffffff


	//   ....[4]....
        /*008c*/ 	.word	0xffffffff


	//   ....[5]....
        /*0090*/ 	.word	0xffffffff


	//   ....[6]....
        /*0094*/ 	.word	0xffffffff


	//   ....[7]....
        /*0098*/ 	.word	0xffffffff


	//   ....[8]....
        /*009c*/ 	.word	0xffffffff


	//   ....[9]....
        /*00a0*/ 	.word	0xffffffff


	//   ....[10]....
        /*00a4*/ 	.word	0xffffffff


	//   ....[11]....
        /*00a8*/ 	.word	0xffffffff


	//   ....[12]....
        /*00ac*/ 	.word	0xffffffff


	//   ....[13]....
        /*00b0*/ 	.word	0xffffffff


	//   ....[14]....
        /*00b4*/ 	.word	0xffffffff


	//   ....[15]....
        /*00b8*/ 	.word	0xffffffff


	//   ....[16]....
        /*00bc*/ 	.word	0xffffffff


	//   ....[17]....
        /*00c0*/ 	.word	0xffffffff


	//   ....[18]....
        /*00c4*/ 	.word	0xffffffff


	//   ....[19]....
        /*00c8*/ 	.word	0xffffffff


	//   ....[20]....
        /*00cc*/ 	.word	0xffffffff


	//   ....[21]....
        /*00d0*/ 	.word	0xffffffff


	//   ....[22]....
        /*00d4*/ 	.word	0xffffffff


	//   ....[23]....
        /*00d8*/ 	.word	0xffffffff


	//   ....[24]....
        /*00dc*/ 	.word	0xffffffff


	//   ....[25]....
        /*00e0*/ 	.word	0xffffffff


	//   ....[26]....
        /*00e4*/ 	.word	0xffffffff


	//   ....[27]....
        /*00e8*/ 	.word	0xffffffff


	//   ....[28]....
        /*00ec*/ 	.word	0xffffffff


	//   ....[29]....
        /*00f0*/ 	.word	0xffffffff


	//   ....[30]....
        /*00f4*/ 	.word	0xffffffff


	//   ....[31]....
        /*00f8*/ 	.word	0xffffffff


	//   ....[32]....
        /*00fc*/ 	.word	0xffffffff


	//   ....[33]....
        /*0100*/ 	.word	0xffffffff


	//   ....[34]....
        /*0104*/ 	.word	0xffffffff


	//   ....[35]....
        /*0108*/ 	.word	0xffffffff


	//   ....[36]....
        /*010c*/ 	.word	0xffffffff


	//   ....[37]....
        /*0110*/ 	.word	0xffffffff


	//   ....[38]....
        /*0114*/ 	.word	0xffffffff


	//   ....[39]....
        /*0118*/ 	.word	0xffffffff


	//   ....[40]....
        /*011c*/ 	.word	0xffffffff


	//   ....[41]....
        /*0120*/ 	.word	0xffffffff


	//   ....[42]....
        /*0124*/ 	.word	0xffffffff


	//   ....[43]....
        /*0128*/ 	.word	0xffffffff


	//   ....[44]....
        /*012c*/ 	.word	0xffffffff


	//----- nvinfo : EIATTR_COOP_GROUP_INSTR_OFFSETS
	.align		4
.L_322:
        /*0130*/ 	.byte	0x04, 0x28
        /*0132*/ 	.short	(.L_324 - .L_323)


	//   ....[0]....
.L_323:
        /*0134*/ 	.word	0x000007d0


	//   ....[1]....
        /*0138*/ 	.word	0x000007e0


	//   ....[2]....
        /*013c*/ 	.word	0x000007f0


	//   ....[3]....
        /*0140*/ 	.word	0x00000940


	//   ....[4]....
        /*0144*/ 	.word	0x00000970


	//   ....[5]....
        /*0148*/ 	.word	0x000009a0


	//   ....[6]....
        /*014c*/ 	.word	0x00000ac0


	//   ....[7]....
        /*0150*/ 	.word	0x00000ae0


	//   ....[8]....
        /*0154*/ 	.word	0x00000af0


	//   ....[9]....
        /*0158*/ 	.word	0x00000c10


	//   ....[10]....
        /*015c*/ 	.word	0x00000c30


	//   ....[11]....
        /*0160*/ 	.word	0x00000c40


	//   ....[12]....
        /*0164*/ 	.word	0x00000d60


	//   ....[13]....
        /*0168*/ 	.word	0x00000d80


	//   ....[14]....
        /*016c*/ 	.word	0x00000d90


	//   ....[15]....
        /*0170*/ 	.word	0x00001520


	//   ....[16]....
        /*0174*/ 	.word	0x000015b0


	//   ....[17]....
        /*0178*/ 	.word	0x000015e0


	//   ....[18]....
        /*017c*/ 	.word	0x00001700


	//   ....[19]....
        /*0180*/ 	.word	0x00001730


	//   ....[20]....
        /*0184*/ 	.word	0x00001740


	//   ....[21]....
        /*0188*/ 	.word	0x00001860


	//   ....[22]....
        /*018c*/ 	.word	0x00001880


	//   ....[23]....
        /*0190*/ 	.word	0x00001890


	//   ....[24]....
        /*0194*/ 	.word	0x000019b0


	//   ....[25]....
        /*0198*/ 	.word	0x000019d0


	//   ....[26]....
        /*019c*/ 	.word	0x000019e0


	//   ....[27]....
        /*01a0*/ 	.word	0x00001b00


	//   ....[28]....
        /*01a4*/ 	.word	0x00001b20


	//   ....[29]....
        /*01a8*/ 	.word	0x00001b30


	//   ....[30]....
        /*01ac*/ 	.word	0x000031b0


	//   ....[31]....
        /*01b0*/ 	.word	0x000031c0


	//   ....[32]....
        /*01b4*/ 	.word	0x000031d0


	//   ....[33]....
        /*01b8*/ 	.word	0x00003320


	//   ....[34]....
        /*01bc*/ 	.word	0x00003350


	//   ....[35]....
        /*01c0*/ 	.word	0x00003380


	//   ....[36]....
        /*01c4*/ 	.word	0x000034a0


	//   ....[37]....
        /*01c8*/ 	.word	0x000034c0


	//   ....[38]....
        /*01cc*/ 	.word	0x000034d0


	//   ....[39]....
        /*01d0*/ 	.word	0x000035f0


	//   ....[40]....
        /*01d4*/ 	.word	0x00003610


	//   ....[41]....
        /*01d8*/ 	.word	0x00003620


	//   ....[42]....
        /*01dc*/ 	.word	0x00003740


	//   ....[43]....
        /*01e0*/ 	.word	0x00003760


	//   ....[44]....
        /*01e4*/ 	.word	0x00003770


	//----- nvinfo : EIATTR_VRC_CTA_INIT_COUNT
	.align		4
.L_324:
        /*01e8*/ 	.byte	0x02, 0x4a
	.zero		1
	.zero		1


	//----- nvinfo : EIATTR_EXIT_INSTR_OFFSETS
	.align		4
        /*01ec*/ 	.byte	0x04, 0x1c
        /*01ee*/ 	.short	(.L_326 - .L_325)


	//   ....[0]....
.L_325:
        /*01f0*/ 	.word	0x00000080


	//   ....[1]....
        /*01f4*/ 	.word	0x000000d0


	//   ....[2]....
        /*01f8*/ 	.word	0x00003e80


	//   ....[3]....
        /*01fc*/ 	.word	0x00003f70


	//----- nvinfo : EIATTR_MAX_THREADS
	.align		4
.L_326:
        /*0200*/ 	.byte	0x04, 0x05
        /*0202*/ 	.short	(.L_328 - .L_327)
.L_327:
        /*0204*/ 	.word	0x00000100
        /*0208*/ 	.word	0x00000001
        /*020c*/ 	.word	0x00000001


	//----- nvinfo : EIATTR_CRS_STACK_SIZE
	.align		4
.L_328:
        /*0210*/ 	.byte	0x04, 0x1e
        /*0212*/ 	.short	(.L_330 - .L_329)
.L_329:
        /*0214*/ 	.word	0x00000000


	//----- nvinfo : EIATTR_CBANK_PARAM_SIZE
	.align		4
.L_330:
        /*0218*/ 	.byte	0x03, 0x19
        /*021a*/ 	.short	0x0029


	//----- nvinfo : EIATTR_PARAM_CBANK
	.align		4
        /*021c*/ 	.byte	0x04, 0x0a
        /*021e*/ 	.short	(.L_332 - .L_331)
	.align		4
.L_331:
        /*0220*/ 	.word	index@(.nv.constant0._ZN3cub18CUB_300001_SM_10006detail6reduce28DeviceReduceSingleTileKernelINS2_10policy_hubIN4cuda3std3__45tupleIJblEEEjN6thrust24THRUST_300001_SM_1000_NS8cuda_cub9__find_if7functorIS9_EEE10Policy1000EPS9_SI_iSF_S9_S9_NS7_10__identityEEEvT0_T1_T2_T3_T4_T6_)
        /*0224*/ 	.short	0x0380
        /*0226*/ 	.short	0x0029


	//----- nvinfo : EIATTR_SW_WAR
	.align		4
.L_332:
        /*0228*/ 	.byte	0x04, 0x36
        /*022a*/ 	.short	(.L_334 - .L_333)
.L_333:
        /*022c*/ 	.word	0x00000008
.L_334:


//--------------------- .nv.info._ZN3cub18CUB_300001_SM_10006detail6reduce18DeviceReduceKernelINS2_10policy_hubIN4cuda3std3__45tupleIJblEEEjN6thrust24THRUST_300001_SM_1000_NS8cuda_cub9__find_if7functorIS9_EEE10Policy1000ENSB_12zip_iteratorINS8_IJNSD_26transform_input_iterator_tIbNSC_6detail35transform_pair_of_input_iterators_tIbNSB_6detail15normal_iteratorINSB_10device_ptrIiEEEESQ_NS7_8equal_toIiEEEENS7_10__not_fn_tINS7_10__identityEEEEENSB_17counting_iteratorIlNSB_11use_defaultESZ_SZ_EEEEEEEjSF_S9_SV_EEvT0_PT3_T1_NS0_13GridEvenShareIS16_EET2_T4_ --------------------------
	.section	.nv.info._ZN3cub18CUB_300001_SM_10006detail6reduce18DeviceReduceKernelINS2_10policy_hubIN4cuda3std3__45tupleIJblEEEjN6thrust24THRUST_300001_SM_1000_NS8cuda_cub9__find_if7functorIS9_EEE10Policy1000ENSB_12zip_iteratorINS8_IJNSD_26transform_input_iterator_tIbNSC_6detail35transform_pair_of_input_iterators_tIbNSB_6detail15normal_iteratorINSB_10device_ptrIiEEEESQ_NS7_8equal_toIiEEEENS7_10__not_fn_tINS7_10__identityEEEEENSB_17counting_iteratorIlNSB_11use_defaultESZ_SZ_EEEEEEEjSF_S9_SV_EEvT0_PT3_T1_NS0_13GridEvenShareIS16_EET2_T4_,"",@"SHT_CUDA_INFO"
	.sectionflags	@""
	.align	4


	//----- nvinfo : EIATTR_CUDA_API_VERSION
	.align		4
        /*0000*/ 	.byte	0x04, 0x37
        /*0002*/ 	.short	(.L_336 - .L_335)
.L_335:
        /*0004*/ 	.word	0x00000082


	//----- nvinfo : EIATTR_KPARAM_INFO
	.align		4
.L_336:
        /*0008*/ 	.byte	0x04, 0x17
        /*000a*/ 	.short	(.L_338 - .L_337)
.L_337:
        /*000c*/ 	.word	0x00000000
        /*0010*/ 	.short	0x0005
        /*0012*/ 	.short	0x005d
        /*0014*/ 	.byte	0x00, 0xf0, 0x05, 0x00


	//----- nvinfo : EIATTR_KPARAM_INFO
	.align		4
.L_338:
        /*0018*/ 	.byte	0x04, 0x17
        /*001a*/ 	.short	(.L_340 - .L_339)
.L_339:
        /*001c*/ 	.word	0x00000000
        /*0020*/ 	.short	0x0004
        /*0022*/ 	.short	0x005c
        /*0024*/ 	.byte	0x00, 0xf0, 0x05, 0x00


	//----- nvinfo : EIATTR_KPARAM_INFO
	.align		4
.L_340:
        /*0028*/ 	.byte	0x04, 0x17
        /*002a*/ 	.short	(.L_342 - .L_341)
.L_341:
        /*002c*/ 	.word	0x00000000
        /*0030*/ 	.short	0x0003
        /*0032*/ 	.short	0x0034
        /*0034*/ 	.byte	0x00, 0xf0, 0xa1, 0x00


	//----- nvinfo : EIATTR_KPARAM_INFO
	.align		4
.L_342:
        /*0038*/ 	.byte	0x04, 0x17
        /*003a*/ 	.short	(.L_344 - .L_343)
.L_343:
        /*003c*/ 	.word	0x00000000
        /*0040*/ 	.short	0x0002
        /*0042*/ 	.short	0x0030
        /*0044*/ 	.byte	0x00, 0xf0, 0x11, 0x00


	//----- nvinfo : EIATTR_KPARAM_INFO
	.align		4
.L_344:
        /*0048*/ 	.byte	0x04, 0x17
        /*004a*/ 	.short	(.L_346 - .L_345)
.L_345:
        /*004c*/ 	.word	0x00000000
        /*0050*/ 	.short	0x0001
        /*0052*/ 	.short	0x0028
        /*0054*/ 	.byte	0x00, 0xf5, 0x21, 0x00


	//----- nvinfo : EIATTR_KPARAM_INFO
	.align		4
.L_346:
        /*0058*/ 	.byte	0x04, 0x17
        /*005a*/ 	.short	(.L_348 - .L_347)
.L_347:
        /*005c*/ 	.word	0x00000000
        /*0060*/ 	.short	0x0000
        /*0062*/ 	.short	0x0000
        /*0064*/ 	.byte	0x00, 0xf0, 0xa1, 0x00


	//----- nvinfo : EIATTR_SPARSE_MMA_MASK
	.align		4
.L_348:
        /*0068*/ 	.byte	0x03, 0x50
        /*006a*/ 	.short	0x0000


	//----- nvinfo : EIATTR_MAXREG_COUNT
	.align		4
        /*006c*/ 	.byte	0x03, 0x1b
        /*006e*/ 	.short	0x00ff


	//----- nvinfo : EIATTR_NUM_BARRIERS
	.align		4
        /*0070*/ 	.byte	0x02, 0x4c
        /*0072*/ 	.byte	0x01
	.zero		1


	//----- nvinfo : EIATTR_MERCURY_ISA_VERSION
	.align		4
        /*0074*/ 	.byte	0x03, 0x5f
        /*0076*/ 	.short	0x0101


	//----- nvinfo : EIATTR_COOP_GROUP_MASK_REGIDS
	.align		4
        /*0078*/ 	.byte	0x04, 0x29
        /*007a*/ 	.short	(.L_350 - .L_349)


	//   ....[0]....
.L_349:
        /*007c*/ 	.word	0xffffffff


	//   ....[1]....
        /*0080*/ 	.word	0xffffffff


	//   ....[2]....
        /*0084*/ 	.word	0xffffffff


	//   ....[3]....
        /*0088*/ 	.word	0xffffffff


	//   ....[4]....
        /*008c*/ 	.word	0xffffffff


	//   ....[5]....
        /*0090*/ 	.word	0xffffffff


	//   ....[6]....
        /*0094*/ 	.word	0xffffffff


	//   ....[7]....
        /*0098*/ 	.word	0xffffffff


	//   ....[8]....
        /*009c*/ 	.word	0xffffffff


	//   ....[9]....
        /*00a0*/ 	.word	0xffffffff


	//   ....[10]....
        /*00a4*/ 	.word	0xffffffff


	//   ....[11]....
        /*00a8*/ 	.word	0xffffffff


	//   ....[12]....
        /*00ac*/ 	.word	0xffffffff


	//   ....[13]....
        /*00b0*/ 	.word	0xffffffff


	//   ....[14]....
        /*00b4*/ 	.word	0xffffffff


	//   ....[15]....
        /*00b8*/ 	.word	0xffffffff


	//   ....[16]....
        /*00bc*/ 	.word	0xffffffff


	//   ....[17]....
        /*00c0*/ 	.word	0xffffffff


	//   ....[18]....
        /*00c4*/ 	.word	0xffffffff


	//   ....[19]....
        /*00c8*/ 	.word	0xffffffff


	//   ....[20]....
        /*00cc*/ 	.word	0xffffffff


	//   ....[21]....
        /*00d0*/ 	.word	0xffffffff


	//   ....[22]....
        /*00d4*/ 	.word	0xffffffff


	//   ....[23]....
        /*00d8*/ 	.word	0xffffffff


	//   ....[24]....
        /*00dc*/ 	.word	0xffffffff


	//   ....[25]....
        /*00e0*/ 	.word	0xffffffff


	//   ....[26]....
        /*00e4*/ 	.word	0xffffffff


	//   ....[27]....
        /*00e8*/ 	.word	0xffffffff


	//   ....[28]....
        /*00ec*/ 	.word	0xffffffff


	//   ....[29]....
        /*00f0*/ 	.word	0xffffffff


	//   ....[30]....
        /*00f4*/ 	.word	0xffffffff


	//   ....[31]....
        /*00f8*/ 	.word	0xffffffff


	//   ....[32]....
        /*00fc*/ 	.word	0xffffffff


	//   ....[33]....
        /*0100*/ 	.word	0xffffffff


	//   ....[34]....
        /*0104*/ 	.word	0xffffffff


	//   ....[35]....
        /*0108*/ 	.word	0xffffffff


	//   ....[36]....
        /*010c*/ 	.word	0xffffffff


	//   ....[37]....
        /*0110*/ 	.word	0xffffffff


	//   ....[38]....
        /*0114*/ 	.word	0xffffffff


	//   ....[39]....
        /*0118*/ 	.word	0xffffffff


	//   ....[40]....
        /*011c*/ 	.word	0xffffffff


	//   ....[41]....
        /*0120*/ 	.word	0xffffffff


	//   ....[42]....
        /*0124*/ 	.word	0xffffffff


	//   ....[43]....
        /*0128*/ 	.word	0xffffffff


	//   ....[44]....
        /*012c*/ 	.word	0xffffffff


	//----- nvinfo : EIATTR_COOP_GROUP_INSTR_OFFSETS
	.align		4
.L_350:
        /*0130*/ 	.byte	0x04, 0x28
        /*0132*/ 	.short	(.L_352 - .L_351)


	//   ....[0]....
.L_351:
        /*0134*/ 	.word	0x00001680


	//   ....[1]....
        /*0138*/ 	.word	0x00001690


	//   ....[2]....
        /*013c*/ 	.word	0x000016a0


	//   ....[3]....
        /*0140*/ 	.word	0x000017f0


	//   ....[4]....
        /*0144*/ 	.word	0x00001820


	//   ....[5]....
        /*0148*/ 	.word	0x00001850


	//   ....[6]....
        /*014c*/ 	.word	0x00001970


	//   ....[7]....
        /*0150*/ 	.word	0x00001990


	//   ....[8]....
        /*0154*/ 	.word	0x000019a0


	//   ....[9]....
        /*0158*/ 	.word	0x00001ac0


	//   ....[10]....
        /*015c*/ 	.word	0x00001ae0


	//   ....[11]....
        /*0160*/ 	.word	0x00001af0


	//   ....[12]....
        /*0164*/ 	.word	0x00001c10


	//   ....[13]....
        /*0168*/ 	.word	0x00001c30


	//   ....[14]....
        /*016c*/ 	.word	0x00001c40


	//   ....[15]....
        /*0170*/ 	.word	0x000023d0


	//   ....[16]....
        /*0174*/ 	.word	0x00002460


	//   ....[17]....
        /*0178*/ 	.word	0x00002490


	//   ....[18]....
        /*017c*/ 	.word	0x000025b0


	//   ....[19]....
        /*0180*/ 	.word	0x000025e0


	//   ....[20]....
        /*0184*/ 	.word	0x000025f0


	//   ....[21]....
        /*0188*/ 	.word	0x00002710


	//   ....[22]....
        /*018c*/ 	.word	0x00002730


	//   ....[23]....
        /*0190*/ 	.word	0x00002740


	//   ....[24]....
        /*0194*/ 	.word	0x00002860


	//   ....[25]....
        /*0198*/ 	.word	0x00002880


	//   ....[26]....
        /*019c*/ 	.word	0x00002890


	//   ....[27]....
        /*01a0*/ 	.word	0x000029b0


	//   ....[28]....
        /*01a4*/ 	.word	0x000029d0


	//   ....[29]....
        /*01a8*/ 	.word	0x000029e0


	//   ....[30]....
        /*01ac*/ 	.word	0x00005120


	//   ....[31]....
        /*01b0*/ 	.word	0x00005130


	//   ....[32]....
        /*01b4*/ 	.word	0x00005140


	//   ....[33]....
        /*01b8*/ 	.word	0x00005290


	//   ....[34]....
        /*01bc*/ 	.word	0x000052c0


	//   ....[35]....
        /*01c0*/ 	.word	0x000052f0


	//   ....[36]....
        /*01c4*/ 	.word	0x00005410


	//   ....[37]....
        /*01c8*/ 	.word	0x00005430


	//   ....[38]....
        /*01cc*/ 	.word	0x00005440


	//   ....[39]....
        /*01d0*/ 	.word	0x00005560


	//   ....[40]....
        /*01d4*/ 	.word	0x00005580


	//   ....[41]....
        /*01d8*/ 	.word	0x00005590


	//   ....[42]....
        /*01dc*/ 	.word	0x000056b0


	//   ....[43]....
        /*01e0*/ 	.word	0x000056d0


	//   ....[44]....
        /*01e4*/ 	.word	0x000056e0


	//----- nvinfo : EIATTR_VRC_CTA_INIT_COUNT
	.align		4
.L_352:
        /*01e8*/ 	.byte	0x02, 0x4a
	.zero		1
	.zero		1


	//----- nvinfo : EIATTR_EXIT_INSTR_OFFSETS
	.align		4
        /*01ec*/ 	.byte	0x04, 0x1c
        /*01ee*/ 	.short	(.L_354 - .L_353)


	//   ....[0]....
.L_353:
        /*01f0*/ 	.word	0x00005df0


	//   ....[1]....
        /*01f4*/ 	.word	0x00005e50


	//----- nvinfo : EIATTR_MAX_THREADS
	.align		4
.L_354:
        /*01f8*/ 	.byte	0x04, 0x05
        /*01fa*/ 	.short	(.L_356 - .L_355)
.L_355:
        /*01fc*/ 	.word	0x00000100
        /*0200*/ 	.word	0x00000001
        /*0204*/ 	.word	0x00000001


	//----- nvinfo : EIATTR_CRS_STACK_SIZE
	.align		4
.L_356:
        /*0208*/ 	.byte	0x04, 0x1e
        /*020a*/ 	.short	(.L_358 - .L_357)
.L_357:
        /*020c*/ 	.word	0x00000000


	//----- nvinfo : EIATTR_CBANK_PARAM_SIZE
	.align		4
.L_358:
        /*0210*/ 	.byte	0x03, 0x19
        /*0212*/ 	.short	0x005e


	//----- nvinfo : EIATTR_PARAM_CBANK
	.align		4
        /*0214*/ 	.byte	0x04, 0x0a
        /*0216*/ 	.short	(.L_360 - .L_359)
	.align		4
.L_359:
        /*0218*/ 	.word	index@(.nv.constant0._ZN3cub18CUB_300001_SM_10006detail6reduce18DeviceReduceKernelINS2_10policy_hubIN4cuda3std3__45tupleIJblEEEjN6thrust24THRUST_300001_SM_1000_NS8cuda_cub9__find_if7functorIS9_EEE10Policy1000ENSB_12zip_iteratorINS8_IJNSD_26transform_input_iterator_tIbNSC_6detail35transform_pair_of_input_iterators_tIbNSB_6detail15normal_iteratorINSB_10device_ptrIiEEEESQ_NS7_8equal_toIiEEEENS7_10__not_fn_tINS7_10__identityEEEEENSB_17counting_iteratorIlNSB_11use_defaultESZ_SZ_EEEEEEEjSF_S9_SV_EEvT0_PT3_T1_NS0_13GridEvenShareIS16_EET2_T4_)
        /*021c*/ 	.short	0x0380
        /*021e*/ 	.short	0x005e


	//----- nvinfo : EIATTR_SW_WAR
	.align		4
.L_360:
        /*0220*/ 	.byte	0x04, 0x36
        /*0222*/ 	.short	(.L_362 - .L_361)
.L_361:
        /*0224*/ 	.word	0x00000008
.L_362:


//--------------------- .nv.info._ZN3cub18CUB_300001_SM_10006detail6reduce28DeviceReduceSingleTileKernelINS2_10policy_hubIN4cuda3std3__45tupleIJblEEEjN6thrust24THRUST_300001_SM_1000_NS8cuda_cub9__find_if7functorIS9_EEE10Policy1000ENSB_12zip_iteratorINS8_IJNSD_26transform_input_iterator_tIbNSC_6detail35transform_pair_of_input_iterators_tIbNSB_6detail15normal_iteratorINSB_10device_ptrIiEEEESQ_NS7_8equal_toIiEEEENS7_10__not_fn_tINS7_10__identityEEEEENSB_17counting_iteratorIlNSB_11use_defaultESZ_SZ_EEEEEEEPS9_jSF_S9_S9_SV_EEvT0_T1_T2_T3_T4_T6_ --------------------------
	.section	.nv.info._ZN3cub18CUB_300001_SM_10006detail6reduce28DeviceReduceSingleTileKernelINS2_10policy_hubIN4cuda3std3__45tupleIJblEEEjN6thrust24THRUST_300001_SM_1000_NS8cuda_cub9__find_if7functorIS9_EEE10Policy1000ENSB_12zip_iteratorINS8_IJNSD_26transform_input_iterator_tIbNSC_6detail35transform_pair_of_input_iterators_tIbNSB_6detail15normal_iteratorINSB_10device_ptrIiEEEESQ_NS7_8equal_toIiEEEENS7_10__not_fn_tINS7_10__identityEEEEENSB_17counting_iteratorIlNSB_11use_defaultESZ_SZ_EEEEEEEPS9_jSF_S9_S9_SV_EEvT0_T1_T2_T3_T4_T6_,"",@"SHT_CUDA_INFO"
	.sectionflags	@""
	.align	4


	//----- nvinfo : EIATTR_CUDA_API_VERSION
	.align		4
        /*0000*/ 	.byte	0x04, 0x37
        /*0002*/ 	.short	(.L_364 - .L_363)
.L_363:
        /*0004*/ 	.word	0x00000082


	//----- nvinfo : EIATTR_KPARAM_INFO
	.align		4
.L_364:
        /*0008*/ 	.byte	0x04, 0x17
        /*000a*/ 	.short	(.L_366 - .L_365)
.L_365:
        /*000c*/ 	.word	0x00000000
        /*0010*/ 	.short	0x0005
        /*0012*/ 	.short	0x0048
        /*0014*/ 	.byte	0x00, 0xf0, 0x05, 0x00


	//----- nvinfo : EIATTR_KPARAM_INFO
	.align		4
.L_366:
        /*0018*/ 	.byte	0x04, 0x17
        /*001a*/ 	.short	(.L_368 - .L_367)
.L_367:
        /*001c*/ 	.word	0x00000000
        /*0020*/ 	.short	0x0004
        /*0022*/ 	.short	0x0038
        /*0024*/ 	.byte	0x00, 0xf0, 0x41, 0x00


	//----- nvinfo : EIATTR_KPARAM_INFO
	.align		4
.L_368:
        /*0028*/ 	.byte	0x04, 0x17
        /*002a*/ 	.short	(.L_370 - .L_369)
.L_369:
        /*002c*/ 	.word	0x00000000
        /*0030*/ 	.short	0x0003
        /*0032*/ 	.short	0x0034
        /*0034*/ 	.byte	0x00, 0xf0, 0x05, 0x00


	//----- nvinfo : EIATTR_KPARAM_INFO
	.align		4
.L_370:
        /*0038*/ 	.byte	0x04, 0x17
        /*003a*/ 	.short	(.L_372 - .L_371)
.L_371:
        /*003c*/ 	.word	0x00000000
        /*0040*/ 	.short	0x0002
        /*0042*/ 	.short	0x0030
        /*0044*/ 	.byte	0x00, 0xf0, 0x11, 0x00


	//----- nvinfo : EIATTR_KPARAM_INFO
	.align		4
.L_372:
        /*0048*/ 	.byte	0x04, 0x17
        /*004a*/ 	.short	(.L_374 - .L_373)
.L_373:
        /*004c*/ 	.word	0x00000000
        /*0050*/ 	.short	0x0001
        /*0052*/ 	.short	0x0028
        /*0054*/ 	.byte	0x00, 0xf5, 0x21, 0x00


	//----- nvinfo : EIATTR_KPARAM_INFO
	.align		4
.L_374:
        /*0058*/ 	.byte	0x04, 0x17
        /*005a*/ 	.short	(.L_376 - .L_375)
.L_375:
        /*005c*/ 	.word	0x00000000
        /*0060*/ 	.short	0x0000
        /*0062*/ 	.short	0x0000
        /*0064*/ 	.byte	0x00, 0xf0, 0xa1, 0x00


	//----- nvinfo : EIATTR_SPARSE_MMA_MASK
	.align		4
.L_376:
        /*0068*/ 	.byte	0x03, 0x50
        /*006a*/ 	.short	0x0000


	//----- nvinfo : EIATTR_MAXREG_COUNT
	.align		4
        /*006c*/ 	.byte	0x03, 0x1b
        /*006e*/ 	.short	0x00ff


	//----- nvinfo : EIATTR_NUM_BARRIERS
	.align		4
        /*0070*/ 	.byte	0x02, 0x4c
        /*0072*/ 	.byte	0x01
	.zero		1


	//----- nvinfo : EIATTR_MERCURY_ISA_VERSION
	.align		4
        /*0074*/ 	.byte	0x03, 0x5f
        /*0076*/ 	.short	0x0101


	//----- nvinfo : EIATTR_COOP_GROUP_MASK_REGIDS
	.align		4
        /*0078*/ 	.byte	0x04, 0x29
        /*007a*/ 	.short	(.L_378 - .L_377)


	//   ....[0]....
.L_377:
        /*007c*/ 	.word	0xffffffff


	//   ....[1]....
        /*0080*/ 	.word	0xffffffff


	//   ....[2]....
        /*0084*/ 	.word	0xffffffff


	//   ....[3]....
        /*0088*/ 	.word	0xffffffff


	//   ....[4]....
        /*008c*/ 	.word	0xffffffff


	//   ....[5]....
        /*0090*/ 	.word	0xffffffff


	//   ....[6]....
        /*0094*/ 	.word	0xffffffff


	//   ....[7]....
        /*0098*/ 	.word	0xffffffff


	//   ....[8]....
        /*009c*/ 	.word	0xffffffff


	//   ....[9]....
        /*00a0*/ 	.word	0xffffffff


	//   ....[10]....
        /*00a4*/ 	.word	0xffffffff


	//   ....[11]....
        /*00a8*/ 	.word	0xffffffff


	//   ....[12]....
        /*00ac*/ 	.word	0xffffffff


	//   ....[13]....
        /*00b0*/ 	.word	0xffffffff


	//   ....[14]....
        /*00b4*/ 	.word	0xffffffff


	//   ....[15]....
        /*00b8*/ 	.word	0xffffffff


	//   ....[16]....
        /*00bc*/ 	.word	0xffffffff


	//   ....[17]....
        /*00c0*/ 	.word	0xffffffff


	//   ....[18]....
        /*00c4*/ 	.word	0xffffffff


	//   ....[19]....
        /*00c8*/ 	.word	0xffffffff


	//   ....[20]....
        /*00cc*/ 	.word	0xffffffff


	//   ....[21]....
        /*00d0*/ 	.word	0xffffffff


	//   ....[22]....
        /*00d4*/ 	.word	0xffffffff


	//   ....[23]....
        /*00d8*/ 	.word	0xffffffff


	//   ....[24]....
        /*00dc*/ 	.word	0xffffffff


	//   ....[25]....
        /*00e0*/ 	.word	0xffffffff


	//   ....[26]....
        /*00e4*/ 	.word	0xffffffff


	//   ....[27]....
        /*00e8*/ 	.word	0xffffffff


	//   ....[28]....
        /*00ec*/ 	.word	0xffffffff


	//   ....[29]....
        /*00f0*/ 	.word	0xffffffff


	//   ....[30]....
        /*00f4*/ 	.word	0xffffffff


	//   ....[31]....
        /*00f8*/ 	.word	0xffffffff


	//   ....[32]....
        /*00fc*/ 	.word	0xffffffff


	//   ....[33]....
        /*0100*/ 	.word	0xffffffff


	//   ....[34]....
        /*0104*/ 	.word	0xffffffff


	//   ....[35]....
        /*0108*/ 	.word	0xffffffff


	//   ....[36]....
        /*010c*/ 	.word	0xffffffff


	//   ....[37]....
        /*0110*/ 	.word	0xffffffff


	//   ....[38]....
        /*0114*/ 	.word	0xffffffff


	//   ....[39]....
        /*0118*/ 	.word	0xffffffff


	//   ....[40]....
        /*011c*/ 	.word	0xffffffff


	//   ....[41]....
        /*0120*/ 	.word	0xffffffff


	//   ....[42]....
        /*0124*/ 	.word	0xffffffff


	//   ....[43]....
        /*0128*/ 	.word	0xffffffff


	//   ....[44]....
        /*012c*/ 	.word	0xffffffff


	//----- nvinfo : EIATTR_COOP_GROUP_INSTR_OFFSETS
	.align		4
.L_378:
        /*0130*/ 	.byte	0x04, 0x28
        /*0132*/ 	.short	(.L_380 - .L_379)


	//   ....[0]....
.L_379:
        /*0134*/ 	.word	0x00001460


	//   ....[1]....
        /*0138*/ 	.word	0x00001470


	//   ....[2]....
        /*013c*/ 	.word	0x00001480


	//   ....[3]....
        /*0140*/ 	.word	0x000015d0


	//   ....[4]....
        /*0144*/ 	.word	0x00001600


	//   ....[5]....
        /*0148*/ 	.word	0x00001630


	//   ....[6]....
        /*014c*/ 	.word	0x00001750


	//   ....[7]....
        /*0150*/ 	.word	0x00001770


	//   ....[8]....
        /*0154*/ 	.word	0x00001780


	//   ....[9]....
        /*0158*/ 	.word	0x000018a0


	//   ....[10]....
        /*015c*/ 	.word	0x000018c0


	//   ....[11]....
        /*0160*/ 	.word	0x000018d0


	//   ....[12]....
        /*0164*/ 	.word	0x000019f0


	//   ....[13]....
        /*0168*/ 	.word	0x00001a10


	//   ....[14]....
        /*016c*/ 	.word	0x00001a20


	//   ....[15]....
        /*0170*/ 	.word	0x000021b0


	//   ....[16]....
        /*0174*/ 	.word	0x00002240


	//   ....[17]....
        /*0178*/ 	.word	0x00002270


	//   ....[18]....
        /*017c*/ 	.word	0x00002390


	//   ....[19]....
        /*0180*/ 	.word	0x000023c0


	//   ....[20]....
        /*0184*/ 	.word	0x000023d0


	//   ....[21]....
        /*0188*/ 	.word	0x000024f0


	//   ....[22]....
        /*018c*/ 	.word	0x00002510


	//   ....[23]....
        /*0190*/ 	.word	0x00002520


	//   ....[24]....
        /*0194*/ 	.word	0x00002640


	//   ....[25]....
        /*0198*/ 	.word	0x00002660


	//   ....[26]....
        /*019c*/ 	.word	0x00002670


	//   ....[27]....
        /*01a0*/ 	.word	0x00002790


	//   ....[28]....
        /*01a4*/ 	.word	0x000027b0


	//   ....[29]....
        /*01a8*/ 	.word	0x000027c0


	//   ....[30]....
        /*01ac*/ 	.word	0x00004cc0


	//   ....[31]....
        /*01b0*/ 	.word	0x00004cd0


	//   ....[32]....
        /*01b4*/ 	.word	0x00004ce0


	//   ....[33]....
        /*01b8*/ 	.word	0x00004e30


	//   ....[34]....
        /*01bc*/ 	.word	0x00004e60


	//   ....[35]....
        /*01c0*/ 	.word	0x00004e90


	//   ....[36]....
        /*01c4*/ 	.word	0x00004fb0


	//   ....[37]....
        /*01c8*/ 	.word	0x00004fd0


	//   ....[38]....
        /*01cc*/ 	.word	0x00004fe0


	//   ....[39]....
        /*01d0*/ 	.word	0x00005100


	//   ....[40]....
        /*01d4*/ 	.word	0x00005120


	//   ....[41]....
        /*01d8*/ 	.word	0x00005130


	//   ....[42]....
        /*01dc*/ 	.word	0x00005250


	//   ....[43]....
        /*01e0*/ 	.word	0x00005270


	//   ....[44]....
        /*01e4*/ 	.word	0x00005280


	//----- nvinfo : EIATTR_VRC_CTA_INIT_COUNT
	.align		4
.L_380:
        /*01e8*/ 	.byte	0x02, 0x4a
	.zero		1
	.zero		1


	//----- nvinfo : EIATTR_EXIT_INSTR_OFFSETS
	.align		4
        /*01ec*/ 	.byte	0x04, 0x1c
        /*01ee*/ 	.short	(.L_382 - .L_381)


	//   ....[0]....
.L_381:
        /*01f0*/ 	.word	0x00000080


	//   ....[1]....
        /*01f4*/ 	.word	0x000000d0


	//   ....[2]....
        /*01f8*/ 	.word	0x00005990


	//   ....[3]....
        /*01fc*/ 	.word	0x00005a80


	//----- nvinfo : EIATTR_MAX_THREADS
	.align		4
.L_382:
        /*0200*/ 	.byte	0x04, 0x05
        /*0202*/ 	.short	(.L_384 - .L_383)
.L_383:
        /*0204*/ 	.word	0x00000100
        /*0208*/ 	.word	0x00000001
        /*020c*/ 	.word	0x00000001


	//----- nvinfo : EIATTR_CRS_STACK_SIZE
	.align		4
.L_384:
        /*0210*/ 	.byte	0x04, 0x1e
        /*0212*/ 	.short	(.L_386 - .L_385)
.L_385:
        /*0214*/ 	.word	0x00000000


	//----- nvinfo : EIATTR_CBANK_PARAM_SIZE
	.align		4
.L_386:
        /*0218*/ 	.byte	0x03, 0x19
        /*021a*/ 	.short	0x0049


	//----- nvinfo : EIATTR_PARAM_CBANK
	.align		4
        /*021c*/ 	.byte	0x04, 0x0a
        /*021e*/ 	.short	(.L_388 - .L_387)
	.align		4
.L_387:
        /*0220*/ 	.word	index@(.nv.constant0._ZN3cub18CUB_300001_SM_10006detail6reduce28DeviceReduceSingleTileKernelINS2_10policy_hubIN4cuda3std3__45tupleIJblEEEjN6thrust24THRUST_300001_SM_1000_NS8cuda_cub9__find_if7functorIS9_EEE10Policy1000ENSB_12zip_iteratorINS8_IJNSD_26transform_input_iterator_tIbNSC_6detail35transform_pair_of_input_iterators_tIbNSB_6detail15normal_iteratorINSB_10device_ptrIiEEEESQ_NS7_8equal_toIiEEEENS7_10__not_fn_tINS7_10__identityEEEEENSB_17counting_iteratorIlNSB_11use_defaultESZ_SZ_EEEEEEEPS9_jSF_S9_S9_SV_EEvT0_T1_T2_T3_T4_T6_)
        /*0224*/ 	.short	0x0380
        /*0226*/ 	.short	0x0049


	//----- nvinfo : EIATTR_SW_WAR
	.align		4
.L_388:
        /*0228*/ 	.byte	0x04, 0x36
        /*022a*/ 	.short	(.L_390 - .L_389)
.L_389:
        /*022c*/ 	.word	0x00000008
.L_390:


//--------------------- .nv.info._ZN3cub18CUB_300001_SM_10006detail11EmptyKernelIvEEvv --------------------------
	.section	.nv.info._ZN3cub18CUB_300001_SM_10006detail11EmptyKernelIvEEvv,"",@"SHT_CUDA_INFO"
	.sectionflags	@""
	.align	4


	//----- nvinfo : EIATTR_CUDA_API_VERSION
	.align		4
        /*0000*/ 	.byte	0x04, 0x37
        /*0002*/ 	.short	(.L_392 - .L_391)
.L_391:
        /*0004*/ 	.word	0x00000082


	//----- nvinfo : EIATTR_SPARSE_MMA_MASK
	.align		4
.L_392:
        /*0008*/ 	.byte	0x03, 0x50
        /*000a*/ 	.short	0x0000


	//----- nvinfo : EIATTR_MAXREG_COUNT
	.align		4
        /*000c*/ 	.byte	0x03, 0x1b
        /*000e*/ 	.short	0x00ff


	//----- nvinfo : EIATTR_MERCURY_ISA_VERSION
	.align		4
        /*0010*/ 	.byte	0x03, 0x5f
        /*0012*/ 	.short	0x0101


	//----- nvinfo : EIATTR_VRC_CTA_INIT_COUNT
	.align		4
        /*0014*/ 	.byte	0x02, 0x4a
	.zero		1
	.zero		1


	//----- nvinfo : EIATTR_EXIT_INSTR_OFFSETS
	.align		4
        /*0018*/ 	.byte	0x04, 0x1c
        /*001a*/ 	.short	(.L_394 - .L_393)


	//   ....[0]....
.L_393:
        /*001c*/ 	.word	0x00000010


	//----- nvinfo : EIATTR_SW_WAR
	.align		4
.L_394:
        /*0020*/ 	.byte	0x04, 0x36
        /*0022*/ 	.short	(.L_396 - .L_395)
.L_395:
        /*0024*/ 	.word	0x00000008
.L_396:


//--------------------- .nv.callgraph             --------------------------
	.section	.nv.callgraph,"",@"SHT_CUDA_CALLGRAPH"
	.align	4
	.sectionentsize	8
	.align		4
        /*0000*/ 	.word	0x00000000
	.align		4
        /*0004*/ 	.word	0xffffffff
	.align		4
        /*0008*/ 	.word	0x00000000
	.align		4
        /*000c*/ 	.word	0xfffffffe
	.align		4
        /*0010*/ 	.word	0x00000000
	.align		4
        /*0014*/ 	.word	0xfffffffd
	.align		4
        /*0018*/ 	.word	0x00000000
	.align		4
        /*001c*/ 	.word	0xfffffffc


//--------------------- .nv.constant4             --------------------------
	.section	.nv.constant4,"a",@progbits
	.align	8
	.align		8
.nv.constant4:
        /*0000*/ 	.dword	_ZN34_INTERNAL_6f009da0_4_k_cu__Z4testv4cuda3std3__45__cpo5beginE
	.align		8
        /*0008*/ 	.dword	_ZN34_INTERNAL_6f009da0_4_k_cu__Z4testv4cuda3std3__45__cpo3endE
	.align		8
        /*0010*/ 	.dword	_ZN34_INTERNAL_6f009da0_4_k_cu__Z4testv4cuda3std3__45__cpo6cbeginE
	.align		8
        /*0018*/ 	.dword	_ZN34_INTERNAL_6f009da0_4_k_cu__Z4testv4cuda3std3__45__cpo4cendE
	.align		8
        /*0020*/ 	.dword	_ZN34_INTERNAL_6f009da0_4_k_cu__Z4testv4cuda3std3__45__cpo6rbeginE
	.align		8
        /*0028*/ 	.dword	_ZN34_INTERNAL_6f009da0_4_k_cu__Z4testv4cuda3std3__45__cpo4rendE
	.align		8
        /*0030*/ 	.dword	_ZN34_INTERNAL_6f009da0_4_k_cu__Z4testv4cuda3std3__45__cpo7crbeginE
	.align		8
        /*0038*/ 	.dword	_ZN34_INTERNAL_6f009da0_4_k_cu__Z4testv4cuda3std3__45__cpo5crendE
	.align		8
        /*0040*/ 	.dword	_ZN34_INTERNAL_6f009da0_4_k_cu__Z4testv4cuda3std3__436_GLOBAL__N__6f009da0_4_k_cu__Z4testv6ignoreE
	.align		8
        /*0048*/ 	.dword	_ZN34_INTERNAL_6f009da0_4_k_cu__Z4testv4cuda3std3__419piecewise_constructE
	.align		8
        /*0050*/ 	.dword	_ZN34_INTERNAL_6f009da0_4_k_cu__Z4testv4cuda3std3__48in_placeE
	.align		8
        /*0058*/ 	.dword	_ZN34_INTERNAL_6f009da0_4_k_cu__Z4testv4cuda3std3__420unreachable_sentinelE
	.align		8
        /*0060*/ 	.dword	_ZN34_INTERNAL_6f009da0_4_k_cu__Z4testv4cuda3std3__47nulloptE
	.align		8
        /*0068*/ 	.dword	_ZN34_INTERNAL_6f009da0_4_k_cu__Z4testv4cuda3std3__48unexpectE
	.align		8
        /*0070*/ 	.dword	_ZN34_INTERNAL_6f009da0_4_k_cu__Z4testv4cuda3std6ranges3__45__cpo4swapE
	.align		8
        /*0078*/ 	.dword	_ZN34_INTERNAL_6f009da0_4_k_cu__Z4testv4cuda3std6ranges3__45__cpo9iter_moveE
	.align		8
        /*0080*/ 	.dword	_ZN34_INTERNAL_6f009da0_4_k_cu__Z4testv4cuda3std6ranges3__45__cpo5beginE
	.align		8
        /*0088*/ 	.dword	_ZN34_INTERNAL_6f009da0_4_k_cu__Z4testv4cuda3std6ranges3__45__cpo3endE
	.align		8
        /*0090*/ 	.dword	_ZN34_INTERNAL_6f009da0_4_k_cu__Z4testv4cuda3std6ranges3__45__cpo6cbeginE
	.align		8
        /*0098*/ 	.dword	_ZN34_INTERNAL_6f009da0_4_k_cu__Z4testv4cuda3std6ranges3__45__cpo4cendE
	.align		8
        /*00a0*/ 	.dword	_ZN34_INTERNAL_6f009da0_4_k_cu__Z4testv4cuda3std6ranges3__45__cpo7advanceE
	.align		8
        /*00a8*/ 	.dword	_ZN34_INTERNAL_6f009da0_4_k_cu__Z4testv4cuda3std6ranges3__45__cpo9iter_swapE
	.align		8
        /*00b0*/ 	.dword	_ZN34_INTERNAL_6f009da0_4_k_cu__Z4testv4cuda3std6ranges3__45__cpo4nextE
	.align		8
        /*00b8*/ 	.dword	_ZN34_INTERNAL_6f009da0_4_k_cu__Z4testv4cuda3std6ranges3__45__cpo4prevE
	.align		8
        /*00c0*/ 	.dword	_ZN34_INTERNAL_6f009da0_4_k_cu__Z4testv4cuda3std6ranges3__45__cpo4dataE
	.align		8
        /*00c8*/ 	.dword	_ZN34_INTERNAL_6f009da0_4_k_cu__Z4testv4cuda3std6ranges3__45__cpo5cdataE
	.align		8
        /*00d0*/ 	.dword	_ZN34_INTERNAL_6f009da0_4_k_cu__Z4testv4cuda3std6ranges3__45__cpo4sizeE
	.align		8
        /*00d8*/ 	.dword	_ZN34_INTERNAL_6f009da0_4_k_cu__Z4testv4cuda3std6ranges3__45__cpo5ssizeE
	.align		8
        /*00e0*/ 	.dword	_ZN34_INTERNAL_6f009da0_4_k_cu__Z4testv4cuda3std6ranges3__45__cpo8distanceE
	.align		8
        /*00e8*/ 	.dword	_ZN34_INTERNAL_6f009da0_4_k_cu__Z4testv6thrust24THRUST_300001_SM_1000_NS8cuda_cub3parE
	.align		8
        /*00f0*/ 	.dword	_ZN34_INTERNAL_6f009da0_4_k_cu__Z4testv6thrust24THRUST_300001_SM_1000_NS8cuda_cub10par_nosyncE
	.align		8
        /*00f8*/ 	.dword	_ZN34_INTERNAL_6f009da0_4_k_cu__Z4testv6thrust24THRUST_300001_SM_1000_NS6system6detail10sequential3seqE
	.align		8
        /*0100*/ 	.dword	_ZN34_INTERNAL_6f009da0_4_k_cu__Z4testv6thrust24THRUST_300001_SM_1000_NS6system3cpp3parE
	.align		8
        /*0108*/ 	.dword	_ZN34_INTERNAL_6f009da0_4_k_cu__Z4testv6thrust24THRUST_300001_SM_1000_NS12placeholders2_1E
	.align		8
        /*0110*/ 	.dword	_ZN34_INTERNAL_6f009da0_4_k_cu__Z4testv6thrust24THRUST_300001_SM_1000_NS12placeholders2_2E
	.align		8
        /*0118*/ 	.dword	_ZN34_INTERNAL_6f009da0_4_k_cu__Z4testv6thrust24THRUST_300001_SM_1000_NS12placeholders2_3E
	.align		8
        /*0120*/ 	.dword	_ZN34_INTERNAL_6f009da0_4_k_cu__Z4testv6thrust24THRUST_300001_SM_1000_NS12placeholders2_4E
	.align		8
        /*0128*/ 	.dword	_ZN34_INTERNAL_6f009da0_4_k_cu__Z4testv6thrust24THRUST_300001_SM_1000_NS12placeholders2_5E
	.align		8
        /*0130*/ 	.dword	_ZN34_INTERNAL_6f009da0_4_k_cu__Z4testv6thrust24THRUST_300001_SM_1000_NS12placeholders2_6E
	.align		8
        /*0138*/ 	.dword	_ZN34_INTERNAL_6f009da0_4_k_cu__Z4testv6thrust24THRUST_300001_SM_1000_NS12placeholders2_7E
	.align		8
        /*0140*/ 	.dword	_ZN34_INTERNAL_6f009da0_4_k_cu__Z4testv6thrust24THRUST_300001_SM_1000_NS12placeholders2_8E
	.align		8
        /*0148*/ 	.dword	_ZN34_INTERNAL_6f009da0_4_k_cu__Z4testv6thrust24THRUST_300001_SM_1000_NS12placeholders2_9E
	.align		8
        /*0150*/ 	.dword	_ZN34_INTERNAL_6f009da0_4_k_cu__Z4testv6thrust24THRUST_300001_SM_1000_NS12placeholders3_10E
	.align		8
        /*0158*/ 	.dword	_ZN34_INTERNAL_6f009da0_4_k_cu__Z4testv6thrust24THRUST_300001_SM_1000_NS3seqE
	.align		8
        /*0160*/ 	.dword	_ZN34_INTERNAL_6f009da0_4_k_cu__Z4testv6thrust24THRUST_300001_SM_1000_NS6deviceE


//--------------------- .text._ZN3cub18CUB_300001_SM_10006detail6reduce18DeviceReduceKernelINS2_10policy_hubIN4cuda3std3__45tupleIJblEEEyN6thrust24THRUST_300001_SM_1000_NS8cuda_cub9__find_if7functorIS9_EEE10Policy1000ENSB_12zip_iteratorINS8_IJNSD_26transform_input_iterator_tIbNSC_6detail35transform_pair_of_input_iterators_tIbNSB_6detail15normal_iteratorINSB_10device_ptrIiEEEESQ_18compare_modulo_twoEENS7_10__not_fn_tINS7_10__identityEEEEENSB_17counting_iteratorIlNSB_11use_defaultESY_SY_EEEEEEEySF_S9_SU_EEvT0_PT3_T1_NS0_13GridEvenShareIS15_EET2_T4_ --------------------------
	.section	.text._ZN3cub18CUB_300001_SM_10006detail6reduce18DeviceReduceKernelINS2_10policy_hubIN4cuda3std3__45tupleIJblEEEyN6thrust24THRUST_300001_SM_1000_NS8cuda_cub9__find_if7functorIS9_EEE10Policy1000ENSB_12zip_iteratorINS8_IJNSD_26transform_input_iterator_tIbNSC_6detail35transform_pair_of_input_iterators_tIbNSB_6detail15normal_iteratorINSB_10device_ptrIiEEEESQ_18compare_modulo_twoEENS7_10__not_fn_tINS7_10__identityEEEEENSB_17counting_iteratorIlNSB_11use_defaultESY_SY_EEEEEEEySF_S9_SU_EEvT0_PT3_T1_NS0_13GridEvenShareIS15_EET2_T4_,"ax",@progbits
	.align	128
        .global         _ZN3cub18CUB_300001_SM_10006detail6reduce18DeviceReduceKernelINS2_10policy_hubIN4cuda3std3__45tupleIJblEEEyN6thrust24THRUST_300001_SM_1000_NS8cuda_cub9__find_if7functorIS9_EEE10Policy1000ENSB_12zip_iteratorINS8_IJNSD_26transform_input_iterator_tIbNSC_6detail35transform_pair_of_input_iterators_tIbNSB_6detail15normal_iteratorINSB_10device_ptrIiEEEESQ_18compare_modulo_twoEENS7_10__not_fn_tINS7_10__identityEEEEENSB_17counting_iteratorIlNSB_11use_defaultESY_SY_EEEEEEEySF_S9_SU_EEvT0_PT3_T1_NS0_13GridEvenShareIS15_EET2_T4_
        .type           _ZN3cub18CUB_300001_SM_10006detail6reduce18DeviceReduceKernelINS2_10policy_hubIN4cuda3std3__45tupleIJblEEEyN6thrust24THRUST_300001_SM_1000_NS8cuda_cub9__find_if7functorIS9_EEE10Policy1000ENSB_12zip_iteratorINS8_IJNSD_26transform_input_iterator_tIbNSC_6detail35transform_pair_of_input_iterators_tIbNSB_6detail15normal_iteratorINSB_10device_ptrIiEEEESQ_18compare_modulo_twoEENS7_10__not_fn_tINS7_10__identityEEEEENSB_17counting_iteratorIlNSB_11use_defaultESY_SY_EEEEEEEySF_S9_SU_EEvT0_PT3_T1_NS0_13GridEvenShareIS15_EET2_T4_,@function
        .size           _ZN3cub18CUB_300001_SM_10006detail6reduce18DeviceReduceKernelINS2_10policy_hubIN4cuda3std3__45tupleIJblEEEyN6thrust24THRUST_300001_SM_1000_NS8cuda_cub9__find_if7functorIS9_EEE10Policy1000ENSB_12zip_iteratorINS8_IJNSD_26transform_input_iterator_tIbNSC_6detail35transform_pair_of_input_iterators_tIbNSB_6detail15normal_iteratorINSB_10device_ptrIiEEEESQ_18compare_modulo_twoEENS7_10__not_fn_tINS7_10__identityEEEEENSB_17counting_iteratorIlNSB_11use_defaultESY_SY_EEEEEEEySF_S9_SU_EEvT0_PT3_T1_NS0_13GridEvenShareIS15_EET2_T4_,(.L_x_661 - _ZN3cub18CUB_300001_SM_10006detail6reduce18DeviceReduceKernelINS2_10policy_hubIN4cuda3std3__45tupleIJblEEEyN6thrust24THRUST_300001_SM_1000_NS8cuda_cub9__find_if7functorIS9_EEE10Policy1000ENSB_12zip_iteratorINS8_IJNSD_26transform_input_iterator_tIbNSC_6detail35transform_pair_of_input_iterators_tIbNSB_6detail15normal_iteratorINSB_10device_ptrIiEEEESQ_18compare_modulo_twoEENS7_10__not_fn_tINS7_10__identityEEEEENSB_17counting_iteratorIlNSB_11use_defaultESY_SY_EEEEEEEySF_S9_SU_EEvT0_PT3_T1_NS0_13GridEvenShareIS15_EET2_T4_)
        .other          _ZN3cub18CUB_300001_SM_10006detail6reduce18DeviceReduceKernelINS2_10policy_hubIN4cuda3std3__45tupleIJblEEEyN6thrust24THRUST_300001_SM_1000_NS8cuda_cub9__find_if7functorIS9_EEE10Policy1000ENSB_12zip_iteratorINS8_IJNSD_26transform_input_iterator_tIbNSC_6detail35transform_pair_of_input_iterators_tIbNSB_6detail15normal_iteratorINSB_10device_ptrIiEEEESQ_18compare_modulo_twoEENS7_10__not_fn_tINS7_10__identityEEEEENSB_17counting_iteratorIlNSB_11use_defaultESY_SY_EEEEEEEySF_S9_SU_EEvT0_PT3_T1_NS0_13GridEvenShareIS15_EET2_T4_,@"STO_CUDA_ENTRY STV_DEFAULT"
_ZN3cub18CUB_300001_SM_10006detail6reduce18DeviceReduceKernelINS2_10policy_hubIN4cuda3std3__45tupleIJblEEEyN6thrust24THRUST_300001_SM_1000_NS8cuda_cub9__find_if7functorIS9_EEE10Policy1000ENSB_12zip_iteratorINS8_IJNSD_26transform_input_iterator_tIbNSC_6detail35transform_pair_of_input_iterators_tIbNSB_6detail15normal_iteratorINSB_10device_ptrIiEEEESQ_18compare_modulo_twoEENS7_10__not_fn_tINS7_10__identityEEEEENSB_17counting_iteratorIlNSB_11use_defaultESY_SY_EEEEEEEySF_S9_SU_EEvT0_PT3_T1_NS0_13GridEvenShareIS15_EET2_T4_:
.text._ZN3cub18CUB_300001_SM_10006detail6reduce18DeviceReduceKernelINS2_10policy_hubIN4cuda3std3__45tupleIJblEEEyN6thrust24THRUST_300001_SM_1000_NS8cuda_cub9__find_if7functorIS9_EEE10Policy1000ENSB_12zip_iteratorINS8_IJNSD_26transform_input_iterator_tIbNSC_6detail35transform_pair_of_input_iterators_tIbNSB_6detail15normal_iteratorINSB_10device_ptrIiEEEESQ_18compare_modulo_twoEENS7_10__not_fn_tINS7_10__identityEEEEENSB_17counting_iteratorIlNSB_11use_defaultESY_SY_EEEEEEEySF_S9_SU_EEvT0_PT3_T1_NS0_13GridEvenShareIS15_EET2_T4_:
[----:B------:R-:W-:Y:S01]  /*0000*/  LDC R1, c[0x0][0x37c] ;  /* 0x0000df00ff017b82 */ /* 0x000fe20000000800 */
[----:B------:R-:W0:Y:S01]  /*0010*/  S2R R0, SR_CTAID.X ;  /* 0x0000000000007919 */ /* 0x000e220000002500 */
[----:B------:R-:W1:Y:S01]  /*0020*/  LDCU.64 UR6, c[0x0][0x3d8] ;  /* 0x00007b00ff0677ac */ /* 0x000e620008000a00 */
[----:B------:R-:W-:Y:S01]  /*0030*/  BSSY.RECONVERGENT B1, `(.L_x_0) ;  /* 0x000052b000017945 */ /* 0x000fe20003800200 */
[----:B------:R-:W2:Y:S01]  /*0040*/  LDCU UR5, c[0x0][0x3e0] ;  /* 0x00007c00ff0577ac */ /* 0x000ea20008000800 */
[----:B------:R-:W3:Y:S01]  /*0050*/  LDCU.64 UR12, c[0x0][0x358] ;  /* 0x00006b00ff0c77ac */ /* 0x000ee20008000a00 */
[----:B-1----:R-:W-:Y:S02]  /*0060*/  IMAD.U32 R2, RZ, RZ, UR6 ;  /* 0x00000006ff027e24 */ /* 0x002fe4000f8e00ff */
[----:B------:R-:W-:Y:S01]  /*0070*/  IMAD.U32 R3, RZ, RZ, UR7 ;  /* 0x00000007ff037e24 */ /* 0x000fe2000f8e00ff */
[----:B--2---:R-:W-:-:S04]  /*0080*/  USHF.L.U32 UR5, UR5, 0xa, URZ ;  /* 0x0000000a05057899 */ /* 0x004fc800080006ff */
[----:B------:R-:W-:Y:S01]  /*0090*/  USHF.R.S32.HI UR4, URZ, 0x1f, UR5 ;  /* 0x0000001fff047899 */ /* 0x000fe20008011405 */
[----:B0-----:R-:W-:-:S05]  /*00a0*/  IMAD.SHL.U32 R6, R0, 0x400, RZ ;  /* 0x0000040000067824 */ /* 0x001fca00078e00ff */
[----:B------:R-:W-:-:S04]  /*00b0*/  IADD3 R21, P1, PT, -R6, R2, RZ ;  /* 0x0000000206157210 */ /* 0x000fc80007f3e1ff */
[----:B------:R-:W-:Y:S02]  /*00c0*/  ISETP.GT.U32.AND P0, PT, R21, 0x3ff, PT ;  /* 0x000003ff1500780c */ /* 0x000fe40003f04070 */
[----:B------:R-:W-:-:S04]  /*00d0*/  IADD3.X R22, PT, PT, R3, -0x1, RZ, P1, !PT ;  /* 0xffffffff03167810 */ /* 0x000fc80000ffe4ff */
[----:B------:R-:W-:-:S13]  /*00e0*/  ISETP.GT.U32.AND.EX P0, PT, R22, RZ, PT, P0 ;  /* 0x000000ff1600720c */ /* 0x000fda0003f04100 */
[----:B---3--:R-:W-:Y:S05]  /*00f0*/  @P0 BRA `(.L_x_1) ;  /* 0x0000002c00040947 */ /* 0x008fea0003800000 */
[----:B------:R-:W0:Y:S01]  /*0100*/  S2R R7, SR_TID.X ;  /* 0x0000000000077919 */ /* 0x000e220000002100 */
[----:B------:R-:W1:Y:S01]  /*0110*/  LDC.64 R8, c[0x0][0x380] ;  /* 0x0000e000ff087b82 */ /* 0x000e620000000a00 */
[----:B------:R-:W-:Y:S01]  /*0120*/  IMAD.IADD R12, R2, 0x1, -R6 ;  /* 0x00000001020c7824 */ /* 0x000fe200078e0a06 */
[----:B------:R-:W2:Y:S01]  /*0130*/  LDCU.64 UR8, c[0x0][0x3a0] ;  /* 0x00007400ff0877ac */ /* 0x000ea20008000a00 */
[----:B------:R-:W3:Y:S05]  /*0140*/  LDCU.128 UR4, c[0x0][0x380] ;  /* 0x00007000ff0477ac */ /* 0x000eea0008000c00 */
[----:B------:R-:W4:Y:S01]  /*0150*/  LDC.64 R16, c[0x0][0x388] ;  /* 0x0000e200ff107b82 */ /* 0x000f220000000a00 */
[----:B0-----:R-:W-:-:S13]  /*0160*/  ISETP.GE.AND P1, PT, R7, R12, PT ;  /* 0x0000000c0700720c */ /* 0x001fda0003f26270 */
[----:B------:R-:W-:Y:S01]  /*0170*/  @!P1 IMAD.IADD R3, R6, 0x1, R7 ;  /* 0x0000000106039824 */ /* 0x000fe200078e0207 */
[----:B------:R-:W0:Y:S03]  /*0180*/  @!P1 LDC.64 R4, c[0x0][0x3a0] ;  /* 0x0000e800ff049b82 */ /* 0x000e260000000a00 */
[----:B-1----:R-:W-:-:S04]  /*0190*/  @!P1 IMAD.WIDE.U32 R8, R3, 0x4, R8 ;  /* 0x0000000403089825 */ /* 0x002fc800078e0008 */
[----:B----4-:R-:W-:Y:S02]  /*01a0*/  @!P1 IMAD.WIDE.U32 R16, R3, 0x4, R16 ;  /* 0x0000000403109825 */ /* 0x010fe400078e0010 */
[----:B------:R1:W4:Y:S04]  /*01b0*/  @!P1 LDG.E R8, desc[UR12][R8.64] ;  /* 0x0000000c08089981 */ /* 0x000328000c1e1900 */
[----:B------:R-:W5:Y:S01]  /*01c0*/  @!P1 LDG.E R16, desc[UR12][R16.64] ;  /* 0x0000000c10109981 */ /* 0x000f62000c1e1900 */
[----:B------:R-:W-:Y:S01]  /*01d0*/  IMAD.MOV.U32 R15, RZ, RZ, R7 ;  /* 0x000000ffff0f7224 */ /* 0x000fe200078e0007 */
[----:B------:R-:W-:Y:S01]  /*01e0*/  BSSY.RECONVERGENT B0, `(.L_x_2) ;  /* 0x00000de000007945 */ /* 0x000fe20003800200 */
[----:B------:R-:W-:Y:S02]  /*01f0*/  @!P1 VIADD R15, R7, 0x100 ;  /* 0x00000100070f9836 */ /* 0x000fe40000000000 */
[----:B-1----:R-:W-:-:S03]  /*0200*/  IMAD.MOV.U32 R9, RZ, RZ, RZ ;  /* 0x000000ffff097224 */ /* 0x002fc600078e00ff */
[----:B------:R-:W-:Y:S02]  /*0210*/  ISETP.GE.AND P2, PT, R15, R12, PT ;  /* 0x0000000c0f00720c */ /* 0x000fe40003f46270 */
[----:B----4-:R-:W-:Y:S02]  /*0220*/  @!P1 LEA.HI R10, R8, R8, RZ, 0x1 ;  /* 0x00000008080a9211 */ /* 0x010fe400078f08ff */
[----:B-----5:R-:W-:Y:S02]  /*0230*/  @!P1 LEA.HI R13, R16, R16, RZ, 0x1 ;  /* 0x00000010100d9211 */ /* 0x020fe400078f08ff */
[----:B------:R-:W-:Y:S01]  /*0240*/  @!P1 LOP3.LUT R11, R10, 0xfffffffe, RZ, 0xc0, !PT ;  /* 0xfffffffe0a0b9812 */ /* 0x000fe200078ec0ff */
[----:B------:R-:W-:Y:S01]  /*0250*/  IMAD.MOV.U32 R10, RZ, RZ, RZ ;  /* 0x000000ffff0a7224 */ /* 0x000fe200078e00ff */
[----:B------:R-:W-:Y:S02]  /*0260*/  @!P1 LOP3.LUT R13, R13, 0xfffffffe, RZ, 0xc0, !PT ;  /* 0xfffffffe0d0d9812 */ /* 0x000fe400078ec0ff */
[----:B0-----:R-:W-:Y:S01]  /*0270*/  @!P1 IADD3 R10, P3, PT, R3, R4, RZ ;  /* 0x00000004030a9210 */ /* 0x001fe20007f7e0ff */
[----:B------:R-:W-:Y:S01]  /*0280*/  @!P1 IMAD.IADD R11, R8, 0x1, -R11 ;  /* 0x00000001080b9824 */ /* 0x000fe200078e0a0b */
[----:B------:R-:W-:Y:S01]  /*0290*/  PRMT R8, RZ, 0x7610, R8 ;  /* 0x00007610ff087816 */ /* 0x000fe20000000008 */
[----:B------:R-:W-:-:S02]  /*02a0*/  @!P1 IMAD.IADD R14, R16, 0x1, -R13 ;  /* 0x00000001100e9824 */ /* 0x000fc400078e0a0d */
[----:B------:R-:W-:-:S03]  /*02b0*/  @!P1 IMAD.X R9, RZ, RZ, R5, P3 ;  /* 0x000000ffff099224 */ /* 0x000fc600018e0605 */
[----:B------:R-:W-:-:S04]  /*02c0*/  @!P1 ISETP.NE.AND P0, PT, R11, R14, PT ;  /* 0x0000000e0b00920c */ /* 0x000fc80003f05270 */
[----:B------:R-:W-:-:S04]  /*02d0*/  @!P1 SEL R3, RZ, 0x1, !P0 ;  /* 0x00000001ff039807 */ /* 0x000fc80004000000 */
[----:B------:R-:W-:Y:S01]  /*02e0*/  @!P1 PRMT R8, R3, 0x7610, R8 ;  /* 0x0000761003089816 */ /* 0x000fe20000000008 */
[----:B--23--:R-:W-:Y:S06]  /*02f0*/  @P2 BRA `(.L_x_3) ;  /* 0x0000000c00302947 */ /* 0x00cfec0003800000 */
[----:B------:R-:W-:Y:S01]  /*0300*/  LOP3.LUT R11, RZ, R15, RZ, 0x33, !PT ;  /* 0x0000000fff0b7212 */ /* 0x000fe200078e33ff */
[----:B------:R-:W-:Y:S04]  /*0310*/  BSSY.RECONVERGENT B2, `(.L_x_4) ;  /* 0x000006e000027945 */ /* 0x000fe80003800200 */
[----:B------:R-:W-:-:S04]  /*0320*/  IMAD.IADD R11, R11, 0x1, R2 ;  /* 0x000000010b0b7824 */ /* 0x000fc800078e0202 */
[----:B------:R-:W-:-:S05]  /*0330*/  IMAD.IADD R13, R11, 0x1, -R6 ;  /* 0x000000010b0d7824 */ /* 0x000fca00078e0a06 */
[C---:B------:R-:W-:Y:S02]  /*0340*/  ISETP.GE.U32.AND P0, PT, R13.reuse, 0x300, PT ;  /* 0x000003000d00780c */ /* 0x040fe40003f06070 */
[----:B------:R-:W-:-:S11]  /*0350*/  LEA.HI R13, R13, 0x1, RZ, 0x18 ;  /* 0x000000010d0d7811 */ /* 0x000fd600078fc0ff */
[----:B------:R-:W-:Y:S05]  /*0360*/  @!P0 BRA `(.L_x_5) ;  /* 0x0000000400a08947 */ /* 0x000fea0003800000 */
[----:B------:R-:W-:Y:S01]  /*0370*/  LOP3.LUT R14, R13, 0x1fffffc, RZ, 0xc0, !PT ;  /* 0x01fffffc0d0e7812 */ /* 0x000fe200078ec0ff */
[----:B------:R-:W-:Y:S01]  /*0380*/  BSSY.RECONVERGENT B3, `(.L_x_6) ;  /* 0x0000065000037945 */ /* 0x000fe20003800200 */
[----:B------:R-:W-:-:S03]  /*0390*/  VIADD R15, R15, 0x200 ;  /* 0x000002000f0f7836 */ /* 0x000fc60000000000 */
[----:B------:R-:W-:-:S07]  /*03a0*/  IMAD.MOV R14, RZ, RZ, -R14 ;  /* 0x000000ffff0e7224 */ /* 0x000fce00078e0a0e */
.L_x_7:
[----:B------:R-:W-:-:S05]  /*03b0*/  VIADD R3, R15, 0xfffffe00 ;  /* 0xfffffe000f037836 */ /* 0x000fca0000000000 */
[----:B------:R-:W-:-:S04]  /*03c0*/  IADD3 R23, P0, PT, R6, R3, RZ ;  /* 0x0000000306177210 */ /* 0x000fc80007f1e0ff */
[----:B------:R-:W-:Y:S01]  /*03d0*/  LEA.HI.X.SX32 R22, R3, RZ, 0x1, P0 ;  /* 0x000000ff03167211 */ /* 0x000fe200000f0eff */
[----:B------:R-:W-:-:S03]  /*03e0*/  IMAD.SHL.U32 R2, R23, 0x4, RZ ;  /* 0x0000000417027824 */ /* 0x000fc600078e00ff */
[----:B------:R-:W-:Y:S02]  /*03f0*/  SHF.L.U64.HI R3, R23, 0x2, R22 ;  /* 0x0000000217037819 */ /* 0x000fe40000010216 */
[C---:B------:R-:W-:Y:S02]  /*0400*/  IADD3 R4, P0, PT, R2.reuse, UR4, RZ ;  /* 0x0000000402047c10 */ /* 0x040fe4000ff1e0ff */
[----:B------:R-:W-:Y:S02]  /*0410*/  IADD3 R2, P1, PT, R2, UR6, RZ ;  /* 0x0000000602027c10 */ /* 0x000fe4000ff3e0ff */
[C---:B------:R-:W-:Y:S02]  /*0420*/  IADD3.X R5, PT, PT, R3.reuse, UR5, RZ, P0, !PT ;  /* 0x0000000503057c10 */ /* 0x040fe400087fe4ff */
[----:B------:R-:W-:-:S03]  /*0430*/  IADD3.X R3, PT, PT, R3, UR7, RZ, P1, !PT ;  /* 0x0000000703037c10 */ /* 0x000fc60008ffe4ff */
[----:B------:R-:W2:Y:S04]  /*0440*/  LDG.E R25, desc[UR12][R4.64] ;  /* 0x0000000c04197981 */ /* 0x000ea8000c1e1900 */
[----:B------:R-:W3:Y:S04]  /*0450*/  LDG.E R24, desc[UR12][R2.64] ;  /* 0x0000000c02187981 */ /* 0x000ee8000c1e1900 */
[----:B------:R-:W4:Y:S04]  /*0460*/  LDG.E R19, desc[UR12][R4.64+0x400] ;  /* 0x0004000c04137981 */ /* 0x000f28000c1e1900 */
[----:B------:R-:W5:Y:S04]  /*0470*/  LDG.E R20, desc[UR12][R2.64+0x400] ;  /* 0x0004000c02147981 */ /* 0x000f68000c1e1900 */
[----:B------:R-:W5:Y:S04]  /*0480*/  LDG.E R16, desc[UR12][R4.64+0x800] ;  /* 0x0008000c04107981 */ /* 0x000f68000c1e1900 */
[----:B------:R-:W5:Y:S04]  /*0490*/  LDG.E R17, desc[UR12][R2.64+0x800] ;  /* 0x0008000c02117981 */ /* 0x000f68000c1e1900 */
[----:B------:R-:W5:Y:S04]  /*04a0*/  LDG.E R18, desc[UR12][R4.64+0xc00] ;  /* 0x000c000c04127981 */ /* 0x000f68000c1e1900 */
[----:B------:R4:W5:Y:S01]  /*04b0*/  LDG.E R21, desc[UR12][R2.64+0xc00] ;  /* 0x000c000c02157981 */ /* 0x000962000c1e1900 */
[----:B------:R-:W-:Y:S01]  /*04c0*/  IADD3 R23, P0, PT, R23, UR8, RZ ;  /* 0x0000000817177c10 */ /* 0x000fe2000ff1e0ff */
[----:B------:R-:W-:Y:S01]  /*04d0*/  VIADD R14, R14, 0x4 ;  /* 0x000000040e0e7836 */ /* 0x000fe20000000000 */
[----:B------:R-:W-:-:S02]  /*04e0*/  LOP3.LUT P3, RZ, R8, 0xff, RZ, 0xc0, !PT ;  /* 0x000000ff08ff7812 */ /* 0x000fc4000786c0ff */
[----:B------:R-:W-:Y:S02]  /*04f0*/  IADD3.X R22, PT, PT, R22, UR9, RZ, P0, !PT ;  /* 0x0000000916167c10 */ /* 0x000fe400087fe4ff */
[----:B------:R-:W-:-:S04]  /*0500*/  ISETP.LT.U32.AND P0, PT, R23, R10, PT ;  /* 0x0000000a1700720c */ /* 0x000fc80003f01070 */
[----:B------:R-:W-:Y:S02]  /*0510*/  ISETP.LT.AND.EX P0, PT, R22, R9, PT, P0 ;  /* 0x000000091600720c */ /* 0x000fe40003f01300 */
[----:B--2---:R-:W-:Y:S02]  /*0520*/  LEA.HI R26, R25, R25, RZ, 0x1 ;  /* 0x00000019191a7211 */ /* 0x004fe400078f08ff */
[----:B---3--:R-:W-:Y:S02]  /*0530*/  LEA.HI R27, R24, R24, RZ, 0x1 ;  /* 0x00000018181b7211 */ /* 0x008fe400078f08ff */
[----:B------:R-:W-:Y:S02]  /*0540*/  LOP3.LUT R26, R26, 0xfffffffe, RZ, 0xc0, !PT ;  /* 0xfffffffe1a1a7812 */ /* 0x000fe400078ec0ff */
[----:B------:R-:W-:Y:S02]  /*0550*/  LOP3.LUT R27, R27, 0xfffffffe, RZ, 0xc0, !PT ;  /* 0xfffffffe1b1b7812 */ /* 0x000fe400078ec0ff */
[----:B----4-:R-:W-:Y:S01]  /*0560*/  LEA.HI R2, R19, R19, RZ, 0x1 ;  /* 0x0000001313027211 */ /* 0x010fe200078f08ff */
[----:B------:R-:W-:Y:S01]  /*0570*/  IMAD.IADD R26, R25, 0x1, -R26 ;  /* 0x00000001191a7824 */ /* 0x000fe200078e0a1a */
[----:B-----5:R-:W-:Y:S01]  /*0580*/  LEA.HI R3, R20, R20, RZ, 0x1 ;  /* 0x0000001414037211 */ /* 0x020fe200078f08ff */
[----:B------:R-:W-:Y:S01]  /*0590*/  IMAD.IADD R27, R24, 0x1, -R27 ;  /* 0x00000001181b7824 */ /* 0x000fe200078e0a1b */
[----:B------:R-:W-:-:S02]  /*05a0*/  LOP3.LUT R4, R2, 0xfffffffe, RZ, 0xc0, !PT ;  /* 0xfffffffe02047812 */ /* 0x000fc400078ec0ff */
[----:B------:R-:W-:Y:S02]  /*05b0*/  LOP3.LUT R3, R3, 0xfffffffe, RZ, 0xc0, !PT ;  /* 0xfffffffe03037812 */ /* 0x000fe400078ec0ff */
[----:B------:R-:W-:Y:S01]  /*05c0*/  ISETP.NE.AND P1, PT, R26, R27, PT ;  /* 0x0000001b1a00720c */ /* 0x000fe20003f25270 */
[----:B------:R-:W-:Y:S02]  /*05d0*/  IMAD.IADD R4, R19, 0x1, -R4 ;  /* 0x0000000113047824 */ /* 0x000fe400078e0a04 */
[----:B------:R-:W-:Y:S02]  /*05e0*/  IMAD.IADD R5, R20, 0x1, -R3 ;  /* 0x0000000114057824 */ /* 0x000fe400078e0a03 */
[----:B------:R-:W-:-:S03]  /*05f0*/  VIADD R3, R15, 0xffffff00 ;  /* 0xffffff000f037836 */ /* 0x000fc60000000000 */
[----:B------:R-:W-:Y:S02]  /*0600*/  ISETP.NE.AND P2, PT, R4, R5, PT ;  /* 0x000000050400720c */ /* 0x000fe40003f45270 */
[----:B------:R-:W-:-:S03]  /*0610*/  SHF.R.S32.HI R4, RZ, 0x1f, R3 ;  /* 0x0000001fff047819 */ /* 0x000fc60000011403 */
[C---:B------:R-:W-:Y:S02]  /*0620*/  @P1 SEL R10, R23.reuse, R10, P0 ;  /* 0x0000000a170a1207 */ /* 0x040fe40000000000 */
[----:B------:R-:W-:Y:S02]  /*0630*/  @P1 SEL R9, R22, R9, P0 ;  /* 0x0000000916091207 */ /* 0x000fe40000000000 */
[----:B------:R-:W-:Y:S02]  /*0640*/  SEL R2, R23, R10, !P3 ;  /* 0x0000000a17027207 */ /* 0x000fe40005800000 */
[----:B------:R-:W-:Y:S02]  /*0650*/  SEL R10, RZ, 0x1, !P1 ;  /* 0x00000001ff0a7807 */ /* 0x000fe40004800000 */
[----:B------:R-:W-:Y:S02]  /*0660*/  @P3 SEL R10, R8, 0x1, !P1 ;  /* 0x00000001080a3807 */ /* 0x000fe40004800000 */
[----:B------:R-:W-:-:S02]  /*0670*/  IADD3 R5, P0, P1, R3, UR8, R6 ;  /* 0x0000000803057c10 */ /* 0x000fc4000f91e006 */
[----:B------:R-:W-:Y:S02]  /*0680*/  LEA.HI R3, R16, R16, RZ, 0x1 ;  /* 0x0000001010037211 */ /* 0x000fe400078f08ff */
[----:B------:R-:W-:Y:S02]  /*0690*/  IADD3.X R8, PT, PT, R4, UR9, RZ, P0, P1 ;  /* 0x0000000904087c10 */ /* 0x000fe400087e24ff */
[----:B------:R-:W-:Y:S02]  /*06a0*/  LEA.HI R4, R17, R17, RZ, 0x1 ;  /* 0x0000001111047211 */ /* 0x000fe400078f08ff */
[----:B------:R-:W-:Y:S02]  /*06b0*/  SEL R9, R22, R9, !P3 ;  /* 0x0000000916097207 */ /* 0x000fe40005800000 */
[----:B------:R-:W-:Y:S02]  /*06c0*/  LOP3.LUT P3, RZ, R10, 0xff, RZ, 0xc0, !PT ;  /* 0x000000ff0aff7812 */ /* 0x000fe4000786c0ff */
[----:B------:R-:W-:-:S02]  /*06d0*/  ISETP.LT.U32.AND P0, PT, R5, R2, PT ;  /* 0x000000020500720c */ /* 0x000fc40003f01070 */
[----:B------:R-:W-:Y:S02]  /*06e0*/  LOP3.LUT R3, R3, 0xfffffffe, RZ, 0xc0, !PT ;  /* 0xfffffffe03037812 */ /* 0x000fe400078ec0ff */
[----:B------:R-:W-:Y:S02]  /*06f0*/  LOP3.LUT R4, R4, 0xfffffffe, RZ, 0xc0, !PT ;  /* 0xfffffffe04047812 */ /* 0x000fe400078ec0ff */
[----:B------:R-:W-:Y:S01]  /*0700*/  ISETP.LT.AND.EX P0, PT, R8, R9, PT, P0 ;  /* 0x000000090800720c */ /* 0x000fe20003f01300 */
[----:B------:R-:W-:Y:S01]  /*0710*/  IMAD.IADD R3, R16, 0x1, -R3 ;  /* 0x0000000110037824 */ /* 0x000fe200078e0a03 */
[----:B------:R-:W-:Y:S01]  /*0720*/  SEL R16, RZ, 0x1, !P2 ;  /* 0x00000001ff107807 */ /* 0x000fe20005000000 */
[----:B------:R-:W-:Y:S01]  /*0730*/  IMAD.IADD R4, R17, 0x1, -R4 ;  /* 0x0000000111047824 */ /* 0x000fe200078e0a04 */
[----:B------:R-:W-:Y:S02]  /*0740*/  @P2 SEL R2, R5, R2, P0 ;  /* 0x0000000205022207 */ /* 0x000fe40000000000 */
[----:B------:R-:W-:-:S02]  /*0750*/  @P3 SEL R16, R10, 0x1, !P2 ;  /* 0x000000010a103807 */ /* 0x000fc40005000000 */
[----:B------:R-:W-:Y:S02]  /*0760*/  ISETP.NE.AND P1, PT, R3, R4, PT ;  /* 0x000000040300720c */ /* 0x000fe40003f25270 */
[----:B------:R-:W-:Y:S02]  /*0770*/  LEA.HI R3, R18, R18, RZ, 0x1 ;  /* 0x0000001212037211 */ /* 0x000fe400078f08ff */
[----:B------:R-:W-:Y:S02]  /*0780*/  SEL R2, R5, R2, !P3 ;  /* 0x0000000205027207 */ /* 0x000fe40005800000 */
[----:B------:R-:W-:Y:S02]  /*0790*/  @P2 SEL R9, R8, R9, P0 ;  /* 0x0000000908092207 */ /* 0x000fe40000000000 */
[----:B------:R-:W-:Y:S02]  /*07a0*/  SHF.R.S32.HI R5, RZ, 0x1f, R15 ;  /* 0x0000001fff057819 */ /* 0x000fe4000001140f */
[----:B------:R-:W-:-:S02]  /*07b0*/  IADD3 R17, P0, P2, R15, UR8, R6 ;  /* 0x000000080f117c10 */ /* 0x000fc4000fa1e006 */
[----:B------:R-:W-:Y:S02]  /*07c0*/  LOP3.LUT R3, R3, 0xfffffffe, RZ, 0xc0, !PT ;  /* 0xfffffffe03037812 */ /* 0x000fe400078ec0ff */
[----:B------:R-:W-:Y:S02]  /*07d0*/  LOP3.LUT P4, RZ, R16, 0xff, RZ, 0xc0, !PT ;  /* 0x000000ff10ff7812 */ /* 0x000fe4000788c0ff */
[----:B------:R-:W-:Y:S01]  /*07e0*/  LEA.HI R4, R21, R21, RZ, 0x1 ;  /* 0x0000001515047211 */ /* 0x000fe200078f08ff */
[----:B------:R-:W-:Y:S01]  /*07f0*/  IMAD.IADD R18, R18, 0x1, -R3 ;  /* 0x0000000112127824 */ /* 0x000fe200078e0a03 */
[----:B------:R-:W-:Y:S01]  /*0800*/  IADD3.X R5, PT, PT, R5, UR9, RZ, P0, P2 ;  /* 0x0000000905057c10 */ /* 0x000fe200087e44ff */
[C---:B------:R-:W-:Y:S01]  /*0810*/  VIADD R3, R15.reuse, 0x100 ;  /* 0x000001000f037836 */ /* 0x040fe20000000000 */
[----:B------:R-:W-:Y:S01]  /*0820*/  SEL R8, R8, R9, !P3 ;  /* 0x0000000908087207 */ /* 0x000fe20005800000 */
[----:B------:R-:W-:Y:S01]  /*0830*/  VIADD R15, R15, 0x400 ;  /* 0x000004000f0f7836 */ /* 0x000fe20000000000 */
[----:B------:R-:W-:-:S02]  /*0840*/  ISETP.LT.U32.AND P0, PT, R17, R2, PT ;  /* 0x000000021100720c */ /* 0x000fc40003f01070 */
[----:B------:R-:W-:Y:S02]  /*0850*/  LOP3.LUT R4, R4, 0xfffffffe, RZ, 0xc0, !PT ;  /* 0xfffffffe04047812 */ /* 0x000fe400078ec0ff */
[----:B------:R-:W-:Y:S02]  /*0860*/  ISETP.LT.AND.EX P0, PT, R5, R8, PT, P0 ;  /* 0x000000080500720c */ /* 0x000fe40003f01300 */
[----:B------:R-:W-:Y:S01]  /*0870*/  SEL R10, RZ, 0x1, !P1 ;  /* 0x00000001ff0a7807 */ /* 0x000fe20004800000 */
[----:B------:R-:W-:Y:S01]  /*0880*/  IMAD.IADD R21, R21, 0x1, -R4 ;  /* 0x0000000115157824 */ /* 0x000fe200078e0a04 */
[----:B------:R-:W-:Y:S02]  /*0890*/  @P1 SEL R2, R17, R2, P0 ;  /* 0x0000000211021207 */ /* 0x000fe40000000000 */
[----:B------:R-:W-:Y:S02]  /*08a0*/  @P1 SEL R8, R5, R8, P0 ;  /* 0x0000000805081207 */ /* 0x000fe40000000000 */
[----:B------:R-:W-:-:S02]  /*08b0*/  SHF.R.S32.HI R4, RZ, 0x1f, R3 ;  /* 0x0000001fff047819 */ /* 0x000fc40000011403 */
[----:B------:R-:W-:Y:S02]  /*08c0*/  IADD3 R3, P0, P3, R3, UR8, R6 ;  /* 0x0000000803037c10 */ /* 0x000fe4000fb1e006 */
[----:B------:R-:W-:Y:S02]  /*08d0*/  @P4 SEL R10, R16, 0x1, !P1 ;  /* 0x00000001100a4807 */ /* 0x000fe40004800000 */
[----:B------:R-:W-:Y:S02]  /*08e0*/  ISETP.NE.AND P2, PT, R18, R21, PT ;  /* 0x000000151200720c */ /* 0x000fe40003f45270 */
[----:B------:R-:W-:Y:S02]  /*08f0*/  SEL R2, R17, R2, !P4 ;  /* 0x0000000211027207 */ /* 0x000fe40006000000 */
[----:B------:R-:W-:Y:S02]  /*0900*/  IADD3.X R4, PT, PT, R4, UR9, RZ, P0, P3 ;  /* 0x0000000904047c10 */ /* 0x000fe400087e64ff */
[----:B------:R-:W-:-:S02]  /*0910*/  ISETP.NE.AND P3, PT, R14, RZ, PT ;  /* 0x000000ff0e00720c */ /* 0x000fc40003f65270 */
[----:B------:R-:W-:Y:S02]  /*0920*/  LOP3.LUT P1, RZ, R10, 0xff, RZ, 0xc0, !PT ;  /* 0x000000ff0aff7812 */ /* 0x000fe4000782c0ff */
[----:B------:R-:W-:Y:S02]  /*0930*/  SEL R9, R5, R8, !P4 ;  /* 0x0000000805097207 */ /* 0x000fe40006000000 */
[----:B------:R-:W-:Y:S02]  /*0940*/  ISETP.LT.U32.AND P0, PT, R3, R2, PT ;  /* 0x000000020300720c */ /* 0x000fe40003f01070 */
[----:B------:R-:W-:Y:S02]  /*0950*/  SEL R8, RZ, 0x1, !P2 ;  /* 0x00000001ff087807 */ /* 0x000fe40005000000 */
[----:B------:R-:W-:-:S04]  /*0960*/  ISETP.LT.AND.EX P0, PT, R4, R9, PT, P0 ;  /* 0x000000090400720c */ /* 0x000fc80003f01300 */
[C---:B------:R-:W-:Y:S02]  /*0970*/  @P2 SEL R2, R3.reuse, R2, P0 ;  /* 0x0000000203022207 */ /* 0x040fe40000000000 */
[----:B------:R-:W-:Y:S02]  /*0980*/  @P2 SEL R9, R4, R9, P0 ;  /* 0x0000000904092207 */ /* 0x000fe40000000000 */
[----:B------:R-:W-:Y:S02]  /*0990*/  @P1 SEL R8, R10, 0x1, !P2 ;  /* 0x000000010a081807 */ /* 0x000fe40005000000 */
[----:B------:R-:W-:Y:S02]  /*09a0*/  SEL R10, R3, R2, !P1 ;  /* 0x00000002030a7207 */ /* 0x000fe40004800000 */
[----:B------:R-:W-:Y:S01]  /*09b0*/  SEL R9, R4, R9, !P1 ;  /* 0x0000000904097207 */ /* 0x000fe20004800000 */
[----:B------:R-:W-:Y:S06]  /*09c0*/  @P3 BRA `(.L_x_7) ;  /* 0xfffffff800783947 */ /* 0x000fec000383ffff */
[----:B------:R-:W-:Y:S05]  /*09d0*/  BSYNC.RECONVERGENT B3 ;  /* 0x0000000000037941 */ /* 0x000fea0003800200 */
.L_x_6:
[----:B------:R-:W-:-:S07]  /*09e0*/  VIADD R15, R15, 0xfffffe00 ;  /* 0xfffffe000f0f7836 */ /* 0x000fce0000000000 */
.L_x_5:
[----:B------:R-:W-:Y:S05]  /*09f0*/  BSYNC.RECONVERGENT B2 ;  /* 0x0000000000027941 */ /* 0x000fea0003800200 */
.L_x_4:
[----:B------:R-:W-:-:S13]  /*0a00*/  LOP3.LUT P0, R13, R13, 0x3, RZ, 0xc0, !PT ;  /* 0x000000030d0d7812 */ /* 0x000fda000780c0ff */
[----:B------:R-:W-:Y:S05]  /*0a10*/  @!P0 BRA `(.L_x_3) ;  /* 0x0000000400688947 */ /* 0x000fea0003800000 */
[----:B------:R-:W-:Y:S01]  /*0a20*/  ISETP.NE.AND P0, PT, R13, 0x1, PT ;  /* 0x000000010d00780c */ /* 0x000fe20003f05270 */
[----:B------:R-:W-:Y:S01]  /*0a30*/  BSSY.RECONVERGENT B2, `(.L_x_8) ;  /* 0x0000038000027945 */ /* 0x000fe20003800200 */
[----:B------:R-:W-:-:S11]  /*0a40*/  LOP3.LUT P1, RZ, R11, 0x100, RZ, 0xc0, !PT ;  /* 0x000001000bff7812 */ /* 0x000fd6000782c0ff */
[----:B------:R-:W-:Y:S05]  /*0a50*/  @!P0 BRA `(.L_x_9) ;  /* 0x0000000000d48947 */ /* 0x000fea0003800000 */
[----:B------:R-:W0:Y:S01]  /*0a60*/  LDCU.128 UR16, c[0x0][0x380] ;  /* 0x00007000ff1077ac */ /* 0x000e220008000c00 */
[----:B------:R-:W-:Y:S01]  /*0a70*/  IADD3 R19, P0, PT, R6, R15, RZ ;  /* 0x0000000f06137210 */ /* 0x000fe20007f1e0ff */
[----:B------:R-:W1:Y:S03]  /*0a80*/  LDCU.64 UR10, c[0x0][0x3a0] ;  /* 0x00007400ff0a77ac */ /* 0x000e660008000a00 */
[----:B------:R-:W-:Y:S01]  /*0a90*/  LEA.HI.X.SX32 R20, R15, RZ, 0x1, P0 ;  /* 0x000000ff0f147211 */ /* 0x000fe200000f0eff */
[----:B------:R-:W-:-:S03]  /*0aa0*/  IMAD.SHL.U32 R4, R19, 0x4, RZ ;  /* 0x0000000413047824 */ /* 0x000fc600078e00ff */
[----:B------:R-:W-:Y:S02]  /*0ab0*/  SHF.L.U64.HI R5, R19, 0x2, R20 ;  /* 0x0000000213057819 */ /* 0x000fe40000010214 */
[C---:B0-----:R-:W-:Y:S02]  /*0ac0*/  IADD3 R2, P0, PT, R4.reuse, UR16, RZ ;  /* 0x0000001004027c10 */ /* 0x041fe4000ff1e0ff */
[----:B------:R-:W-:Y:S02]  /*0ad0*/  IADD3 R4, P2, PT, R4, UR18, RZ ;  /* 0x0000001204047c10 */ /* 0x000fe4000ff5e0ff */
[C---:B------:R-:W-:Y:S02]  /*0ae0*/  IADD3.X R3, PT, PT, R5.reuse, UR17, RZ, P0, !PT ;  /* 0x0000001105037c10 */ /* 0x040fe400087fe4ff */
[----:B------:R-:W-:-:S03]  /*0af0*/  IADD3.X R5, PT, PT, R5, UR19, RZ, P2, !PT ;  /* 0x0000001305057c10 */ /* 0x000fc600097fe4ff */
[----:B------:R-:W2:Y:S04]  /*0b00*/  LDG.E R11, desc[UR12][R2.64] ;  /* 0x0000000c020b7981 */ /* 0x000ea8000c1e1900 */
[----:B------:R-:W3:Y:S04]  /*0b10*/  LDG.E R13, desc[UR12][R4.64] ;  /* 0x0000000c040d7981 */ /* 0x000ee8000c1e1900 */
[----:B------:R-:W4:Y:S04]  /*0b20*/  LDG.E R17, desc[UR12][R2.64+0x400] ;  /* 0x0004000c02117981 */ /* 0x000f28000c1e1900 */
[----:B------:R-:W5:Y:S01]  /*0b30*/  LDG.E R18, desc[UR12][R4.64+0x400] ;  /* 0x0004000c04127981 */ /* 0x000f62000c1e1900 */
[----:B------:R-:W-:-:S02]  /*0b40*/  LOP3.LUT P3, RZ, R8, 0xff, RZ, 0xc0, !PT ;  /* 0x000000ff08ff7812 */ /* 0x000fc4000786c0ff */
[----:B--2---:R-:W-:Y:S02]  /*0b50*/  LEA.HI R14, R11, R11, RZ, 0x1 ;  /* 0x0000000b0b0e7211 */ /* 0x004fe400078f08ff */
[----:B---3--:R-:W-:Y:S02]  /*0b60*/  LEA.HI R16, R13, R13, RZ, 0x1 ;  /* 0x0000000d0d107211 */ /* 0x008fe400078f08ff */
[----:B------:R-:W-:Y:S02]  /*0b70*/  LOP3.LUT R14, R14, 0xfffffffe, RZ, 0xc0, !PT ;  /* 0xfffffffe0e0e7812 */ /* 0x000fe400078ec0ff */
[----:B------:R-:W-:Y:S02]  /*0b80*/  LOP3.LUT R16, R16, 0xfffffffe, RZ, 0xc0, !PT ;  /* 0xfffffffe10107812 */ /* 0x000fe400078ec0ff */
[----:B----4-:R-:W-:Y:S01]  /*0b90*/  LEA.HI R2, R17, R17, RZ, 0x1 ;  /* 0x0000001111027211 */ /* 0x010fe200078f08ff */
[----:B------:R-:W-:Y:S01]  /*0ba0*/  IMAD.IADD R14, R11, 0x1, -R14 ;  /* 0x000000010b0e7824 */ /* 0x000fe200078e0a0e */
[----:B-1----:R-:W-:Y:S01]  /*0bb0*/  IADD3 R11, P0, PT, R19, UR10, RZ ;  /* 0x0000000a130b7c10 */ /* 0x002fe2000ff1e0ff */
[----:B------:R-:W-:Y:S01]  /*0bc0*/  IMAD.IADD R13, R13, 0x1, -R16 ;  /* 0x000000010d0d7824 */ /* 0x000fe200078e0a10 */
[----:B-----5:R-:W-:-:S02]  /*0bd0*/  LEA.HI R3, R18, R18, RZ, 0x1 ;  /* 0x0000001212037211 */ /* 0x020fc400078f08ff */
[----:B------:R-:W-:Y:S02]  /*0be0*/  IADD3.X R4, PT, PT, R20, UR11, RZ, P0, !PT ;  /* 0x0000000b14047c10 */ /* 0x000fe400087fe4ff */
[----:B------:R-:W-:Y:S02]  /*0bf0*/  ISETP.NE.AND P4, PT, R14, R13, PT ;  /* 0x0000000d0e00720c */ /* 0x000fe40003f85270 */
[----:B------:R-:W-:Y:S02]  /*0c00*/  LOP3.LUT R2, R2, 0xfffffffe, RZ, 0xc0, !PT ;  /* 0xfffffffe02027812 */ /* 0x000fe400078ec0ff */
[----:B------:R-:W-:Y:S02]  /*0c10*/  LOP3.LUT R3, R3, 0xfffffffe, RZ, 0xc0, !PT ;  /* 0xfffffffe03037812 */ /* 0x000fe400078ec0ff */
[-C--:B------:R-:W-:Y:S01]  /*0c20*/  ISETP.LT.U32.AND P0, PT, R11, R10.reuse, PT ;  /* 0x0000000a0b00720c */ /* 0x080fe20003f01070 */
[----:B------:R-:W-:Y:S01]  /*0c30*/  IMAD.IADD R2, R17, 0x1, -R2 ;  /* 0x0000000111027824 */ /* 0x000fe200078e0a02 */
[----:B------:R-:W-:Y:S01]  /*0c40*/  SEL R13, RZ, 0x1, !P4 ;  /* 0x00000001ff0d7807 */ /* 0x000fe20006000000 */
[----:B------:R-:W-:Y:S01]  /*0c50*/  IMAD.IADD R5, R18, 0x1, -R3 ;  /* 0x0000000112057824 */ /* 0x000fe200078e0a03 */
[----:B------:R-:W-:Y:S01]  /*0c60*/  ISETP.LT.AND.EX P0, PT, R4, R9, PT, P0 ;  /* 0x000000090400720c */ /* 0x000fe20003f01300 */
[C---:B------:R-:W-:Y:S01]  /*0c70*/  VIADD R3, R15.reuse, 0x100 ;  /* 0x000001000f037836 */ /* 0x040fe20000000000 */
[----:B------:R-:W-:Y:S01]  /*0c80*/  @P3 SEL R13, R8, 0x1, !P4 ;  /* 0x00000001080d3807 */ /* 0x000fe20006000000 */
[----:B------:R-:W-:Y:S01]  /*0c90*/  VIADD R15, R15, 0x200 ;  /* 0x000002000f0f7836 */ /* 0x000fe20000000000 */
[----:B------:R-:W-:-:S02]  /*0ca0*/  @P4 SEL R10, R11, R10, P0 ;  /* 0x0000000a0b0a4207 */ /* 0x000fc40000000000 */
[----:B------:R-:W-:Y:S02]  /*0cb0*/  ISETP.NE.AND P2, PT, R2, R5, PT ;  /* 0x000000050200720c */ /* 0x000fe40003f45270 */
[C---:B------:R-:W-:Y:S02]  /*0cc0*/  @P4 SEL R9, R4.reuse, R9, P0 ;  /* 0x0000000904094207 */ /* 0x040fe40000000000 */
[----:B------:R-:W-:Y:S02]  /*0cd0*/  SHF.R.S32.HI R2, RZ, 0x1f, R3 ;  /* 0x0000001fff027819 */ /* 0x000fe40000011403 */
[----:B------:R-:W-:Y:S02]  /*0ce0*/  IADD3 R3, P0, P4, R3, UR10, R6 ;  /* 0x0000000a03037c10 */ /* 0x000fe4000fc1e006 */
[----:B------:R-:W-:Y:S02]  /*0cf0*/  SEL R10, R11, R10, !P3 ;  /* 0x0000000a0b0a7207 */ /* 0x000fe40005800000 */
[----:B------:R-:W-:-:S02]  /*0d00*/  SEL R9, R4, R9, !P3 ;  /* 0x0000000904097207 */ /* 0x000fc40005800000 */
[----:B------:R-:W-:Y:S02]  /*0d10*/  LOP3.LUT P3, RZ, R13, 0xff, RZ, 0xc0, !PT ;  /* 0x000000ff0dff7812 */ /* 0x000fe4000786c0ff */
[----:B------:R-:W-:Y:S02]  /*0d20*/  IADD3.X R2, PT, PT, R2, UR11, RZ, P0, P4 ;  /* 0x0000000b02027c10 */ /* 0x000fe400087e84ff */
[----:B------:R-:W-:Y:S02]  /*0d30*/  ISETP.LT.U32.AND P0, PT, R3, R10, PT ;  /* 0x0000000a0300720c */ /* 0x000fe40003f01070 */
[----:B------:R-:W-:Y:S02]  /*0d40*/  SEL R8, RZ, 0x1, !P2 ;  /* 0x00000001ff087807 */ /* 0x000fe40005000000 */
[----:B------:R-:W-:-:S04]  /*0d50*/  ISETP.LT.AND.EX P0, PT, R2, R9, PT, P0 ;  /* 0x000000090200720c */ /* 0x000fc80003f01300 */
[----:B------:R-:W-:Y:S02]  /*0d60*/  @P2 SEL R10, R3, R10, P0 ;  /* 0x0000000a030a2207 */ /* 0x000fe40000000000 */
[C---:B------:R-:W-:Y:S02]  /*0d70*/  @P2 SEL R9, R2.reuse, R9, P0 ;  /* 0x0000000902092207 */ /* 0x040fe40000000000 */
[----:B------:R-:W-:Y:S02]  /*0d80*/  @P3 SEL R8, R13, 0x1, !P2 ;  /* 0x000000010d083807 */ /* 0x000fe40005000000 */
[----:B------:R-:W-:Y:S02]  /*0d90*/  SEL R10, R3, R10, !P3 ;  /* 0x0000000a030a7207 */ /* 0x000fe40005800000 */
[----:B------:R-:W-:-:S07]  /*0da0*/  SEL R9, R2, R9, !P3 ;  /* 0x0000000902097207 */ /* 0x000fce0005800000 */
.L_x_9:
[----:B------:R-:W-:Y:S05]  /*0db0*/  BSYNC.RECONVERGENT B2 ;  /* 0x0000000000027941 */ /* 0x000fea0003800200 */
.L_x_8:
[----:B------:R-:W-:Y:S05]  /*0dc0*/  @P1 BRA `(.L_x_3) ;  /* 0x00000000007c1947 */ /* 0x000fea0003800000 */
        /* <DEDUP_REMOVED lines=11> */
[----:B------:R-:W3:Y:S01]  /*0e80*/  LDG.E R4, desc[UR12][R4.64] ;  /* 0x0000000c04047981 */ /* 0x000ee2000c1e1900 */
[----:B------:R-:W-:Y:S02]  /*0e90*/  LOP3.LUT P2, RZ, R8, 0xff, RZ, 0xc0, !PT ;  /* 0x000000ff08ff7812 */ /* 0x000fe4000784c0ff */
[----:B--2---:R-:W-:Y:S02]  /*0ea0*/  LEA.HI R6, R2, R2, RZ, 0x1 ;  /* 0x0000000202067211 */ /* 0x004fe400078f08ff */
[----:B---3--:R-:W-:Y:S02]  /*0eb0*/  LEA.HI R13, R4, R4, RZ, 0x1 ;  /* 0x00000004040d7211 */ /* 0x008fe400078f08ff */
[----:B------:R-:W-:-:S02]  /*0ec0*/  LOP3.LUT R11, R6, 0xfffffffe, RZ, 0xc0, !PT ;  /* 0xfffffffe060b7812 */ /* 0x000fc400078ec0ff */
[----:B------:R-:W-:-:S03]  /*0ed0*/  LOP3.LUT R13, R13, 0xfffffffe, RZ, 0xc0, !PT ;  /* 0xfffffffe0d0d7812 */ /* 0x000fc600078ec0ff */
[----:B------:R-:W-:Y:S02]  /*0ee0*/  IMAD.IADD R11, R2, 0x1, -R11 ;  /* 0x00000001020b7824 */ /* 0x000fe400078e0a0b */
[----:B------:R-:W-:Y:S01]  /*0ef0*/  IMAD.IADD R6, R4, 0x1, -R13 ;  /* 0x0000000104067824 */ /* 0x000fe200078e0a0d */
[----:B-1----:R-:W-:-:S04]  /*0f00*/  IADD3 R13, P0, PT, R14, UR10, RZ ;  /* 0x0000000a0e0d7c10 */ /* 0x002fc8000ff1e0ff */
[----:B------:R-:W-:Y:S02]  /*0f10*/  ISETP.NE.AND P1, PT, R11, R6, PT ;  /* 0x000000060b00720c */ /* 0x000fe40003f25270 */
[----:B------:R-:W-:Y:S02]  /*0f20*/  IADD3.X R4, PT, PT, R15, UR11, RZ, P0, !PT ;  /* 0x0000000b0f047c10 */ /* 0x000fe400087fe4ff */
[----:B------:R-:W-:Y:S02]  /*0f30*/  ISETP.LT.U32.AND P0, PT, R13, R10, PT ;  /* 0x0000000a0d00720c */ /* 0x000fe40003f01070 */
[----:B------:R-:W-:Y:S02]  /*0f40*/  SEL R2, RZ, 0x1, !P1 ;  /* 0x00000001ff027807 */ /* 0x000fe40004800000 */
[----:B------:R-:W-:Y:S02]  /*0f50*/  ISETP.LT.AND.EX P0, PT, R4, R9, PT, P0 ;  /* 0x000000090400720c */ /* 0x000fe40003f01300 */
[----:B------:R-:W-:-:S03]  /*0f60*/  @P2 SEL R2, R8, 0x1, !P1 ;  /* 0x0000000108022807 */ /* 0x000fc60004800000 */
[C---:B------:R-:W-:Y:S02]  /*0f70*/  @P1 SEL R10, R13.reuse, R10, P0 ;  /* 0x0000000a0d0a1207 */ /* 0x040fe40000000000 */
[C---:B------:R-:W-:Y:S02]  /*0f80*/  @P1 SEL R9, R4.reuse, R9, P0 ;  /* 0x0000000904091207 */ /* 0x040fe40000000000 */
[----:B------:R-:W-:Y:S02]  /*0f90*/  SEL R10, R13, R10, !P2 ;  /* 0x0000000a0d0a7207 */ /* 0x000fe40005000000 */
[----:B------:R-:W-:Y:S02]  /*0fa0*/  SEL R9, R4, R9, !P2 ;  /* 0x0000000904097207 */ /* 0x000fe40005000000 */
[----:B------:R-:W-:-:S07]  /*0fb0*/  PRMT R8, R2, 0x7610, R8 ;  /* 0x0000761002087816 */ /* 0x000fce0000000008 */
.L_x_3:
[----:B------:R-:W-:Y:S05]  /*0fc0*/  BSYNC.RECONVERGENT B0 ;  /* 0x0000000000007941 */ /* 0x000fea0003800200 */
.L_x_2:
[----:B------:R-:W-:-:S13]  /*0fd0*/  ISETP.GE.AND P0, PT, R12, 0x100, PT ;  /* 0x000001000c00780c */ /* 0x000fda0003f06270 */
[----:B------:R-:W-:Y:S05]  /*0fe0*/  @!P0 BRA `(.L_x_10) ;  /* 0x0000000c00448947 */ /* 0x000fea0003800000 */
[----:B------:R-:W0:Y:S01]  /*0ff0*/  S2R R6, SR_LANEID ;  /* 0x0000000000067919 */ /* 0x000e220000000000 */
[----:B------:R-:W-:Y:S01]  /*1000*/  LOP3.LUT R2, R8, 0xff, RZ, 0xc0, !PT ;  /* 0x000000ff08027812 */ /* 0x000fe200078ec0ff */
[----:B------:R-:W-:Y:S01]  /*1010*/  BSSY.RECONVERGENT B0, `(.L_x_11) ;  /* 0x0000016000007945 */ /* 0x000fe20003800200 */
[----:B------:R1:W2:Y:S04]  /*1020*/  SHFL.DOWN PT, R5, R10, 0x1, 0x1f ;  /* 0x08201f000a057f89 */ /* 0x0002a800000e0000 */
[----:B------:R1:W3:Y:S04]  /*1030*/  SHFL.DOWN PT, R4, R9, 0x1, 0x1f ;  /* 0x08201f0009047f89 */ /* 0x0002e800000e0000 */
[----:B------:R1:W4:Y:S01]  /*1040*/  SHFL.DOWN PT, R3, R2, 0x1, 0x1f ;  /* 0x08201f0002037f89 */ /* 0x00032200000e0000 */
[----:B0-----:R-:W-:-:S02]  /*1050*/  ISETP.GT.AND P0, PT, R6, 0x1e, PT ;  /* 0x0000001e0600780c */ /* 0x001fc40003f04270 */
[C---:B------:R-:W-:Y:S02]  /*1060*/  ISETP.GT.AND P3, PT, R6.reuse, 0x1d, PT ;  /* 0x0000001d0600780c */ /* 0x040fe40003f64270 */
[----:B------:R-:W-:-:S09]  /*1070*/  ISETP.GT.AND P2, PT, R6, 0x1b, PT ;  /* 0x0000001b0600780c */ /* 0x000fd20003f44270 */
[----:B-1234-:R-:W-:Y:S05]  /*1080*/  @P0 BRA `(.L_x_12) ;  /* 0x0000000000380947 */ /* 0x01efea0003800000 */
[----:B------:R-:W-:Y:S01]  /*1090*/  LOP3.LUT P1, RZ, R3, 0xff, RZ, 0xc0, !PT ;  /* 0x000000ff03ff7812 */ /* 0x000fe2000782c0ff */
[----:B------:R-:W-:Y:S01]  /*10a0*/  IMAD.MOV.U32 R11, RZ, RZ, 0x1 ;  /* 0x00000001ff0b7424 */ /* 0x000fe200078e00ff */
[----:B------:R-:W-:-:S04]  /*10b0*/  LOP3.LUT P0, R2, R8, 0xff, RZ, 0xc0, !PT ;  /* 0x000000ff08027812 */ /* 0x000fc8000780c0ff */
[----:B------:R-:W-:-:S13]  /*10c0*/  PLOP3.LUT P0, PT, P0, P1, PT, 0x2f, 0xf2 ;  /* 0x0000000000f2781c */ /* 0x000fda0000702577 */
[----:B------:R-:W-:Y:S02]  /*10d0*/  @!P0 ISETP.LT.U32.AND P1, PT, R5, R10, PT ;  /* 0x0000000a0500820c */ /* 0x000fe40003f21070 */
[----:B------:R-:W-:Y:S02]  /*10e0*/  @P0 ISETP.NE.AND P4, PT, R2, RZ, PT ;  /* 0x000000ff0200020c */ /* 0x000fe40003f85270 */
[----:B------:R-:W-:Y:S02]  /*10f0*/  @!P0 PRMT R8, R11, 0x7610, R8 ;  /* 0x000076100b088816 */ /* 0x000fe40000000008 */
[----:B------:R-:W-:Y:S02]  /*1100*/  @!P0 ISETP.LT.AND.EX P1, PT, R4, R9, PT, P1 ;  /* 0x000000090400820c */ /* 0x000fe40003f21310 */
[----:B------:R-:W-:Y:S02]  /*1110*/  @P0 SEL R2, R3, R8, !P4 ;  /* 0x0000000803020207 */ /* 0x000fe40006000000 */
[----:B------:R-:W-:-:S02]  /*1120*/  @!P0 SEL R10, R5, R10, P1 ;  /* 0x0000000a050a8207 */ /* 0x000fc40000800000 */
[----:B------:R-:W-:Y:S02]  /*1130*/  @!P0 SEL R9, R4, R9, P1 ;  /* 0x0000000904098207 */ /* 0x000fe40000800000 */
[----:B------:R-:W-:Y:S02]  /*1140*/  @P0 PRMT R8, R2, 0x7610, R8 ;  /* 0x0000761002080816 */ /* 0x000fe40000000008 */
[----:B------:R-:W-:Y:S02]  /*1150*/  @P0 SEL R10, R5, R10, !P4 ;  /* 0x0000000a050a0207 */ /* 0x000fe40006000000 */
[----:B------:R-:W-:-:S07]  /*1160*/  @P0 SEL R9, R4, R9, !P4 ;  /* 0x0000000904090207 */ /* 0x000fce0006000000 */
.L_x_12:
[----:B------:R-:W-:Y:S05]  /*1170*/  BSYNC.RECONVERGENT B0 ;  /* 0x0000000000007941 */ /* 0x000fea0003800200 */
.L_x_11:
[----:B------:R-:W-:Y:S01]  /*1180*/  LOP3.LUT R3, R8, 0xff, RZ, 0xc0, !PT ;  /* 0x000000ff08037812 */ /* 0x000fe200078ec0ff */
[----:B------:R0:W1:Y:S01]  /*1190*/  SHFL.DOWN PT, R5, R10, 0x2, 0x1f ;  /* 0x08401f000a057f89 */ /* 0x00006200000e0000 */
[----:B------:R-:W-:Y:S01]  /*11a0*/  BSSY.RECONVERGENT B0, `(.L_x_13) ;  /* 0x0000015000007945 */ /* 0x000fe20003800200 */
[C---:B------:R-:W-:Y:S02]  /*11b0*/  ISETP.GT.AND P5, PT, R6.reuse, 0x17, PT ;  /* 0x000000170600780c */ /* 0x040fe40003fa4270 */
[----:B------:R0:W2:Y:S01]  /*11c0*/  SHFL.DOWN PT, R4, R9, 0x2, 0x1f ;  /* 0x08401f0009047f89 */ /* 0x0000a200000e0000 */
[C---:B------:R-:W-:Y:S02]  /*11d0*/  ISETP.GT.AND P4, PT, R6.reuse, 0xf, PT ;  /* 0x0000000f0600780c */ /* 0x040fe40003f84270 */
[----:B------:R-:W-:Y:S01]  /*11e0*/  ISETP.NE.AND P1, PT, R6, RZ, PT ;  /* 0x000000ff0600720c */ /* 0x000fe20003f25270 */
[----:B------:R-:W3:Y:S01]  /*11f0*/  SHFL.DOWN PT, R3, R3, 0x2, 0x1f ;  /* 0x08401f0003037f89 */ /* 0x000ee200000e0000 */
[----:B------:R-:W-:Y:S11]  /*1200*/  @P3 BRA `(.L_x_14) ;  /* 0x0000000000383947 */ /* 0x000ff60003800000 */
[----:B---3--:R-:W-:Y:S01]  /*1210*/  LOP3.LUT P0, RZ, R3, 0xff, RZ, 0xc0, !PT ;  /* 0x000000ff03ff7812 */ /* 0x008fe2000780c0ff */
[----:B------:R-:W-:Y:S01]  /*1220*/  IMAD.MOV.U32 R6, RZ, RZ, 0x1 ;  /* 0x00000001ff067424 */ /* 0x000fe200078e00ff */
[----:B------:R-:W-:-:S04]  /*1230*/  LOP3.LUT P3, R2, R8, 0xff, RZ, 0xc0, !PT ;  /* 0x000000ff08027812 */ /* 0x000fc8000786c0ff */
[----:B------:R-:W-:-:S13]  /*1240*/  PLOP3.LUT P0, PT, P3, P0, PT, 0x2f, 0xf2 ;  /* 0x0000000000f2781c */ /* 0x000fda0001f00577 */
[----:B-1----:R-:W-:Y:S02]  /*1250*/  @!P0 ISETP.LT.U32.AND P3, PT, R5, R10, PT ;  /* 0x0000000a0500820c */ /* 0x002fe40003f61070 */
[----:B------:R-:W-:Y:S02]  /*1260*/  @P0 ISETP.NE.AND P6, PT, R2, RZ, PT ;  /* 0x000000ff0200020c */ /* 0x000fe40003fc5270 */
[----:B------:R-:W-:Y:S02]  /*1270*/  @!P0 PRMT R8, R6, 0x7610, R8 ;  /* 0x0000761006088816 */ /* 0x000fe40000000008 */
[----:B--2---:R-:W-:Y:S02]  /*1280*/  @!P0 ISETP.LT.AND.EX P3, PT, R4, R9, PT, P3 ;  /* 0x000000090400820c */ /* 0x004fe40003f61330 */
[----:B------:R-:W-:Y:S02]  /*1290*/  @P0 SEL R2, R3, R8, !P6 ;  /* 0x0000000803020207 */ /* 0x000fe40007000000 */
[----:B0-----:R-:W-:-:S02]  /*12a0*/  @!P0 SEL R10, R5, R10, P3 ;  /* 0x0000000a050a8207 */ /* 0x001fc40001800000 */
[----:B------:R-:W-:Y:S02]  /*12b0*/  @!P0 SEL R9, R4, R9, P3 ;  /* 0x0000000904098207 */ /* 0x000fe40001800000 */
[----:B------:R-:W-:Y:S02]  /*12c0*/  @P0 PRMT R8, R2, 0x7610, R8 ;  /* 0x0000761002080816 */ /* 0x000fe40000000008 */
[----:B------:R-:W-:Y:S02]  /*12d0*/  @P0 SEL R10, R5, R10, !P6 ;  /* 0x0000000a050a0207 */ /* 0x000fe40007000000 */
[----:B------:R-:W-:-:S07]  /*12e0*/  @P0 SEL R9, R4, R9, !P6 ;  /* 0x0000000904090207 */ /* 0x000fce0007000000 */
.L_x_14:
[----:B------:R-:W-:Y:S05]  /*12f0*/  BSYNC.RECONVERGENT B0 ;  /* 0x0000000000007941 */ /* 0x000fea0003800200 */
.L_x_13:
[----:B---3--:R-:W-:Y:S01]  /*1300*/  LOP3.LUT R3, R8, 0xff, RZ, 0xc0, !PT ;  /* 0x000000ff08037812 */ /* 0x008fe200078ec0ff */
[----:B-1----:R1:W3:Y:S01]  /*1310*/  SHFL.DOWN PT, R5, R10, 0x4, 0x1f ;  /* 0x08801f000a057f89 */ /* 0x0022e200000e0000 */
[----:B------:R-:W-:Y:S03]  /*1320*/  BSSY.RECONVERGENT B0, `(.L_x_15) ;  /* 0x0000012000007945 */ /* 0x000fe60003800200 */
[----:B--2---:R1:W2:Y:S04]  /*1330*/  SHFL.DOWN PT, R4, R9, 0x4, 0x1f ;  /* 0x08801f0009047f89 */ /* 0x0042a800000e0000 */
[----:B------:R-:W4:Y:S01]  /*1340*/  SHFL.DOWN PT, R3, R3, 0x4, 0x1f ;  /* 0x08801f0003037f89 */ /* 0x000f2200000e0000 */
[----:B------:R-:W-:Y:S05]  /*1350*/  @P2 BRA `(.L_x_16) ;  /* 0x0000000000382947 */ /* 0x000fea0003800000 */
[----:B----4-:R-:W-:Y:S01]  /*1360*/  LOP3.LUT P0, RZ, R3, 0xff, RZ, 0xc0, !PT ;  /* 0x000000ff03ff7812 */ /* 0x010fe2000780c0ff */
[----:B------:R-:W-:Y:S01]  /*1370*/  IMAD.MOV.U32 R6, RZ, RZ, 0x1 ;  /* 0x00000001ff067424 */ /* 0x000fe200078e00ff */
[----:B------:R-:W-:-:S04]  /*1380*/  LOP3.LUT P2, R2, R8, 0xff, RZ, 0xc0, !PT ;  /* 0x000000ff08027812 */ /* 0x000fc8000784c0ff */
[----:B------:R-:W-:-:S13]  /*1390*/  PLOP3.LUT P0, PT, P2, P0, PT, 0x2f, 0xf2 ;  /* 0x0000000000f2781c */ /* 0x000fda0001700577 */
[----:B---3--:R-:W-:Y:S02]  /*13a0*/  @!P0 ISETP.LT.U32.AND P2, PT, R5, R10, PT ;  /* 0x0000000a0500820c */ /* 0x008fe40003f41070 */
[----:B------:R-:W-:Y:S02]  /*13b0*/  @P0 ISETP.NE.AND P3, PT, R2, RZ, PT ;  /* 0x000000ff0200020c */ /* 0x000fe40003f65270 */
[----:B------:R-:W-:Y:S02]  /*13c0*/  @!P0 PRMT R8, R6, 0x7610, R8 ;  /* 0x0000761006088816 */ /* 0x000fe40000000008 */
[----:B--2---:R-:W-:Y:S02]  /*13d0*/  @!P0 ISETP.LT.AND.EX P2, PT, R4, R9, PT, P2 ;  /* 0x000000090400820c */ /* 0x004fe40003f41320 */
[----:B------:R-:W-:Y:S02]  /*13e0*/  @P0 SEL R2, R3, R8, !P3 ;  /* 0x0000000803020207 */ /* 0x000fe40005800000 */
[----:B01----:R-:W-:-:S02]  /*13f0*/  @!P0 SEL R10, R5, R10, P2 ;  /* 0x0000000a050a8207 */ /* 0x003fc40001000000 */
[----:B------:R-:W-:Y:S02]  /*1400*/  @!P0 SEL R9, R4, R9, P2 ;  /* 0x0000000904098207 */ /* 0x000fe40001000000 */
[----:B------:R-:W-:Y:S02]  /*1410*/  @P0 PRMT R8, R2, 0x7610, R8 ;  /* 0x0000761002080816 */ /* 0x000fe40000000008 */
[----:B------:R-:W-:Y:S02]  /*1420*/  @P0 SEL R10, R5, R10, !P3 ;  /* 0x0000000a050a0207 */ /* 0x000fe40005800000 */
[----:B------:R-:W-:-:S07]  /*1430*/  @P0 SEL R9, R4, R9, !P3 ;  /* 0x0000000904090207 */ /* 0x000fce0005800000 */
.L_x_16:
[----:B------:R-:W-:Y:S05]  /*1440*/  BSYNC.RECONVERGENT B0 ;  /* 0x0000000000007941 */ /* 0x000fea0003800200 */
.L_x_15:
[----:B----4-:R-:W-:Y:S01]  /*1450*/  LOP3.LUT R3, R8, 0xff, RZ, 0xc0, !PT ;  /* 0x000000ff08037812 */ /* 0x010fe200078ec0ff */
[----:B---3--:R3:W4:Y:S01]  /*1460*/  SHFL.DOWN PT, R5, R10, 0x8, 0x1f ;  /* 0x09001f000a057f89 */ /* 0x00872200000e0000 */
[----:B------:R-:W-:Y:S03]  /*1470*/  BSSY.RECONVERGENT B0, `(.L_x_17) ;  /* 0x0000012000007945 */ /* 0x000fe60003800200 */
[----:B--2---:R3:W2:Y:S04]  /*1480*/  SHFL.DOWN PT, R4, R9, 0x8, 0x1f ;  /* 0x09001f0009047f89 */ /* 0x0046a800000e0000 */
[----:B------:R-:W0:Y:S01]  /*1490*/  SHFL.DOWN PT, R3, R3, 0x8, 0x1f ;  /* 0x09001f0003037f89 */ /* 0x000e2200000e0000 */
[----:B------:R-:W-:Y:S05]  /*14a0*/  @P5 BRA `(.L_x_18) ;  /* 0x0000000000385947 */ /* 0x000fea0003800000 */
[----:B0-----:R-:W-:Y:S01]  /*14b0*/  LOP3.LUT P0, RZ, R3, 0xff, RZ, 0xc0, !PT ;  /* 0x000000ff03ff7812 */ /* 0x001fe2000780c0ff */
[----:B------:R-:W-:Y:S01]  /*14c0*/  IMAD.MOV.U32 R6, RZ, RZ, 0x1 ;  /* 0x00000001ff067424 */ /* 0x000fe200078e00ff */
[----:B------:R-:W-:-:S04]  /*14d0*/  LOP3.LUT P2, R2, R8, 0xff, RZ, 0xc0, !PT ;  /* 0x000000ff08027812 */ /* 0x000fc8000784c0ff */
[----:B------:R-:W-:-:S13]  /*14e0*/  PLOP3.LUT P0, PT, P2, P0, PT, 0x2f, 0xf2 ;  /* 0x0000000000f2781c */ /* 0x000fda0001700577 */
[----:B----4-:R-:W-:Y:S02]  /*14f0*/  @!P0 ISETP.LT.U32.AND P2, PT, R5, R10, PT ;  /* 0x0000000a0500820c */ /* 0x010fe40003f41070 */
[----:B------:R-:W-:Y:S02]  /*1500*/  @P0 ISETP.NE.AND P3, PT, R2, RZ, PT ;  /* 0x000000ff0200020c */ /* 0x000fe40003f65270 */
[----:B------:R-:W-:Y:S02]  /*1510*/  @!P0 PRMT R8, R6, 0x7610, R8 ;  /* 0x0000761006088816 */ /* 0x000fe40000000008 */
[----:B--2---:R-:W-:Y:S02]  /*1520*/  @!P0 ISETP.LT.AND.EX P2, PT, R4, R9, PT, P2 ;  /* 0x000000090400820c */ /* 0x004fe40003f41320 */
[----:B------:R-:W-:Y:S02]  /*1530*/  @P0 SEL R2, R3, R8, !P3 ;  /* 0x0000000803020207 */ /* 0x000fe40005800000 */
[----:B-1-3--:R-:W-:-:S02]  /*1540*/  @!P0 SEL R10, R5, R10, P2 ;  /* 0x0000000a050a8207 */ /* 0x00afc40001000000 */
[----:B------:R-:W-:Y:S02]  /*1550*/  @!P0 SEL R9, R4, R9, P2 ;  /* 0x0000000904098207 */ /* 0x000fe40001000000 */
[----:B------:R-:W-:Y:S02]  /*1560*/  @P0 PRMT R8, R2, 0x7610, R8 ;  /* 0x0000761002080816 */ /* 0x000fe40000000008 */
[----:B------:R-:W-:Y:S02]  /*1570*/  @P0 SEL R10, R5, R10, !P3 ;  /* 0x0000000a050a0207 */ /* 0x000fe40005800000 */
[----:B------:R-:W-:-:S07]  /*1580*/  @P0 SEL R9, R4, R9, !P3 ;  /* 0x0000000904090207 */ /* 0x000fce0005800000 */
.L_x_18:
[----:B------:R-:W-:Y:S05]  /*1590*/  BSYNC.RECONVERGENT B0 ;  /* 0x0000000000007941 */ /* 0x000fea0003800200 */
.L_x_17:
[----:B0-----:R-:W-:Y:S01]  /*15a0*/  LOP3.LUT R3, R8, 0xff, RZ, 0xc0, !PT ;  /* 0x000000ff08037812 */ /* 0x001fe200078ec0ff */
[----:B----4-:R0:W4:Y:S01]  /*15b0*/  SHFL.DOWN PT, R5, R10, 0x10, 0x1f ;  /* 0x0a001f000a057f89 */ /* 0x01012200000e0000 */
        /* <DEDUP_REMOVED lines=18> */
.L_x_20:
[----:B------:R-:W-:Y:S05]  /*16e0*/  BSYNC.RECONVERGENT B0 ;  /* 0x0000000000007941 */ /* 0x000fea0003800200 */
.L_x_19:
[----:B------:R-:W-:Y:S04]  /*16f0*/  BSSY.RECONVERGENT B0, `(.L_x_21) ;  /* 0x000000b000007945 */ /* 0x000fe80003800200 */
[----:B------:R-:W-:Y:S05]  /*1700*/  @P1 BRA `(.L_x_22) ;  /* 0x0000000000241947 */ /* 0x000fea0003800000 */
[----:B--2---:R-:W2:Y:S01]  /*1710*/  S2R R4, SR_CgaCtaId ;  /* 0x0000000000047919 */ /* 0x004ea20000008800 */
[----:B0-----:R-:W-:Y:S01]  /*1720*/  MOV R3, 0x400 ;  /* 0x0000040000037802 */ /* 0x001fe20000000f00 */
[----:B------:R-:W-:Y:S01]  /*1730*/  IMAD.MOV.U32 R11, RZ, RZ, R9 ;  /* 0x000000ffff0b7224 */ /* 0x000fe200078e0009 */
[----:B------:R-:W-:-:S04]  /*1740*/  SHF.R.U32.HI R2, RZ, 0x1, R7 ;  /* 0x00000001ff027819 */ /* 0x000fc80000011607 */
[----:B------:R-:W-:Y:S02]  /*1750*/  LOP3.LUT R2, R2, 0x1f0, RZ, 0xc0, !PT ;  /* 0x000001f002027812 */ /* 0x000fe400078ec0ff */
[----:B--2---:R-:W-:-:S05]  /*1760*/  LEA R3, R4, R3, 0x18 ;  /* 0x0000000304037211 */ /* 0x004fca00078ec0ff */
[----:B------:R-:W-:-:S05]  /*1770*/  IMAD.IADD R3, R2, 0x1, R3 ;  /* 0x0000000102037824 */ /* 0x000fca00078e0203 */
[----:B------:R0:W-:Y:S04]  /*1780*/  STS.64 [R3+0x10], R10 ;  /* 0x0000100a03007388 */ /* 0x0001e80000000a00 */
[----:B------:R0:W-:Y:S02]  /*1790*/  STS.U8 [R3+0x8], R8 ;  /* 0x0000080803007388 */ /* 0x0001e40000000000 */
.L_x_22:
[----:B------:R-:W-:Y:S05]  /*17a0*/  BSYNC.RECONVERGENT B0 ;  /* 0x0000000000007941 */ /* 0x000fea0003800200 */
.L_x_21:
[----:B------:R-:W-:Y:S01]  /*17b0*/  BAR.SYNC.DEFER_BLOCKING 0x0 ;  /* 0x0000000000007b1d */ /* 0x000fe20000010000 */
[----:B------:R-:W-:-:S13]  /*17c0*/  ISETP.NE.AND P1, PT, R7, RZ, PT ;  /* 0x000000ff0700720c */ /* 0x000fda0003f25270 */
[----:B------:R-:W-:Y:S05]  /*17d0*/  @P1 BRA `(.L_x_23) ;  /* 0x0000003800c01947 */ /* 0x000fea0003800000 */
[----:B------:R-:W5:Y:S01]  /*17e0*/  S2UR UR5, SR_CgaCtaId ;  /* 0x00000000000579c3 */ /* 0x000f620000008800 */
[----:B------:R-:W-:Y:S01]  /*17f0*/  UMOV UR4, 0x400 ;  /* 0x0000040000047882 */ /* 0x000fe20000000000 */
[----:B------:R-:W-:Y:S01]  /*1800*/  LOP3.LUT P4, RZ, R8, 0xff, RZ, 0xc0, !PT ;  /* 0x000000ff08ff7812 */ /* 0x000fe2000788c0ff */
[----:B-----5:R-:W-:-:S09]  /*1810*/  ULEA UR4, UR5, UR4, 0x18 ;  /* 0x0000000405047291 */ /* 0x020fd2000f8ec0ff */
[----:B------:R-:W5:Y:S04]  /*1820*/  LDS.U8 R15, [UR4+0x18] ;  /* 0x00001804ff0f7984 */ /* 0x000f680008000000 */
[----:B------:R-:W1:Y:S04]  /*1830*/  LDS.64 R12, [UR4+0x20] ;  /* 0x00002004ff0c7984 */ /* 0x000e680008000a00 */
[----:B------:R-:W3:Y:S04]  /*1840*/  LDS.U8 R16, [UR4+0x28] ;  /* 0x00002804ff107984 */ /* 0x000ee80008000000 */
[----:B------:R-:W3:Y:S04]  /*1850*/  LDS.64 R6, [UR4+0x30] ;  /* 0x00003004ff067984 */ /* 0x000ee80008000a00 */
[----:B------:R-:W3:Y:S04]  /*1860*/  LDS.U8 R17, [UR4+0x38] ;  /* 0x00003804ff117984 */ /* 0x000ee80008000000 */
[----:B0-----:R-:W0:Y:S04]  /*1870*/  LDS.64 R2, [UR4+0x40] ;  /* 0x00004004ff027984 */ /* 0x001e280008000a00 */
[----:B------:R-:W0:Y:S04]  /*1880*/  LDS.U8 R14, [UR4+0x48] ;  /* 0x00004804ff0e7984 */ /* 0x000e280008000000 */
[----:B--2-4-:R-:W2:Y:S01]  /*1890*/  LDS.64 R4, [UR4+0x50] ;  /* 0x00005004ff047984 */ /* 0x014ea20008000a00 */
[----:B-----5:R-:W-:-:S02]  /*18a0*/  ISETP.NE.AND P2, PT, R15, RZ, PT ;  /* 0x000000ff0f00720c */ /* 0x020fc40003f45270 */
[----:B-1----:R-:W-:Y:S02]  /*18b0*/  ISETP.LT.U32.AND P0, PT, R12, R10, PT ;  /* 0x0000000a0c00720c */ /* 0x002fe40003f01070 */
[----:B------:R-:W-:Y:S02]  /*18c0*/  @P4 SEL R15, R8, 0x1, !P2 ;  /* 0x00000001080f4807 */ /* 0x000fe40005000000 */
[----:B------:R-:W-:Y:S02]  /*18d0*/  ISETP.LT.AND.EX P0, PT, R13, R9, PT, P0 ;  /* 0x000000090d00720c */ /* 0x000fe40003f01300 */
[----:B------:R-:W-:Y:S02]  /*18e0*/  LOP3.LUT P3, RZ, R15, 0xff, RZ, 0xc0, !PT ;  /* 0x000000ff0fff7812 */ /* 0x000fe4000786c0ff */
[----:B---3--:R-:W-:-:S03]  /*18f0*/  ISETP.NE.AND P5, PT, R16, RZ, PT ;  /* 0x000000ff1000720c */ /* 0x008fc60003fa5270 */
[C---:B------:R-:W-:Y:S02]  /*1900*/  @P2 SEL R10, R12.reuse, R10, P0 ;  /* 0x0000000a0c0a2207 */ /* 0x040fe40000000000 */
[C---:B------:R-:W-:Y:S02]  /*1910*/  @P2 SEL R9, R13.reuse, R9, P0 ;  /* 0x000000090d092207 */ /* 0x040fe40000000000 */
[----:B------:R-:W-:Y:S02]  /*1920*/  SEL R11, R12, R10, !P4 ;  /* 0x0000000a0c0b7207 */ /* 0x000fe40006000000 */
[----:B------:R-:W-:Y:S01]  /*1930*/  SEL R13, R13, R9, !P4 ;  /* 0x000000090d0d7207 */ /* 0x000fe20006000000 */
[----:B------:R-:W1:Y:S01]  /*1940*/  LDS.U8 R12, [UR4+0x58] ;  /* 0x00005804ff0c7984 */ /* 0x000e620008000000 */
[----:B------:R-:W-:Y:S02]  /*1950*/  ISETP.LT.U32.AND P0, PT, R6, R11, PT ;  /* 0x0000000b0600720c */ /* 0x000fe40003f01070 */
[----:B------:R-:W-:Y:S01]  /*1960*/  @P3 SEL R16, R15, 0x1, !P5 ;  /* 0x000000010f103807 */ /* 0x000fe20006800000 */
[----:B------:R-:W3:Y:S01]  /*1970*/  LDS.64 R8, [UR4+0x60] ;  /* 0x00006004ff087984 */ /* 0x000ee20008000a00 */
[----:B------:R-:W-:-:S02]  /*1980*/  ISETP.LT.AND.EX P0, PT, R7, R13, PT, P0 ;  /* 0x0000000d0700720c */ /* 0x000fc40003f01300 */
[----:B------:R-:W-:Y:S01]  /*1990*/  LOP3.LUT P2, RZ, R16, 0xff, RZ, 0xc0, !PT ;  /* 0x000000ff10ff7812 */ /* 0x000fe2000784c0ff */
[----:B------:R-:W4:Y:S01]  /*19a0*/  LDS.U8 R15, [UR4+0x68] ;  /* 0x00006804ff0f7984 */ /* 0x000f220008000000 */
[C---:B------:R-:W-:Y:S02]  /*19b0*/  @P5 SEL R11, R6.reuse, R11, P0 ;  /* 0x0000000b060b5207 */ /* 0x040fe40000000000 */
[----:B------:R-:W-:Y:S01]  /*19c0*/  ISETP.NE.AND P4, PT, R17, RZ, PT ;  /* 0x000000ff1100720c */ /* 0x000fe20003f85270 */
[----:B------:R-:W-:Y:S01]  /*19d0*/  LDS.U8 R10, [UR4+0x78] ;  /* 0x00007804ff0a7984 */ /* 0x000fe20008000000 */
[C---:B------:R-:W-:Y:S02]  /*19e0*/  @P5 SEL R13, R7.reuse, R13, P0 ;  /* 0x0000000d070d5207 */ /* 0x040fe40000000000 */
[----:B------:R-:W-:Y:S02]  /*19f0*/  SEL R11, R6, R11, !P3 ;  /* 0x0000000b060b7207 */ /* 0x000fe40005800000 */
[----:B------:R-:W-:-:S02]  /*1a00*/  SEL R13, R7, R13, !P3 ;  /* 0x0000000d070d7207 */ /* 0x000fc40005800000 */
[----:B0-----:R-:W-:Y:S01]  /*1a10*/  ISETP.LT.U32.AND P0, PT, R2, R11, PT ;  /* 0x0000000b0200720c */ /* 0x001fe20003f01070 */
[----:B------:R-:W0:Y:S01]  /*1a20*/  LDS.64 R6, [UR4+0x70] ;  /* 0x00007004ff067984 */ /* 0x000e220008000a00 */
[----:B------:R-:W-:Y:S02]  /*1a30*/  @P2 SEL R17, R16, 0x1, !P4 ;  /* 0x0000000110112807 */ /* 0x000fe40006000000 */
[----:B------:R-:W-:Y:S02]  /*1a40*/  ISETP.LT.AND.EX P0, PT, R3, R13, PT, P0 ;  /* 0x0000000d0300720c */ /* 0x000fe40003f01300 */
[----:B------:R-:W-:Y:S02]  /*1a50*/  LOP3.LUT P5, RZ, R17, 0xff, RZ, 0xc0, !PT ;  /* 0x000000ff11ff7812 */ /* 0x000fe400078ac0ff */
[----:B------:R-:W-:Y:S02]  /*1a60*/  @P4 SEL R11, R2, R11, P0 ;  /* 0x0000000b020b4207 */ /* 0x000fe40000000000 */
[----:B------:R-:W-:-:S02]  /*1a70*/  ISETP.NE.AND P3, PT, R14, RZ, PT ;  /* 0x000000ff0e00720c */ /* 0x000fc40003f65270 */
[C---:B------:R-:W-:Y:S02]  /*1a80*/  @P4 SEL R13, R3.reuse, R13, P0 ;  /* 0x0000000d030d4207 */ /* 0x040fe40000000000 */
[----:B------:R-:W-:Y:S02]  /*1a90*/  SEL R11, R2, R11, !P2 ;  /* 0x0000000b020b7207 */ /* 0x000fe40005000000 */
[----:B------:R-:W-:Y:S02]  /*1aa0*/  SEL R13, R3, R13, !P2 ;  /* 0x0000000d030d7207 */ /* 0x000fe40005000000 */
[----:B--2---:R-:W-:Y:S01]  /*1ab0*/  ISETP.LT.U32.AND P0, PT, R4, R11, PT ;  /* 0x0000000b0400720c */ /* 0x004fe20003f01070 */
[----:B------:R-:W2:Y:S01]  /*1ac0*/  LDS.64 R2, [UR4+0x80] ;  /* 0x00008004ff027984 */ /* 0x000ea20008000a00 */
[----:B------:R-:W-:Y:S02]  /*1ad0*/  @P5 SEL R14, R17, 0x1, !P3 ;  /* 0x00000001110e5807 */ /* 0x000fe40005800000 */
[----:B------:R-:W-:-:S02]  /*1ae0*/  ISETP.LT.AND.EX P0, PT, R5, R13, PT, P0 ;  /* 0x0000000d0500720c */ /* 0x000fc40003f01300 */
[----:B------:R-:W-:Y:S02]  /*1af0*/  LOP3.LUT P4, RZ, R14, 0xff, RZ, 0xc0, !PT ;  /* 0x000000ff0eff7812 */ /* 0x000fe4000788c0ff */
[----:B------:R-:W-:Y:S02]  /*1b00*/  @P3 SEL R11, R4, R11, P0 ;  /* 0x0000000b040b3207 */ /* 0x000fe40000000000 */
[----:B-1----:R-:W-:Y:S02]  /*1b10*/  ISETP.NE.AND P2, PT, R12, RZ, PT ;  /* 0x000000ff0c00720c */ /* 0x002fe40003f45270 */
[C---:B------:R-:W-:Y:S02]  /*1b20*/  @P3 SEL R13, R5.reuse, R13, P0 ;  /* 0x0000000d050d3207 */ /* 0x040fe40000000000 */
[----:B------:R-:W-:Y:S02]  /*1b30*/  SEL R11, R4, R11, !P5 ;  /* 0x0000000b040b7207 */ /* 0x000fe40006800000 */
[----:B------:R-:W-:-:S02]  /*1b40*/  SEL R13, R5, R13, !P5 ;  /* 0x0000000d050d7207 */ /* 0x000fc40006800000 */
[----:B---3--:R-:W-:Y:S02]  /*1b50*/  ISETP.LT.U32.AND P0, PT, R8, R11, PT ;  /* 0x0000000b0800720c */ /* 0x008fe40003f01070 */
[----:B------:R-:W-:Y:S02]  /*1b60*/  @P4 SEL R12, R14, 0x1, !P2 ;  /* 0x000000010e0c4807 */ /* 0x000fe40005000000 */
[----:B------:R-:W-:Y:S02]  /*1b70*/  ISETP.LT.AND.EX P0, PT, R9, R13, PT, P0 ;  /* 0x0000000d0900720c */ /* 0x000fe40003f01300 */
[----:B------:R-:W-:Y:S02]  /*1b80*/  LOP3.LUT P5, RZ, R12, 0xff, RZ, 0xc0, !PT ;  /* 0x000000ff0cff7812 */ /* 0x000fe400078ac0ff */
[----:B------:R-:W-:Y:S02]  /*1b90*/  @P2 SEL R11, R8, R11, P0 ;  /* 0x0000000b080b2207 */ /* 0x000fe40000000000 */
[----:B----4-:R-:W-:-:S02]  /*1ba0*/  ISETP.NE.AND P3, PT, R15, RZ, PT ;  /* 0x000000ff0f00720c */ /* 0x010fc40003f65270 */
[C---:B------:R-:W-:Y:S02]  /*1bb0*/  @P2 SEL R13, R9.reuse, R13, P0 ;  /* 0x0000000d090d2207 */ /* 0x040fe40000000000 */
[----:B------:R-:W-:Y:S02]  /*1bc0*/  SEL R5, R8, R11, !P4 ;  /* 0x0000000b08057207 */ /* 0x000fe40006000000 */
[----:B------:R-:W-:Y:S02]  /*1bd0*/  SEL R9, R9, R13, !P4 ;  /* 0x0000000d09097207 */ /* 0x000fe40006000000 */
[----:B0-----:R-:W-:Y:S02]  /*1be0*/  ISETP.LT.U32.AND P0, PT, R6, R5, PT ;  /* 0x000000050600720c */ /* 0x001fe40003f01070 */
[----:B------:R-:W-:Y:S02]  /*1bf0*/  @P5 SEL R15, R12, 0x1, !P3 ;  /* 0x000000010c0f5807 */ /* 0x000fe40005800000 */
[----:B------:R-:W-:-:S02]  /*1c00*/  ISETP.LT.AND.EX P0, PT, R7, R9, PT, P0 ;  /* 0x000000090700720c */ /* 0x000fc40003f01300 */
[----:B------:R-:W-:Y:S02]  /*1c10*/  LOP3.LUT P2, RZ, R15, 0xff, RZ, 0xc0, !PT ;  /* 0x000000ff0fff7812 */ /* 0x000fe4000784c0ff */
[----:B------:R-:W-:Y:S02]  /*1c20*/  @P3 SEL R5, R6, R5, P0 ;  /* 0x0000000506053207 */ /* 0x000fe40000000000 */
[----:B------:R-:W-:Y:S02]  /*1c30*/  ISETP.NE.AND P4, PT, R10, RZ, PT ;  /* 0x000000ff0a00720c */ /* 0x000fe40003f85270 */
[C---:B------:R-:W-:Y:S02]  /*1c40*/  @P3 SEL R9, R7.reuse, R9, P0 ;  /* 0x0000000907093207 */ /* 0x040fe40000000000 */
[----:B------:R-:W-:Y:S02]  /*1c50*/  SEL R5, R6, R5, !P5 ;  /* 0x0000000506057207 */ /* 0x000fe40006800000 */
[----:B------:R-:W-:-:S02]  /*1c60*/  SEL R7, R7, R9, !P5 ;  /* 0x0000000907077207 */ /* 0x000fc40006800000 */
[----:B--2---:R-:W-:Y:S02]  /*1c70*/  ISETP.LT.U32.AND P0, PT, R2, R5, PT ;  /* 0x000000050200720c */ /* 0x004fe40003f01070 */
[----:B------:R-:W-:Y:S02]  /*1c80*/  @P2 SEL R10, R15, 0x1, !P4 ;  /* 0x000000010f0a2807 */ /* 0x000fe40006000000 */
[C---:B------:R-:W-:Y:S02]  /*1c90*/  ISETP.LT.AND.EX P0, PT, R3.reuse, R7, PT, P0 ;  /* 0x000000070300720c */ /* 0x040fe40003f01300 */
[----:B------:R-:W-:Y:S02]  /*1ca0*/  PRMT R8, R10, 0x7610, R8 ;  /* 0x000076100a087816 */ /* 0x000fe40000000008 */
[----:B------:R-:W-:Y:S02]  /*1cb0*/  @P4 SEL R5, R2, R5, P0 ;  /* 0x0000000502054207 */ /* 0x000fe40000000000 */
[----:B------:R-:W-:-:S02]  /*1cc0*/  @P4 SEL R7, R3, R7, P0 ;  /* 0x0000000703074207 */ /* 0x000fc40000000000 */
[----:B------:R-:W-:Y:S02]  /*1cd0*/  SEL R10, R2, R5, !P2 ;  /* 0x00000005020a7207 */ /* 0x000fe40005000000 */
[----:B------:R-:W-:Y:S01]  /*1ce0*/  SEL R9, R3, R7, !P2 ;  /* 0x0000000703097207 */ /* 0x000fe20005000000 */
[----:B------:R-:W-:Y:S06]  /*1cf0*/  BRA `(.L_x_23) ;  /* 0x0000003400787947 */ /* 0x000fec0003800000 */
.L_x_10:
[----:B------:R-:W0:Y:S01]  /*1d00*/  S2R R13, SR_LANEID ;  /* 0x00000000000d7919 */ /* 0x000e220000000000 */
[----:B------:R-:W-:Y:S01]  /*1d10*/  LOP3.LUT R2, R7, 0x3e0, RZ, 0xc0, !PT ;  /* 0x000003e007027812 */ /* 0x000fe200078ec0ff */
[----:B------:R-:W-:Y:S03]  /*1d20*/  BSSY.RECONVERGENT B0, `(.L_x_24) ;  /* 0x0000022000007945 */ /* 0x000fe60003800200 */
[----:B------:R-:W-:Y:S01]  /*1d30*/  LOP3.LUT R5, RZ, R2, RZ, 0x33, !PT ;  /* 0x00000002ff057212 */ /* 0x000fe200078e33ff */
[----:B------:R-:W-:-:S04]  /*1d40*/  VIADD R3, R2, 0x20 ;  /* 0x0000002002037836 */ /* 0x000fc80000000000 */
[----:B------:R-:W-:Y:S01]  /*1d50*/  IMAD.IADD R2, R12, 0x1, R5 ;  /* 0x000000010c027824 */ /* 0x000fe200078e0205 */
[----:B------:R-:W-:-:S04]  /*1d60*/  ISETP.GT.AND P0, PT, R3, R12, PT ;  /* 0x0000000c0300720c */ /* 0x000fc80003f04270 */
[----:B------:R-:W-:-:S05]  /*1d70*/  SEL R2, R2, 0x1f, P0 ;  /* 0x0000001f02027807 */ /* 0x000fca0000000000 */
[----:B------:R1:W2:Y:S01]  /*1d80*/  SHFL.DOWN PT, R4, R9, 0x1, R2 ;  /* 0x0820000009047989 */ /* 0x0002a200000e0002 */
[C---:B0-----:R-:W-:Y:S01]  /*1d90*/  VIADD R3, R13.reuse, 0x2 ;  /* 0x000000020d037836 */ /* 0x041fe20000000000 */
[CC--:B------:R-:W-:Y:S01]  /*1da0*/  ISETP.GE.AND P0, PT, R13.reuse, R2.reuse, PT ;  /* 0x000000020d00720c */ /* 0x0c0fe20003f06270 */
[C---:B------:R-:W-:Y:S01]  /*1db0*/  VIADD R11, R13.reuse, 0x8 ;  /* 0x000000080d0b7836 */ /* 0x040fe20000000000 */
[C---:B------:R-:W-:Y:S01]  /*1dc0*/  ISETP.NE.AND P1, PT, R13.reuse, RZ, PT ;  /* 0x000000ff0d00720c */ /* 0x040fe20003f25270 */
[----:B------:R-:W-:Y:S01]  /*1dd0*/  VIADD R5, R13, 0x4 ;  /* 0x000000040d057836 */ /* 0x000fe20000000000 */
[-C--:B------:R-:W-:Y:S02]  /*1de0*/  ISETP.GT.AND P5, PT, R3, R2.reuse, PT ;  /* 0x000000020300720c */ /* 0x080fe40003fa4270 */
[----:B------:R-:W-:Y:S02]  /*1df0*/  LOP3.LUT R3, R8, 0xff, RZ, 0xc0, !PT ;  /* 0x000000ff08037812 */ /* 0x000fe400078ec0ff */
[----:B------:R-:W-:-:S02]  /*1e00*/  ISETP.GT.AND P2, PT, R11, R2, PT ;  /* 0x000000020b00720c */ /* 0x000fc40003f44270 */
[----:B------:R1:W0:Y:S01]  /*1e10*/  SHFL.DOWN PT, R11, R10, 0x1, R2 ;  /* 0x082000000a0b7989 */ /* 0x00022200000e0002 */
[----:B------:R-:W-:Y:S01]  /*1e20*/  ISETP.GT.AND P3, PT, R5, R2, PT ;  /* 0x000000020500720c */ /* 0x000fe20003f64270 */
[----:B------:R-:W-:Y:S02]  /*1e30*/  VIADD R5, R13, 0x10 ;  /* 0x000000100d057836 */ /* 0x000fe40000000000 */
[----:B------:R1:W3:Y:S01]  /*1e40*/  SHFL.DOWN PT, R3, R3, 0x1, R2 ;  /* 0x0820000003037989 */ /* 0x0002e200000e0002 */
[----:B--2---:R-:W-:Y:S09]  /*1e50*/  @P0 BRA `(.L_x_25) ;  /* 0x0000000000380947 */ /* 0x004ff20003800000 */
[----:B---3--:R-:W-:Y:S01]  /*1e60*/  LOP3.LUT P0, RZ, R3, 0xff, RZ, 0xc0, !PT ;  /* 0x000000ff03ff7812 */ /* 0x008fe2000780c0ff */
[----:B------:R-:W-:Y:S01]  /*1e70*/  IMAD.MOV.U32 R13, RZ, RZ, 0x1 ;  /* 0x00000001ff0d7424 */ /* 0x000fe200078e00ff */
[----:B------:R-:W-:-:S04]  /*1e80*/  LOP3.LUT P4, R6, R8, 0xff, RZ, 0xc0, !PT ;  /* 0x000000ff08067812 */ /* 0x000fc8000788c0ff */
[----:B------:R-:W-:-:S13]  /*1e90*/  PLOP3.LUT P0, PT, P4, P0, PT, 0x2f, 0xf2 ;  /* 0x0000000000f2781c */ /* 0x000fda0002700577 */
[----:B0-----:R-:W-:Y:S02]  /*1ea0*/  @!P0 ISETP.LT.U32.AND P4, PT, R11, R10, PT ;  /* 0x0000000a0b00820c */ /* 0x001fe40003f81070 */
[----:B------:R-:W-:Y:S02]  /*1eb0*/  @P0 ISETP.NE.AND P6, PT, R6, RZ, PT ;  /* 0x000000ff0600020c */ /* 0x000fe40003fc5270 */
[----:B------:R-:W-:Y:S02]  /*1ec0*/  @!P0 PRMT R8, R13, 0x7610, R8 ;  /* 0x000076100d088816 */ /* 0x000fe40000000008 */
[----:B------:R-:W-:Y:S02]  /*1ed0*/  @!P0 ISETP.LT.AND.EX P4, PT, R4, R9, PT, P4 ;  /* 0x000000090400820c */ /* 0x000fe40003f81340 */
[----:B------:R-:W-:Y:S02]  /*1ee0*/  @P0 SEL R3, R3, R8, !P6 ;  /* 0x0000000803030207 */ /* 0x000fe40007000000 */
[----:B-1----:R-:W-:-:S02]  /*1ef0*/  @!P0 SEL R10, R11, R10, P4 ;  /* 0x0000000a0b0a8207 */ /* 0x002fc40002000000 */
[C---:B------:R-:W-:Y:S02]  /*1f00*/  @!P0 SEL R9, R4.reuse, R9, P4 ;  /* 0x0000000904098207 */ /* 0x040fe40002000000 */
[----:B------:R-:W-:Y:S02]  /*1f10*/  @P0 PRMT R8, R3, 0x7610, R8 ;  /* 0x0000761003080816 */ /* 0x000fe40000000008 */
[----:B------:R-:W-:Y:S02]  /*1f20*/  @P0 SEL R10, R11, R10, !P6 ;  /* 0x0000000a0b0a0207 */ /* 0x000fe40007000000 */
[----:B------:R-:W-:-:S07]  /*1f30*/  @P0 SEL R9, R4, R9, !P6 ;  /* 0x0000000904090207 */ /* 0x000fce0007000000 */
.L_x_25:
[----:B------:R-:W-:Y:S05]  /*1f40*/  BSYNC.RECONVERGENT B0 ;  /* 0x0000000000007941 */ /* 0x000fea0003800200 */
.L_x_24:
[----:B---3--:R-:W-:Y:S01]  /*1f50*/  LOP3.LUT R3, R8, 0xff, RZ, 0xc0, !PT ;  /* 0x000000ff08037812 */ /* 0x008fe200078ec0ff */
[----:B------:R2:W3:Y:S01]  /*1f60*/  SHFL.DOWN PT, R4, R9, 0x2, R2 ;  /* 0x0840000009047989 */ /* 0x0004e200000e0002 */
[----:B------:R-:W-:Y:S01]  /*1f70*/  ISETP.GT.AND P4, PT, R5, R2, PT ;  /* 0x000000020500720c */ /* 0x000fe20003f84270 */
[----:B------:R-:W-:Y:S02]  /*1f80*/  BSSY.RECONVERGENT B0, `(.L_x_26) ;  /* 0x0000012000007945 */ /* 0x000fe40003800200 */
[----:B------:R2:W4:Y:S04]  /*1f90*/  SHFL.DOWN PT, R5, R10, 0x2, R2 ;  /* 0x084000000a057989 */ /* 0x00052800000e0002 */
[----:B------:R2:W0:Y:S01]  /*1fa0*/  SHFL.DOWN PT, R3, R3, 0x2, R2 ;  /* 0x0840000003037989 */ /* 0x00042200000e0002 */
        /* <DEDUP_REMOVED lines=8> */
[----:B---3--:R-:W-:Y:S02]  /*2030*/  @!P0 ISETP.LT.AND.EX P5, PT, R4, R9, PT, P5 ;  /* 0x000000090400820c */ /* 0x008fe40003fa1350 */
[----:B------:R-:W-:Y:S02]  /*2040*/  @P0 SEL R3, R3, R8, !P6 ;  /* 0x0000000803030207 */ /* 0x000fe40007000000 */
[----:B-12---:R-:W-:-:S02]  /*2050*/  @!P0 SEL R10, R5, R10, P5 ;  /* 0x0000000a050a8207 */ /* 0x006fc40002800000 */
[C---:B------:R-:W-:Y:S02]  /*2060*/  @!P0 SEL R9, R4.reuse, R9, P5 ;  /* 0x0000000904098207 */ /* 0x040fe40002800000 */
[----:B------:R-:W-:Y:S02]  /*2070*/  @P0 PRMT R8, R3, 0x7610, R8 ;  /* 0x0000761003080816 */ /* 0x000fe40000000008 */
[----:B------:R-:W-:Y:S02]  /*2080*/  @P0 SEL R10, R5, R10, !P6 ;  /* 0x0000000a050a0207 */ /* 0x000fe40007000000 */
[----:B------:R-:W-:-:S07]  /*2090*/  @P0 SEL R9, R4, R9, !P6 ;  /* 0x0000000904090207 */ /* 0x000fce0007000000 */
.L_x_27:
[----:B------:R-:W-:Y:S05]  /*20a0*/  BSYNC.RECONVERGENT B0 ;  /* 0x0000000000007941 */ /* 0x000fea0003800200 */
.L_x_26:
[----:B0-----:R-:W-:Y:S01]  /*20b0*/  LOP3.LUT R3, R8, 0xff, RZ, 0xc0, !PT ;  /* 0x000000ff08037812 */ /* 0x001fe200078ec0ff */
[----:B----4-:R0:W4:Y:S01]  /*20c0*/  SHFL.DOWN PT, R5, R10, 0x4, R2 ;  /* 0x088000000a057989 */ /* 0x01012200000e0002 */
[----:B------:R-:W-:Y:S03]  /*20d0*/  BSSY.RECONVERGENT B0, `(.L_x_28) ;  /* 0x0000012000007945 */ /* 0x000fe60003800200 */
[----:B---3--:R0:W3:Y:S04]  /*20e0*/  SHFL.DOWN PT, R4, R9, 0x4, R2 ;  /* 0x0880000009047989 */ /* 0x0080e800000e0002 */
        /* <DEDUP_REMOVED lines=16> */
.L_x_29:
[----:B------:R-:W-:Y:S05]  /*21f0*/  BSYNC.RECONVERGENT B0 ;  /* 0x0000000000007941 */ /* 0x000fea0003800200 */
.L_x_28:
        /* <DEDUP_REMOVED lines=20> */
.L_x_31:
[----:B------:R-:W-:Y:S05]  /*2340*/  BSYNC.RECONVERGENT B0 ;  /* 0x0000000000007941 */ /* 0x000fea0003800200 */
.L_x_30:
        /* <DEDUP_REMOVED lines=8> */
[----:B-12---:R-:W-:-:S04]  /*23d0*/  LOP3.LUT P2, R2, R8, 0xff, RZ, 0xc0, !PT ;  /* 0x000000ff08027812 */ /* 0x006fc8000784c0ff */
[----:B------:R-:W-:-:S13]  /*23e0*/  PLOP3.LUT P0, PT, P2, P0, PT, 0x2f, 0xf2 ;  /* 0x0000000000f2781c */ /* 0x000fda0001700577 */
[----:B----4-:R-:W-:Y:S02]  /*23f0*/  @!P0 ISETP.LT.U32.AND P2, PT, R5, R10, PT ;  /* 0x0000000a0500820c */ /* 0x010fe40003f41070 */
[----:B------:R-:W-:Y:S02]  /*2400*/  @P0 ISETP.NE.AND P3, PT, R2, RZ, PT ;  /* 0x000000ff0200020c */ /* 0x000fe40003f65270 */
[----:B------:R-:W-:Y:S02]  /*2410*/  @!P0 PRMT R8, R6, 0x7610, R8 ;  /* 0x0000761006088816 */ /* 0x000fe40000000008 */
[----:B---3--:R-:W-:Y:S02]  /*2420*/  @!P0 ISETP.LT.AND.EX P2, PT, R4, R9, PT, P2 ;  /* 0x000000090400820c */ /* 0x008fe40003f41320 */
[----:B------:R-:W-:Y:S02]  /*2430*/  @P0 SEL R2, R3, R8, !P3 ;  /* 0x0000000803020207 */ /* 0x000fe40005800000 */
[----:B------:R-:W-:-:S02]  /*2440*/  @!P0 SEL R10, R5, R10, P2 ;  /* 0x0000000a050a8207 */ /* 0x000fc40001000000 */
[----:B------:R-:W-:Y:S02]  /*2450*/  @!P0 SEL R9, R4, R9, P2 ;  /* 0x0000000904098207 */ /* 0x000fe40001000000 */
[----:B------:R-:W-:Y:S02]  /*2460*/  @P0 PRMT R8, R2, 0x7610, R8 ;  /* 0x0000761002080816 */ /* 0x000fe40000000008 */
[----:B------:R-:W-:Y:S02]  /*2470*/  @P0 SEL R10, R5, R10, !P3 ;  /* 0x0000000a050a0207 */ /* 0x000fe40005800000 */
[----:B------:R-:W-:-:S07]  /*2480*/  @P0 SEL R9, R4, R9, !P3 ;  /* 0x0000000904090207 */ /* 0x000fce0005800000 */
.L_x_33:
[----:B------:R-:W-:Y:S05]  /*2490*/  BSYNC.RECONVERGENT B0 ;  /* 0x0000000000007941 */ /* 0x000fea0003800200 */
.L_x_32:
[----:B------:R-:W-:Y:S04]  /*24a0*/  BSSY.RECONVERGENT B0, `(.L_x_34) ;  /* 0x000000b000007945 */ /* 0x000fe80003800200 */
[----:B------:R-:W-:Y:S05]  /*24b0*/  @P1 BRA `(.L_x_35) ;  /* 0x0000000000241947 */ /* 0x000fea0003800000 */
[----:B---3--:R-:W3:Y:S01]  /*24c0*/  S2R R4, SR_CgaCtaId ;  /* 0x0000000000047919 */ /* 0x008ee20000008800 */
[----:B0-----:R-:W-:Y:S01]  /*24d0*/  MOV R3, 0x400 ;  /* 0x0000040000037802 */ /* 0x001fe20000000f00 */
[----:B------:R-:W-:Y:S01]  /*24e0*/  IMAD.MOV.U32 R11, RZ, RZ, R9 ;  /* 0x000000ffff0b7224 */ /* 0x000fe200078e0009 */
[----:B-12---:R-:W-:-:S04]  /*24f0*/  SHF.R.U32.HI R2, RZ, 0x1, R7 ;  /* 0x00000001ff027819 */ /* 0x006fc80000011607 */
[----:B------:R-:W-:Y:S02]  /*2500*/  LOP3.LUT R2, R2, 0x1f0, RZ, 0xc0, !PT ;  /* 0x000001f002027812 */ /* 0x000fe400078ec0ff */
[----:B---3--:R-:W-:-:S05]  /*2510*/  LEA R3, R4, R3, 0x18 ;  /* 0x0000000304037211 */ /* 0x008fca00078ec0ff */
[----:B------:R-:W-:-:S05]  /*2520*/  IMAD.IADD R3, R2, 0x1, R3 ;  /* 0x0000000102037824 */ /* 0x000fca00078e0203 */
[----:B------:R0:W-:Y:S04]  /*2530*/  STS.64 [R3+0x10], R10 ;  /* 0x0000100a03007388 */ /* 0x0001e80000000a00 */
[----:B------:R0:W-:Y:S02]  /*2540*/  STS.U8 [R3+0x8], R8 ;  /* 0x0000080803007388 */ /* 0x0001e40000000000 */
.L_x_35:
[----:B------:R-:W-:Y:S05]  /*2550*/  BSYNC.RECONVERGENT B0 ;  /* 0x0000000000007941 */ /* 0x000fea0003800200 */
.L_x_34:
[----:B------:R-:W-:Y:S01]  /*2560*/  BAR.SYNC.DEFER_BLOCKING 0x0 ;  /* 0x0000000000007b1d */ /* 0x000fe20000010000 */
[----:B------:R-:W-:-:S13]  /*2570*/  ISETP.NE.AND P1, PT, R7, RZ, PT ;  /* 0x000000ff0700720c */ /* 0x000fda0003f25270 */
[----:B------:R-:W-:Y:S05]  /*2580*/  @P1 BRA `(.L_x_23) ;  /* 0x0000002c00541947 */ /* 0x000fea0003800000 */
[C---:B------:R-:W-:Y:S02]  /*2590*/  ISETP.GE.AND P0, PT, R12.reuse, 0x21, PT ;  /* 0x000000210c00780c */ /* 0x040fe40003f06270 */
[C---:B------:R-:W-:Y:S02]  /*25a0*/  ISETP.GE.AND P2, PT, R12.reuse, 0x41, PT ;  /* 0x000000410c00780c */ /* 0x040fe40003f46270 */
[C---:B------:R-:W-:Y:S02]  /*25b0*/  ISETP.GE.AND P3, PT, R12.reuse, 0x61, PT ;  /* 0x000000610c00780c */ /* 0x040fe40003f66270 */
[----:B------:R-:W-:-:S07]  /*25c0*/  ISETP.GE.AND P4, PT, R12, 0x81, PT ;  /* 0x000000810c00780c */ /* 0x000fce0003f86270 */
[----:B------:R-:W-:Y:S06]  /*25d0*/  @!P0 BRA `(.L_x_36) ;  /* 0x00000000003c8947 */ /* 0x000fec0003800000 */
[----:B------:R-:W5:Y:S01]  /*25e0*/  S2UR UR5, SR_CgaCtaId ;  /* 0x00000000000579c3 */ /* 0x000f620000008800 */
[----:B------:R-:W-:Y:S01]  /*25f0*/  UMOV UR4, 0x400 ;  /* 0x0000040000047882 */ /* 0x000fe20000000000 */
[----:B------:R-:W-:Y:S01]  /*2600*/  LOP3.LUT P5, RZ, R8, 0xff, RZ, 0xc0, !PT ;  /* 0x000000ff08ff7812 */ /* 0x000fe200078ac0ff */
[----:B-----5:R-:W-:-:S09]  /*2610*/  ULEA UR4, UR5, UR4, 0x18 ;  /* 0x0000000405047291 */ /* 0x020fd2000f8ec0ff */
[----:B---3--:R-:W3:Y:S04]  /*2620*/  LDS.U8 R4, [UR4+0x18] ;  /* 0x00001804ff047984 */ /* 0x008ee80008000000 */
[----:B012---:R-:W0:Y:S01]  /*2630*/  LDS.64 R2, [UR4+0x20] ;  /* 0x00002004ff027984 */ /* 0x007e220008000a00 */
[----:B---3--:R-:W-:Y:S02]  /*2640*/  ISETP.NE.AND P6, PT, R4, RZ, PT ;  /* 0x000000ff0400720c */ /* 0x008fe40003fc5270 */
[----:B0-----:R-:W-:Y:S02]  /*2650*/  ISETP.LT.U32.AND P0, PT, R2, R10, PT ;  /* 0x0000000a0200720c */ /* 0x001fe40003f01070 */
[----:B------:R-:W-:Y:S02]  /*2660*/  @P5 SEL R4, R8, 0x1, !P6 ;  /* 0x0000000108045807 */ /* 0x000fe40007000000 */
[----:B------:R-:W-:-:S02]  /*2670*/  ISETP.LT.AND.EX P0, PT, R3, R9, PT, P0 ;  /* 0x000000090300720c */ /* 0x000fc40003f01300 */
[----:B------:R-:W-:-:S05]  /*2680*/  PRMT R8, R4, 0x7610, R8 ;  /* 0x0000761004087816 */ /* 0x000fca0000000008 */
[C---:B------:R-:W-:Y:S02]  /*2690*/  @P6 SEL R10, R2.reuse, R10, P0 ;  /* 0x0000000a020a6207 */ /* 0x040fe40000000000 */
[C---:B------:R-:W-:Y:S02]  /*26a0*/  @P6 SEL R9, R3.reuse, R9, P0 ;  /* 0x0000000903096207 */ /* 0x040fe40000000000 */
[----:B------:R-:W-:Y:S02]  /*26b0*/  SEL R10, R2, R10, !P5 ;  /* 0x0000000a020a7207 */ /* 0x000fe40006800000 */
[----:B------:R-:W-:-:S07]  /*26c0*/  SEL R9, R3, R9, !P5 ;  /* 0x0000000903097207 */ /* 0x000fce0006800000 */
.L_x_36:
[----:B------:R-:W-:Y:S01]  /*26d0*/  ISETP.GE.AND P5, PT, R12, 0xa1, PT ;  /* 0x000000a10c00780c */ /* 0x000fe20003fa6270 */
[----:B------:R-:W-:-:S12]  /*26e0*/  @!P2 BRA `(.L_x_37) ;  /* 0x00000000003ca947 */ /* 0x000fd80003800000 */
        /* <DEDUP_REMOVED lines=15> */
.L_x_37:
        /* <DEDUP_REMOVED lines=17> */
.L_x_38:
        /* <DEDUP_REMOVED lines=17> */
.L_x_39:
[----:B------:R-:W-:Y:S05]  /*2a00*/  @!P5 BRA `(.L_x_40) ;  /* 0x00000000003cd947 */ /* 0x000fea0003800000 */
        /* <DEDUP_REMOVED lines=15> */
.L_x_40:
        /* <DEDUP_REMOVED lines=16> */
.L_x_41:
        /* <DEDUP_REMOVED lines=15> */
[----:B------:R-:W-:Y:S01]  /*2cf0*/  SEL R9, R3, R9, !P3 ;  /* 0x0000000903097207 */ /* 0x000fe20005800000 */
[----:B------:R-:W-:Y:S06]  /*2d00*/  BRA `(.L_x_23) ;  /* 0x0000002400747947 */ /* 0x000fec0003800000 */
.L_x_1:
[----:B------:R-:W0:Y:S01]  /*2d10*/  S2R R13, SR_TID.X ;  /* 0x00000000000d7919 */ /* 0x000e220000002100 */
[----:B------:R-:W1:Y:S01]  /*2d20*/  LDCU.128 UR8, c[0x0][0x380] ;  /* 0x00007000ff0877ac */ /* 0x000e620008000c00 */
[----:B------:R-:W2:Y:S01]  /*2d30*/  LDCU.64 UR6, c[0x0][0x3a0] ;  /* 0x00007400ff0677ac */ /* 0x000ea20008000a00 */
[----:B0-----:R-:W-:-:S05]  /*2d40*/  IADD3 R5, P0, PT, R6, R13, RZ ;  /* 0x0000000d06057210 */ /* 0x001fca0007f1e0ff */
[----:B------:R-:W-:Y:S02]  /*2d50*/  IMAD.X R8, RZ, RZ, RZ, P0 ;  /* 0x000000ffff087224 */ /* 0x000fe400000e06ff */
[----:B------:R-:W-:-:S03]  /*2d60*/  IMAD.SHL.U32 R4, R5, 0x4, RZ ;  /* 0x0000000405047824 */ /* 0x000fc600078e00ff */
[----:B------:R-:W-:Y:S02]  /*2d70*/  SHF.L.U64.HI R5, R5, 0x2, R8 ;  /* 0x0000000205057819 */ /* 0x000fe40000010208 */
[C---:B-1----:R-:W-:Y:S02]  /*2d80*/  IADD3 R8, P0, PT, R4.reuse, UR8, RZ ;  /* 0x0000000804087c10 */ /* 0x042fe4000ff1e0ff */
[----:B------:R-:W-:Y:S02]  /*2d90*/  IADD3 R4, P1, PT, R4, UR10, RZ ;  /* 0x0000000a04047c10 */ /* 0x000fe4000ff3e0ff */
[C---:B------:R-:W-:Y:S02]  /*2da0*/  IADD3.X R9, PT, PT, R5.reuse, UR9, RZ, P0, !PT ;  /* 0x0000000905097c10 */ /* 0x040fe400087fe4ff */
[----:B------:R-:W-:-:S03]  /*2db0*/  IADD3.X R5, PT, PT, R5, UR11, RZ, P1, !PT ;  /* 0x0000000b05057c10 */ /* 0x000fc60008ffe4ff */
[----:B------:R-:W3:Y:S04]  /*2dc0*/  LDG.E R16, desc[UR12][R8.64] ;  /* 0x0000000c08107981 */ /* 0x000ee8000c1e1900 */
[----:B------:R-:W4:Y:S04]  /*2dd0*/  LDG.E R17, desc[UR12][R4.64] ;  /* 0x0000000c04117981 */ /* 0x000f28000c1e1900 */
[----:B------:R-:W5:Y:S04]  /*2de0*/  LDG.E R14, desc[UR12][R8.64+0x800] ;  /* 0x0008000c080e7981 */ /* 0x000f68000c1e1900 */
[----:B------:R-:W5:Y:S04]  /*2df0*/  LDG.E R12, desc[UR12][R4.64+0x800] ;  /* 0x0008000c040c7981 */ /* 0x000f68000c1e1900 */
[----:B------:R-:W5:Y:S04]  /*2e00*/  LDG.E R10, desc[UR12][R8.64+0x400] ;  /* 0x0004000c080a7981 */ /* 0x000f68000c1e1900 */
[----:B------:R-:W5:Y:S04]  /*2e10*/  LDG.E R7, desc[UR12][R4.64+0x400] ;  /* 0x0004000c04077981 */ /* 0x000f68000c1e1900 */
[----:B------:R2:W5:Y:S04]  /*2e20*/  LDG.E R11, desc[UR12][R8.64+0xc00] ;  /* 0x000c000c080b7981 */ /* 0x000568000c1e1900 */
[----:B------:R0:W5:Y:S01]  /*2e30*/  LDG.E R15, desc[UR12][R4.64+0xc00] ;  /* 0x000c000c040f7981 */ /* 0x000162000c1e1900 */
[----:B--2---:R-:W-:Y:S01]  /*2e40*/  IADD3 R9, P1, PT, R6, UR6, RZ ;  /* 0x0000000606097c10 */ /* 0x004fe2000ff3e0ff */
[----:B0-----:R-:W-:-:S05]  /*2e50*/  VIADD R5, R13, 0x200 ;  /* 0x000002000d057836 */ /* 0x001fca0000000000 */
[----:B------:R-:W-:Y:S02]  /*2e60*/  IADD3 R5, P2, PT, R5, R9, RZ ;  /* 0x0000000905057210 */ /* 0x000fe40007f5e0ff */
[----:B---3--:R-:W-:Y:S02]  /*2e70*/  LEA.HI R18, R16, R16, RZ, 0x1 ;  /* 0x0000001010127211 */ /* 0x008fe400078f08ff */
[----:B----4-:R-:W-:Y:S02]  /*2e80*/  LEA.HI R20, R17, R17, RZ, 0x1 ;  /* 0x0000001111147211 */ /* 0x010fe400078f08ff */
[----:B------:R-:W-:Y:S02]  /*2e90*/  LOP3.LUT R19, R18, 0xfffffffe, RZ, 0xc0, !PT ;  /* 0xfffffffe12137812 */ /* 0x000fe400078ec0ff */
[----:B------:R-:W-:Y:S02]  /*2ea0*/  LOP3.LUT R20, R20, 0xfffffffe, RZ, 0xc0, !PT ;  /* 0xfffffffe14147812 */ /* 0x000fe400078ec0ff */
[----:B-----5:R-:W-:Y:S01]  /*2eb0*/  LEA.HI R4, R14, R14, RZ, 0x1 ;  /* 0x0000000e0e047211 */ /* 0x020fe200078f08ff */
[----:B------:R-:W-:-:S02]  /*2ec0*/  IMAD.IADD R19, R16, 0x1, -R19 ;  /* 0x0000000110137824 */ /* 0x000fc400078e0a13 */
[----:B------:R-:W-:Y:S02]  /*2ed0*/  IMAD.IADD R20, R17, 0x1, -R20 ;  /* 0x0000000111147824 */ /* 0x000fe400078e0a14 */
[----:B------:R-:W-:-:S03]  /*2ee0*/  VIADD R16, R13, 0x100 ;  /* 0x000001000d107836 */ /* 0x000fc60000000000 */
[----:B------:R-:W-:Y:S02]  /*2ef0*/  ISETP.NE.AND P0, PT, R19, R20, PT ;  /* 0x000000141300720c */ /* 0x000fe40003f05270 */
[----:B------:R-:W-:Y:S01]  /*2f00*/  LOP3.LUT R19, R4, 0xfffffffe, RZ, 0xc0, !PT ;  /* 0xfffffffe04137812 */ /* 0x000fe200078ec0ff */
[----:B------:R-:W-:Y:S01]  /*2f10*/  IMAD.U32 R4, RZ, RZ, UR7 ;  /* 0x00000007ff047e24 */ /* 0x000fe2000f8e00ff */
[----:B------:R-:W-:Y:S02]  /*2f20*/  SEL R8, R13, R16, P0 ;  /* 0x000000100d087207 */ /* 0x000fe40000000000 */
[----:B------:R-:W-:Y:S01]  /*2f30*/  LEA.HI R16, R12, R12, RZ, 0x1 ;  /* 0x0000000c0c107211 */ /* 0x000fe200078f08ff */
[----:B------:R-:W-:Y:S01]  /*2f40*/  IMAD.IADD R14, R14, 0x1, -R19 ;  /* 0x000000010e0e7824 */ /* 0x000fe200078e0a13 */
[----:B------:R-:W-:Y:S01]  /*2f50*/  IADD3 R8, P3, PT, R8, R9, RZ ;  /* 0x0000000908087210 */ /* 0x000fe20007f7e0ff */
[----:B------:R-:W-:Y:S01]  /*2f60*/  IMAD.X R19, RZ, RZ, R4, P1 ;  /* 0x000000ffff137224 */ /* 0x000fe200008e0604 */
[----:B------:R-:W-:-:S02]  /*2f70*/  LEA.HI R9, R10, R10, RZ, 0x1 ;  /* 0x0000000a0a097211 */ /* 0x000fc400078f08ff */
[----:B------:R-:W-:Y:S02]  /*2f80*/  LOP3.LUT R23, R16, 0xfffffffe, RZ, 0xc0, !PT ;  /* 0xfffffffe10177812 */ /* 0x000fe400078ec0ff */
[----:B------:R-:W-:Y:S02]  /*2f90*/  LOP3.LUT R17, R9, 0xfffffffe, RZ, 0xc0, !PT ;  /* 0xfffffffe09117812 */ /* 0x000fe400078ec0ff */
[----:B------:R-:W-:Y:S01]  /*2fa0*/  LEA.HI R16, R11, R11, RZ, 0x1 ;  /* 0x0000000b0b107211 */ /* 0x000fe200078f08ff */
[----:B------:R-:W-:Y:S01]  /*2fb0*/  IMAD.IADD R9, R12, 0x1, -R23 ;  /* 0x000000010c097824 */ /* 0x000fe200078e0a17 */
[----:B------:R-:W-:Y:S01]  /*2fc0*/  LEA.HI R12, R7, R7, RZ, 0x1 ;  /* 0x00000007070c7211 */ /* 0x000fe200078f08ff */
[----:B------:R-:W-:Y:S01]  /*2fd0*/  IMAD.IADD R17, R10, 0x1, -R17 ;  /* 0x000000010a117824 */ /* 0x000fe200078e0a11 */
[----:B------:R-:W-:Y:S01]  /*2fe0*/  LEA.HI R18, R15, R15, RZ, 0x1 ;  /* 0x0000000f0f127211 */ /* 0x000fe200078f08ff */
[--C-:B------:R-:W-:Y:S01]  /*2ff0*/  IMAD.X R10, RZ, RZ, R19.reuse, P2 ;  /* 0x000000ffff0a7224 */ /* 0x100fe200010e0613 */
[----:B------:R-:W-:Y:S01]  /*3000*/  ISETP.NE.AND P2, PT, R14, R9, PT ;  /* 0x000000090e00720c */ /* 0x000fe20003f45270 */
[----:B------:R-:W-:Y:S01]  /*3010*/  IMAD.X R19, RZ, RZ, R19, P3 ;  /* 0x000000ffff137224 */ /* 0x000fe200018e0613 */
[----:B------:R-:W-:-:S02]  /*3020*/  LOP3.LUT R12, R12, 0xfffffffe, RZ, 0xc0, !PT ;  /* 0xfffffffe0c0c7812 */ /* 0x000fc400078ec0ff */
[----:B------:R-:W-:Y:S02]  /*3030*/  ISETP.LT.U32.AND P1, PT, R5, R8, PT ;  /* 0x000000080500720c */ /* 0x000fe40003f21070 */
[----:B------:R-:W-:Y:S01]  /*3040*/  LOP3.LUT R16, R16, 0xfffffffe, RZ, 0xc0, !PT ;  /* 0xfffffffe10107812 */ /* 0x000fe200078ec0ff */
[----:B------:R-:W-:Y:S01]  /*3050*/  IMAD.IADD R12, R7, 0x1, -R12 ;  /* 0x00000001070c7824 */ /* 0x000fe200078e0a0c */
[----:B------:R-:W-:Y:S02]  /*3060*/  LOP3.LUT R18, R18, 0xfffffffe, RZ, 0xc0, !PT ;  /* 0xfffffffe12127812 */ /* 0x000fe400078ec0ff */
[----:B------:R-:W-:Y:S01]  /*3070*/  ISETP.LT.AND.EX P1, PT, R10, R19, PT, P1 ;  /* 0x000000130a00720c */ /* 0x000fe20003f21310 */
[----:B------:R-:W-:Y:S01]  /*3080*/  IMAD.IADD R16, R11, 0x1, -R16 ;  /* 0x000000010b107824 */ /* 0x000fe200078e0a10 */
[----:B------:R-:W-:Y:S01]  /*3090*/  ISETP.NE.OR P0, PT, R17, R12, P0 ;  /* 0x0000000c1100720c */ /* 0x000fe20000705670 */
[----:B------:R-:W-:Y:S01]  /*30a0*/  IMAD.IADD R15, R15, 0x1, -R18 ;  /* 0x000000010f0f7824 */ /* 0x000fe200078e0a12 */
[----:B------:R-:W-:-:S02]  /*30b0*/  @P2 SEL R8, R5, R8, P1 ;  /* 0x0000000805082207 */ /* 0x000fc40000800000 */
[----:B------:R-:W-:Y:S02]  /*30c0*/  @P2 SEL R19, R10, R19, P1 ;  /* 0x000000130a132207 */ /* 0x000fe40000800000 */
[----:B------:R-:W-:Y:S02]  /*30d0*/  ISETP.GE.U32.AND P1, PT, R21, UR5, PT ;  /* 0x0000000515007c0c */ /* 0x000fe4000bf26070 */
[----:B------:R-:W-:Y:S02]  /*30e0*/  IADD3 R12, P4, PT, R5, 0x100, RZ ;  /* 0x00000100050c7810 */ /* 0x000fe40007f9e0ff */
[----:B------:R-:W-:Y:S02]  /*30f0*/  ISETP.NE.AND P3, PT, R16, R15, PT ;  /* 0x0000000f1000720c */ /* 0x000fe40003f65270 */
[----:B------:R-:W-:Y:S01]  /*3100*/  SEL R5, R8, R5, P0 ;  /* 0x0000000508057207 */ /* 0x000fe20000000000 */
[----:B------:R-:W-:Y:S01]  /*3110*/  IMAD.X R18, RZ, RZ, R10, P4 ;  /* 0x000000ffff127224 */ /* 0x000fe200020e060a */
[----:B------:R-:W-:-:S02]  /*3120*/  ISETP.GE.U32.AND.EX P1, PT, R22, UR4, PT, P1 ;  /* 0x0000000416007c0c */ /* 0x000fc4000bf26110 */
[----:B------:R-:W-:Y:S02]  /*3130*/  SEL R7, R19, R10, P0 ;  /* 0x0000000a13077207 */ /* 0x000fe40000000000 */
[----:B------:R-:W-:Y:S02]  /*3140*/  ISETP.LT.U32.AND P2, PT, R12, R5, PT ;  /* 0x000000050c00720c */ /* 0x000fe40003f41070 */
[----:B------:R-:W-:Y:S02]  /*3150*/  ISETP.NE.OR P0, PT, R14, R9, P0 ;  /* 0x000000090e00720c */ /* 0x000fe40000705670 */
[----:B------:R-:W-:Y:S02]  /*3160*/  ISETP.LT.AND.EX P2, PT, R18, R7, PT, P2 ;  /* 0x000000071200720c */ /* 0x000fe40003f41320 */
[----:B------:R-:W-:Y:S02]  /*3170*/  ISETP.NE.OR P4, PT, R16, R15, P0 ;  /* 0x0000000f1000720c */ /* 0x000fe40000785670 */
[----:B------:R-:W-:-:S02]  /*3180*/  @P3 SEL R5, R12, R5, P2 ;  /* 0x000000050c053207 */ /* 0x000fc40001000000 */
[----:B------:R-:W-:Y:S02]  /*3190*/  @P3 SEL R7, R18, R7, P2 ;  /* 0x0000000712073207 */ /* 0x000fe40001000000 */
[----:B------:R-:W-:Y:S02]  /*31a0*/  SEL R8, RZ, 0x1, !P4 ;  /* 0x00000001ff087807 */ /* 0x000fe40006000000 */
[----:B------:R-:W-:Y:S02]  /*31b0*/  SEL R10, R5, R12, P0 ;  /* 0x0000000c050a7207 */ /* 0x000fe40000000000 */
[----:B------:R-:W-:Y:S01]  /*31c0*/  SEL R9, R7, R18, P0 ;  /* 0x0000001207097207 */ /* 0x000fe20000000000 */
[----:B------:R-:W-:Y:S06]  /*31d0*/  @!P1 BRA `(.L_x_42) ;  /* 0x0000001400009947 */ /* 0x000fec0003800000 */
[----:B------:R-:W-:Y:S02]  /*31e0*/  IADD3 R12, P1, PT, R6, UR5, RZ ;  /* 0x00000005060c7c10 */ /* 0x000fe4000ff3e0ff */
[----:B------:R-:W-:Y:S02]  /*31f0*/  IADD3 R15, P2, PT, R2, -0x400, RZ ;  /* 0xfffffc00020f7810 */ /* 0x000fe40007f5e0ff */
[----:B------:R-:W-:Y:S01]  /*3200*/  LOP3.LUT R5, RZ, R13, RZ, 0x33, !PT ;  /* 0x0000000dff057212 */ /* 0x000fe200078e33ff */
[----:B------:R-:W-:Y:S01]  /*3210*/  IMAD.X R11, RZ, RZ, UR4, P1 ;  /* 0x00000004ff0b7e24 */ /* 0x000fe200088e06ff */
[----:B------:R-:W-:Y:S01]  /*3220*/  ISETP.GT.U32.AND P0, PT, R12, R15, PT ;  /* 0x0000000f0c00720c */ /* 0x000fe20003f04070 */
[----:B------:R-:W-:Y:S01]  /*3230*/  UMOV UR4, URZ ;  /* 0x000000ff00047c82 */ /* 0x000fe20008000000 */
[----:B------:R-:W-:Y:S02]  /*3240*/  IADD3.X R16, PT, PT, R3, -0x1, RZ, P2, !PT ;  /* 0xffffffff03107810 */ /* 0x000fe400017fe4ff */
[----:B------:R-:W-:-:S02]  /*3250*/  IADD3 R5, PT, PT, R2, -UR5, R5 ;  /* 0x8000000502057c10 */ /* 0x000fc4000fffe005 */
[----:B------:R-:W-:-:S03]  /*3260*/  ISETP.GT.U32.AND.EX P0, PT, R11, R16, PT, P0 ;  /* 0x000000100b00720c */ /* 0x000fc60003f04100 */
[----:B------:R-:W-:-:S10]  /*3270*/  IMAD.IADD R14, R5, 0x1, -R6 ;  /* 0x00000001050e7824 */ /* 0x000fd400078e0a06 */
[----:B------:R-:W-:Y:S05]  /*3280*/  @P0 BRA `(.L_x_43) ;  /* 0x0000000400a80947 */ /* 0x000fea0003800000 */
[----:B------:R-:W0:Y:S01]  /*3290*/  LDC.64 R2, c[0x0][0x3d8] ;  /* 0x0000f600ff027b82 */ /* 0x000e220000000a00 */
[----:B------:R-:W1:Y:S01]  /*32a0*/  LDCU.64 UR6, c[0x0][0x3a0] ;  /* 0x00007400ff0677ac */ /* 0x000e620008000a00 */
[----:B------:R-:W2:Y:S01]  /*32b0*/  LDCU.128 UR8, c[0x0][0x380] ;  /* 0x00007000ff0877ac */ /* 0x000ea20008000c00 */
[----:B------:R-:W-:Y:S01]  /*32c0*/  NOP ;  /* 0x0000000000007918 */ /* 0x000fe20000000000 */
.L_x_44:
[----:B------:R-:W-:-:S05]  /*32d0*/  IADD3 R24, P0, PT, R13, R12, RZ ;  /* 0x0000000c0d187210 */ /* 0x000fca0007f1e0ff */
[----:B------:R-:W-:Y:S02]  /*32e0*/  IMAD.X R21, RZ, RZ, R11, P0 ;  /* 0x000000ffff157224 */ /* 0x000fe400000e060b */
[----:B------:R-:W-:-:S03]  /*32f0*/  IMAD.SHL.U32 R6, R24, 0x4, RZ ;  /* 0x0000000418067824 */ /* 0x000fc600078e00ff */
[----:B------:R-:W-:Y:S02]  /*3300*/  SHF.L.U64.HI R7, R24, 0x2, R21 ;  /* 0x0000000218077819 */ /* 0x000fe40000010215 */
[C---:B--2---:R-:W-:Y:S02]  /*3310*/  IADD3 R4, P0, PT, R6.reuse, UR8, RZ ;  /* 0x0000000806047c10 */ /* 0x044fe4000ff1e0ff */
        /* <DEDUP_REMOVED lines=9> */
[----:B------:R0:W5:Y:S04]  /*33b0*/  LDG.E R22, desc[UR12][R4.64+0xc00] ;  /* 0x000c000c04167981 */ /* 0x000168000c1e1900 */
[----:B------:R5:W5:Y:S01]  /*33c0*/  LDG.E R23, desc[UR12][R6.64+0xc00] ;  /* 0x000c000c06177981 */ /* 0x000b62000c1e1900 */
[----:B-1----:R-:W-:Y:S01]  /*33d0*/  IADD3 R24, P0, PT, R24, UR6, RZ ;  /* 0x0000000618187c10 */ /* 0x002fe2000ff1e0ff */
[----:B------:R-:W-:Y:S01]  /*33e0*/  USHF.R.S32.HI UR14, URZ, 0x1f, UR5 ;  /* 0x0000001fff0e7899 */ /* 0x000fe20008011405 */
[----:B------:R-:W-:Y:S01]  /*33f0*/  LOP3.LUT P1, RZ, R8, 0xff, RZ, 0xc0, !PT ;  /* 0x000000ff08ff7812 */ /* 0x000fe2000782c0ff */
[----:B0-----:R-:W-:-:S04]  /*3400*/  IMAD.U32 R4, RZ, RZ, UR7 ;  /* 0x00000007ff047e24 */ /* 0x001fc8000f8e00ff */
[----:B------:R-:W-:Y:S01]  /*3410*/  IMAD.X R21, R21, 0x1, R4, P0 ;  /* 0x0000000115157824 */ /* 0x000fe200000e0604 */
        /* <DEDUP_REMOVED lines=13> */
[----:B------:R-:W-:Y:S01]  /*34f0*/  IMAD.IADD R20, R20, 0x1, -R5 ;  /* 0x0000000114147824 */ /* 0x000fe200078e0a05 */
[----:B------:R-:W-:Y:S01]  /*3500*/  IADD3 R5, P4, PT, R24, 0x100, RZ ;  /* 0x0000010018057810 */ /* 0x000fe20007f9e0ff */
[----:B------:R-:W-:Y:S01]  /*3510*/  IMAD.IADD R19, R19, 0x1, -R6 ;  /* 0x0000000113137824 */ /* 0x000fe200078e0a06 */
[----:B------:R-:W-:Y:S02]  /*3520*/  SEL R25, RZ, 0x1, !P3 ;  /* 0x00000001ff197807 */ /* 0x000fe40005800000 */
[----:B------:R-:W-:Y:S01]  /*3530*/  @P1 SEL R25, R8, 0x1, !P3 ;  /* 0x0000000108191807 */ /* 0x000fe20005800000 */
[----:B------:R-:W-:Y:S01]  /*3540*/  IMAD.X R6, RZ, RZ, R21, P4 ;  /* 0x000000ffff067224 */ /* 0x000fe200020e0615 */
[----:B------:R-:W-:-:S02]  /*3550*/  ISETP.NE.AND P2, PT, R20, R19, PT ;  /* 0x000000131400720c */ /* 0x000fc40003f45270 */
[----:B------:R-:W-:Y:S02]  /*3560*/  LEA.HI R7, R18, R18, RZ, 0x1 ;  /* 0x0000001212077211 */ /* 0x000fe400078f08ff */
[----:B------:R-:W-:Y:S02]  /*3570*/  LEA.HI R8, R17, R17, RZ, 0x1 ;  /* 0x0000001111087211 */ /* 0x000fe400078f08ff */
[C---:B------:R-:W-:Y:S02]  /*3580*/  @P3 SEL R10, R24.reuse, R10, P0 ;  /* 0x0000000a180a3207 */ /* 0x040fe40000000000 */
[----:B------:R-:W-:Y:S02]  /*3590*/  @P3 SEL R9, R21, R9, P0 ;  /* 0x0000000915093207 */ /* 0x000fe40000000000 */
[----:B------:R-:W-:Y:S02]  /*35a0*/  SEL R20, R24, R10, !P1 ;  /* 0x0000000a18147207 */ /* 0x000fe40004800000 */
[----:B------:R-:W-:-:S02]  /*35b0*/  LOP3.LUT P3, RZ, R25, 0xff, RZ, 0xc0, !PT ;  /* 0x000000ff19ff7812 */ /* 0x000fc4000786c0ff */
[----:B------:R-:W-:Y:S02]  /*35c0*/  SEL R9, R21, R9, !P1 ;  /* 0x0000000915097207 */ /* 0x000fe40004800000 */
[----:B------:R-:W-:Y:S02]  /*35d0*/  ISETP.LT.U32.AND P0, PT, R5, R20, PT ;  /* 0x000000140500720c */ /* 0x000fe40003f01070 */
[----:B------:R-:W-:Y:S02]  /*35e0*/  LOP3.LUT R7, R7, 0xfffffffe, RZ, 0xc0, !PT ;  /* 0xfffffffe07077812 */ /* 0x000fe400078ec0ff */
[----:B------:R-:W-:Y:S02]  /*35f0*/  LOP3.LUT R8, R8, 0xfffffffe, RZ, 0xc0, !PT ;  /* 0xfffffffe08087812 */ /* 0x000fe400078ec0ff */
[-C--:B------:R-:W-:Y:S01]  /*3600*/  ISETP.LT.AND.EX P0, PT, R6, R9.reuse, PT, P0 ;  /* 0x000000090600720c */ /* 0x080fe20003f01300 */
[----:B------:R-:W-:Y:S01]  /*3610*/  IMAD.IADD R7, R18, 0x1, -R7 ;  /* 0x0000000112077824 */ /* 0x000fe200078e0a07 */
[----:B------:R-:W-:Y:S01]  /*3620*/  SEL R10, RZ, 0x1, !P2 ;  /* 0x00000001ff0a7807 */ /* 0x000fe20005000000 */
[----:B------:R-:W-:Y:S01]  /*3630*/  IMAD.IADD R8, R17, 0x1, -R8 ;  /* 0x0000000111087824 */ /* 0x000fe200078e0a08 */
[----:B------:R-:W-:-:S02]  /*3640*/  @P2 SEL R9, R6, R9, P0 ;  /* 0x0000000906092207 */ /* 0x000fc40000000000 */
[----:B------:R-:W-:Y:S02]  /*3650*/  @P2 SEL R20, R5, R20, P0 ;  /* 0x0000001405142207 */ /* 0x000fe40000000000 */
[----:B------:R-:W-:Y:S02]  /*3660*/  ISETP.NE.AND P1, PT, R7, R8, PT ;  /* 0x000000080700720c */ /* 0x000fe40003f25270 */
[----:B------:R-:W-:Y:S02]  /*3670*/  SEL R9, R6, R9, !P3 ;  /* 0x0000000906097207 */ /* 0x000fe40005800000 */
[----:B------:R-:W-:Y:S02]  /*3680*/  @P3 SEL R10, R25, 0x1, !P2 ;  /* 0x00000001190a3807 */ /* 0x000fe40005000000 */
[----:B------:R-:W-:Y:S02]  /*3690*/  IADD3 R8, P0, PT, R24, 0x200, RZ ;  /* 0x0000020018087810 */ /* 0x000fe40007f1e0ff */
[----:B------:R-:W-:-:S02]  /*36a0*/  LEA.HI R6, R22, R22, RZ, 0x1 ;  /* 0x0000001616067211 */ /* 0x000fc400078f08ff */
[----:B------:R-:W-:Y:S01]  /*36b0*/  SEL R5, R5, R20, !P3 ;  /* 0x0000001405057207 */ /* 0x000fe20005800000 */
[----:B------:R-:W-:Y:S01]  /*36c0*/  IMAD.X R18, RZ, RZ, R21, P0 ;  /* 0x000000ffff127224 */ /* 0x000fe200000e0615 */
[----:B------:R-:W-:Y:S02]  /*36d0*/  LOP3.LUT P2, RZ, R10, 0xff, RZ, 0xc0, !PT ;  /* 0x000000ff0aff7812 */ /* 0x000fe4000784c0ff */
[----:B------:R-:W-:Y:S02]  /*36e0*/  LOP3.LUT R7, R6, 0xfffffffe, RZ, 0xc0, !PT ;  /* 0xfffffffe06077812 */ /* 0x000fe400078ec0ff */
[----:B------:R-:W-:Y:S02]  /*36f0*/  LEA.HI R6, R23, R23, RZ, 0x1 ;  /* 0x0000001717067211 */ /* 0x000fe400078f08ff */
[----:B------:R-:W-:Y:S01]  /*3700*/  ISETP.LT.U32.AND P0, PT, R8, R5, PT ;  /* 0x000000050800720c */ /* 0x000fe20003f01070 */
[----:B------:R-:W-:Y:S01]  /*3710*/  IMAD.IADD R7, R22, 0x1, -R7 ;  /* 0x0000000116077824 */ /* 0x000fe200078e0a07 */
[----:B------:R-:W-:-:S02]  /*3720*/  LOP3.LUT R6, R6, 0xfffffffe, RZ, 0xc0, !PT ;  /* 0xfffffffe06067812 */ /* 0x000fc400078ec0ff */
[----:B------:R-:W-:Y:S02]  /*3730*/  ISETP.LT.AND.EX P0, PT, R18, R9, PT, P0 ;  /* 0x000000091200720c */ /* 0x000fe40003f01300 */
[----:B------:R-:W-:Y:S01]  /*3740*/  SEL R17, RZ, 0x1, !P1 ;  /* 0x00000001ff117807 */ /* 0x000fe20004800000 */
[----:B------:R-:W-:Y:S01]  /*3750*/  IMAD.IADD R6, R23, 0x1, -R6 ;  /* 0x0000000117067824 */ /* 0x000fe200078e0a06 */
[----:B------:R-:W-:Y:S02]  /*3760*/  @P1 SEL R5, R8, R5, P0 ;  /* 0x0000000508051207 */ /* 0x000fe40000000000 */
[----:B------:R-:W-:Y:S02]  /*3770*/  @P1 SEL R9, R18, R9, P0 ;  /* 0x0000000912091207 */ /* 0x000fe40000000000 */
[----:B------:R-:W-:Y:S02]  /*3780*/  @P2 SEL R17, R10, 0x1, !P1 ;  /* 0x000000010a112807 */ /* 0x000fe40004800000 */
[----:B------:R-:W-:-:S02]  /*3790*/  SEL R5, R8, R5, !P2 ;  /* 0x0000000508057207 */ /* 0x000fc40005000000 */
[----:B------:R-:W-:Y:S02]  /*37a0*/  SEL R9, R18, R9, !P2 ;  /* 0x0000000912097207 */ /* 0x000fe40005000000 */
[----:B------:R-:W-:Y:S02]  /*37b0*/  IADD3 R10, P0, PT, R24, 0x300, RZ ;  /* 0x00000300180a7810 */ /* 0x000fe40007f1e0ff */
[----:B------:R-:W-:Y:S02]  /*37c0*/  ISETP.NE.AND P2, PT, R7, R6, PT ;  /* 0x000000060700720c */ /* 0x000fe40003f45270 */
[----:B------:R-:W-:Y:S01]  /*37d0*/  IADD3 R7, P4, PT, -R12, R2, RZ ;  /* 0x000000020c077210 */ /* 0x000fe20007f9e1ff */
[----:B------:R-:W-:Y:S01]  /*37e0*/  IMAD.X R6, RZ, RZ, R21, P0 ;  /* 0x000000ffff067224 */ /* 0x000fe200000e0615 */
[----:B------:R-:W-:Y:S02]  /*37f0*/  LOP3.LUT P3, RZ, R17, 0xff, RZ, 0xc0, !PT ;  /* 0x000000ff11ff7812 */ /* 0x000fe4000786c0ff */
[----:B------:R-:W-:Y:S01]  /*3800*/  ISETP.GE.U32.AND P0, PT, R7, UR5, PT ;  /* 0x0000000507007c0c */ /* 0x000fe2000bf06070 */
[----:B------:R-:W-:Y:S01]  /*3810*/  IMAD.X R7, R3, 0x1, ~R11, P4 ;  /* 0x0000000103077824 */ /* 0x000fe200020e0e0b */
[----:B------:R-:W-:-:S02]  /*3820*/  ISETP.LT.U32.AND P1, PT, R10, R5, PT ;  /* 0x000000050a00720c */ /* 0x000fc40003f21070 */
[----:B------:R-:W-:Y:S02]  /*3830*/  SEL R8, RZ, 0x1, !P2 ;  /* 0x00000001ff087807 */ /* 0x000fe40005000000 */
[----:B------:R-:W-:Y:S02]  /*3840*/  ISETP.GE.U32.AND.EX P0, PT, R7, UR14, PT, P0 ;  /* 0x0000000e07007c0c */ /* 0x000fe4000bf06100 */
[----:B------:R-:W-:-:S03]  /*3850*/  ISETP.LT.AND.EX P1, PT, R6, R9, PT, P1 ;  /* 0x000000090600720c */ /* 0x000fc60003f21310 */
[----:B------:R-:W-:Y:S02]  /*3860*/  @P3 SEL R8, R17, 0x1, !P2 ;  /* 0x0000000111083807 */ /* 0x000fe40005000000 */
[----:B------:R-:W-:Y:S02]  /*3870*/  @P2 SEL R5, R10, R5, P1 ;  /* 0x000000050a052207 */ /* 0x000fe40000800000 */
[----:B------:R-:W-:Y:S02]  /*3880*/  @P2 SEL R9, R6, R9, P1 ;  /* 0x0000000906092207 */ /* 0x000fe40000800000 */
[----:B------:R-:W-:Y:S02]  /*3890*/  SEL R10, R10, R5, !P3 ;  /* 0x000000050a0a7207 */ /* 0x000fe40005800000 */
[----:B------:R-:W-:Y:S01]  /*38a0*/  SEL R9, R6, R9, !P3 ;  /* 0x0000000906097207 */ /* 0x000fe20005800000 */
[----:B------:R-:W-:Y:S06]  /*38b0*/  @!P0 BRA `(.L_x_42) ;  /* 0x0000000c00488947 */ /* 0x000fec0003800000 */
[----:B------:R-:W-:Y:S01]  /*38c0*/  IADD3 R12, P0, PT, R12, UR5, RZ ;  /* 0x000000050c0c7c10 */ /* 0x000fe2000ff1e0ff */
[----:B------:R-:W-:Y:S01]  /*38d0*/  UIADD3 UR4, UPT, UPT, UR4, 0x1, URZ ;  /* 0x0000000104047890 */ /* 0x000fe2000fffe0ff */
[----:B------:R-:W-:Y:S02]  /*38e0*/  VIADD R14, R14, -UR5 ;  /* 0x800000050e0e7c36 */ /* 0x000fe40008000000 */
[----:B------:R-:W-:Y:S02]  /*38f0*/  IADD3.X R11, PT, PT, R11, UR14, RZ, P0, !PT ;  /* 0x0000000e0b0b7c10 */ /* 0x000fe400087fe4ff */
[----:B------:R-:W-:-:S04]  /*3900*/  ISETP.GT.U32.AND P0, PT, R12, R15, PT ;  /* 0x0000000f0c00720c */ /* 0x000fc80003f04070 */
[----:B------:R-:W-:-:S13]  /*3910*/  ISETP.GT.U32.AND.EX P0, PT, R11, R16, PT, P0 ;  /* 0x000000100b00720c */ /* 0x000fda0003f04100 */
[----:B------:R-:W-:Y:S05]  /*3920*/  @!P0 BRA `(.L_x_44) ;  /* 0xfffffff800688947 */ /* 0x000fea000383ffff */
.L_x_43:
[----:B------:R-:W-:Y:S01]  /*3930*/  IMAD.IADD R6, R2, 0x1, -R12 ;  /* 0x0000000102067824 */ /* 0x000fe200078e0a0c */
[----:B------:R-:W-:Y:S01]  /*3940*/  ISETP.GE.U32.AND P1, PT, R12, R2, PT ;  /* 0x000000020c00720c */ /* 0x000fe20003f26070 */
[----:B------:R-:W-:Y:S03]  /*3950*/  BSSY.RECONVERGENT B0, `(.L_x_42) ;  /* 0x00000c8000007945 */ /* 0x000fe60003800200 */
[----:B------:R-:W-:-:S04]  /*3960*/  ISETP.GE.AND P0, PT, R13, R6, PT ;  /* 0x000000060d00720c */ /* 0x000fc80003f06270 */
[----:B------:R-:W-:-:S13]  /*3970*/  ISETP.GE.U32.OR.EX P0, PT, R11, R3, P0, P1 ;  /* 0x000000030b00720c */ /* 0x000fda0000706510 */
[----:B------:R-:W-:Y:S05]  /*3980*/  @P0 BRA `(.L_x_45) ;  /* 0x0000000c00100947 */ /* 0x000fea0003800000 */
[----:B------:R-:W0:Y:S01]  /*3990*/  LDC R3, c[0x0][0x3e0] ;  /* 0x0000f800ff037b82 */ /* 0x000e220000000800 */
[----:B------:R-:W-:Y:S01]  /*39a0*/  LOP3.LUT R15, RZ, R13, RZ, 0x33, !PT ;  /* 0x0000000dff0f7212 */ /* 0x000fe200078e33ff */
[----:B------:R-:W-:Y:S01]  /*39b0*/  IMAD.SHL.U32 R6, R0, 0x400, RZ ;  /* 0x0000040000067824 */ /* 0x000fe200078e00ff */
[----:B------:R-:W-:Y:S01]  /*39c0*/  BSSY.RECONVERGENT B2, `(.L_x_46) ;  /* 0x000006a000027945 */ /* 0x000fe20003800200 */
[----:B------:R-:W-:Y:S02]  /*39d0*/  IMAD.MOV.U32 R5, RZ, RZ, R13 ;  /* 0x000000ffff057224 */ /* 0x000fe400078e000d */
[----:B------:R-:W-:-:S05]  /*39e0*/  IMAD.IADD R15, R15, 0x1, R2 ;  /* 0x000000010f0f7824 */ /* 0x000fca00078e0202 */
[----:B------:R-:W-:Y:S01]  /*39f0*/  IADD3 R2, PT, PT, R15, -UR5, -R6 ;  /* 0x800000050f027c10 */ /* 0x000fe2000fffe806 */
[----:B0-----:R-:W-:-:S04]  /*3a00*/  IMAD R3, R3, UR4, RZ ;  /* 0x0000000403037c24 */ /* 0x001fc8000f8e02ff */
[----:B------:R-:W-:-:S05]  /*3a10*/  IMAD R2, R3, -0x400, R2 ;  /* 0xfffffc0003027824 */ /* 0x000fca00078e0202 */
[C---:B------:R-:W-:Y:S02]  /*3a20*/  ISETP.GE.U32.AND P0, PT, R2.reuse, 0x300, PT ;  /* 0x000003000200780c */ /* 0x040fe40003f06070 */
[----:B------:R-:W-:-:S04]  /*3a30*/  LEA.HI R16, R2, 0x1, RZ, 0x18 ;  /* 0x0000000102107811 */ /* 0x000fc800078fc0ff */
[----:B------:R-:W-:-:S07]  /*3a40*/  LOP3.LUT P1, R16, R16, 0x3, RZ, 0xc0, !PT ;  /* 0x0000000310107812 */ /* 0x000fce000782c0ff */
[----:B------:R-:W-:Y:S06]  /*3a50*/  @!P0 BRA `(.L_x_47) ;  /* 0x0000000400808947 */ /* 0x000fec0003800000 */
[----:B------:R-:W-:Y:S01]  /*3a60*/  LEA.HI R14, R14, 0x1, RZ, 0x18 ;  /* 0x000000010e0e7811 */ /* 0x000fe200078fc0ff */
[----:B------:R-:W-:-:S03]  /*3a70*/  IMAD.MOV.U32 R5, RZ, RZ, R13 ;  /* 0x000000ffff057224 */ /* 0x000fc600078e000d */
[----:B------:R-:W-:-:S05]  /*3a80*/  LOP3.LUT R14, R14, 0x1fffffc, RZ, 0xc0, !PT ;  /* 0x01fffffc0e0e7812 */ /* 0x000fca00078ec0ff */
[----:B------:R-:W-:-:S07]  /*3a90*/  IMAD.MOV R14, RZ, RZ, -R14 ;  /* 0x000000ffff0e7224 */ /* 0x000fce00078e0a0e */
.L_x_48:
[----:B------:R-:W-:-:S05]  /*3aa0*/  IADD3 R24, P0, PT, R5, R12, RZ ;  /* 0x0000000c05187210 */ /* 0x000fca0007f1e0ff */
[----:B------:R-:W-:Y:S02]  /*3ab0*/  IMAD.X R23, RZ, RZ, R11, P0 ;  /* 0x000000ffff177224 */ /* 0x000fe400000e060b */
        /* <DEDUP_REMOVED lines=16> */
[----:B------:R-:W-:Y:S01]  /*3bc0*/  LOP3.LUT P4, RZ, R8, 0xff, RZ, 0xc0, !PT ;  /* 0x000000ff08ff7812 */ /* 0x000fe2000788c0ff */
[----:B------:R-:W-:-:S02]  /*3bd0*/  VIADD R5, R5, 0x400 ;  /* 0x0000040005057836 */ /* 0x000fc40000000000 */
        /* <DEDUP_REMOVED lines=18> */
[----:B------:R-:W-:Y:S02]  /*3d00*/  @P4 SEL R25, R8, 0x1, !P3 ;  /* 0x0000000108194807 */ /* 0x000fe40005800000 */
[----:B------:R-:W-:Y:S01]  /*3d10*/  ISETP.NE.AND P2, PT, R3, R6, PT ;  /* 0x000000060300720c */ /* 0x000fe20003f45270 */
[----:B------:R-:W-:Y:S01]  /*3d20*/  IMAD.X R3, RZ, RZ, R23, P5 ;  /* 0x000000ffff037224 */ /* 0x000fe200028e0617 */
[----:B------:R-:W-:-:S02]  /*3d30*/  LEA.HI R6, R18, R18, RZ, 0x1 ;  /* 0x0000001212067211 */ /* 0x000fc400078f08ff */
[----:B------:R-:W-:Y:S02]  /*3d40*/  LEA.HI R8, R17, R17, RZ, 0x1 ;  /* 0x0000001111087211 */ /* 0x000fe400078f08ff */
[C---:B------:R-:W-:Y:S02]  /*3d50*/  @P3 SEL R10, R24.reuse, R10, P0 ;  /* 0x0000000a180a3207 */ /* 0x040fe40000000000 */
[----:B------:R-:W-:Y:S02]  /*3d60*/  @P3 SEL R9, R23, R9, P0 ;  /* 0x0000000917093207 */ /* 0x000fe40000000000 */
[----:B------:R-:W-:Y:S02]  /*3d70*/  SEL R19, R24, R10, !P4 ;  /* 0x0000000a18137207 */ /* 0x000fe40006000000 */
[----:B------:R-:W-:Y:S02]  /*3d80*/  LOP3.LUT P3, RZ, R25, 0xff, RZ, 0xc0, !PT ;  /* 0x000000ff19ff7812 */ /* 0x000fe4000786c0ff */
[----:B------:R-:W-:-:S02]  /*3d90*/  SEL R10, R23, R9, !P4 ;  /* 0x00000009170a7207 */ /* 0x000fc40006000000 */
[-C--:B------:R-:W-:Y:S02]  /*3da0*/  ISETP.LT.U32.AND P0, PT, R2, R19.reuse, PT ;  /* 0x000000130200720c */ /* 0x080fe40003f01070 */
[----:B------:R-:W-:Y:S02]  /*3db0*/  LOP3.LUT R7, R6, 0xfffffffe, RZ, 0xc0, !PT ;  /* 0xfffffffe06077812 */ /* 0x000fe400078ec0ff */
[----:B------:R-:W-:Y:S02]  /*3dc0*/  LOP3.LUT R8, R8, 0xfffffffe, RZ, 0xc0, !PT ;  /* 0xfffffffe08087812 */ /* 0x000fe400078ec0ff */
[----:B------:R-:W-:Y:S01]  /*3dd0*/  ISETP.LT.AND.EX P0, PT, R3, R10, PT, P0 ;  /* 0x0000000a0300720c */ /* 0x000fe20003f01300 */
[----:B------:R-:W-:Y:S01]  /*3de0*/  IMAD.IADD R7, R18, 0x1, -R7 ;  /* 0x0000000112077824 */ /* 0x000fe200078e0a07 */
[----:B------:R-:W-:Y:S01]  /*3df0*/  SEL R9, RZ, 0x1, !P2 ;  /* 0x00000001ff097807 */ /* 0x000fe20005000000 */
[----:B------:R-:W-:Y:S01]  /*3e00*/  IMAD.IADD R8, R17, 0x1, -R8 ;  /* 0x0000000111087824 */ /* 0x000fe200078e0a08 */
[----:B------:R-:W-:-:S02]  /*3e10*/  @P2 SEL R19, R2, R19, P0 ;  /* 0x0000001302132207 */ /* 0x000fc40000000000 */
[----:B------:R-:W-:Y:S02]  /*3e20*/  @P2 SEL R10, R3, R10, P0 ;  /* 0x0000000a030a2207 */ /* 0x000fe40000000000 */
[----:B------:R-:W-:Y:S02]  /*3e30*/  @P3 SEL R9, R25, 0x1, !P2 ;  /* 0x0000000119093807 */ /* 0x000fe40005000000 */
[----:B------:R-:W-:Y:S02]  /*3e40*/  IADD3 R17, P0, PT, R24, 0x200, RZ ;  /* 0x0000020018117810 */ /* 0x000fe40007f1e0ff */
[----:B------:R-:W-:Y:S02]  /*3e50*/  SEL R2, R2, R19, !P3 ;  /* 0x0000001302027207 */ /* 0x000fe40005800000 */
[----:B------:R-:W-:Y:S01]  /*3e60*/  ISETP.NE.AND P4, PT, R7, R8, PT ;  /* 0x000000080700720c */ /* 0x000fe20003f85270 */
[----:B------:R-:W-:Y:S01]  /*3e70*/  IMAD.X R8, RZ, RZ, R23, P0 ;  /* 0x000000ffff087224 */ /* 0x000fe200000e0617 */
[----:B------:R-:W-:-:S02]  /*3e80*/  SEL R19, R3, R10, !P3 ;  /* 0x0000000a03137207 */ /* 0x000fc40005800000 */
[----:B------:R-:W-:Y:S02]  /*3e90*/  LEA.HI R3, R21, R21, RZ, 0x1 ;  /* 0x0000001515037211 */ /* 0x000fe400078f08ff */
[----:B------:R-:W-:Y:S02]  /*3ea0*/  LEA.HI R7, R22, R22, RZ, 0x1 ;  /* 0x0000001616077211 */ /* 0x000fe400078f08ff */
[----:B------:R-:W-:Y:S02]  /*3eb0*/  LOP3.LUT P2, RZ, R9, 0xff, RZ, 0xc0, !PT ;  /* 0x000000ff09ff7812 */ /* 0x000fe4000784c0ff */
[----:B------:R-:W-:Y:S02]  /*3ec0*/  ISETP.LT.U32.AND P0, PT, R17, R2, PT ;  /* 0x000000021100720c */ /* 0x000fe40003f01070 */
[----:B------:R-:W-:Y:S02]  /*3ed0*/  LOP3.LUT R6, R3, 0xfffffffe, RZ, 0xc0, !PT ;  /* 0xfffffffe03067812 */ /* 0x000fe400078ec0ff */
[----:B------:R-:W-:-:S02]  /*3ee0*/  LOP3.LUT R7, R7, 0xfffffffe, RZ, 0xc0, !PT ;  /* 0xfffffffe07077812 */ /* 0x000fc400078ec0ff */
[-C--:B------:R-:W-:Y:S01]  /*3ef0*/  ISETP.LT.AND.EX P0, PT, R8, R19.reuse, PT, P0 ;  /* 0x000000130800720c */ /* 0x080fe20003f01300 */
[----:B------:R-:W-:Y:S01]  /*3f00*/  IMAD.IADD R6, R21, 0x1, -R6 ;  /* 0x0000000115067824 */ /* 0x000fe200078e0a06 */
[----:B------:R-:W-:Y:S01]  /*3f10*/  SEL R18, RZ, 0x1, !P4 ;  /* 0x00000001ff127807 */ /* 0x000fe20006000000 */
[----:B------:R-:W-:Y:S01]  /*3f20*/  IMAD.IADD R7, R22, 0x1, -R7 ;  /* 0x0000000116077824 */ /* 0x000fe200078e0a07 */
[----:B------:R-:W-:Y:S02]  /*3f30*/  @P4 SEL R2, R17, R2, P0 ;  /* 0x0000000211024207 */ /* 0x000fe40000000000 */
[----:B------:R-:W-:Y:S02]  /*3f40*/  @P4 SEL R19, R8, R19, P0 ;  /* 0x0000001308134207 */ /* 0x000fe40000000000 */
[----:B------:R-:W-:Y:S02]  /*3f50*/  IADD3 R10, P0, PT, R24, 0x300, RZ ;  /* 0x00000300180a7810 */ /* 0x000fe40007f1e0ff */
[----:B------:R-:W-:-:S02]  /*3f60*/  @P2 SEL R18, R9, 0x1, !P4 ;  /* 0x0000000109122807 */ /* 0x000fc40006000000 */
[----:B------:R-:W-:Y:S01]  /*3f70*/  ISETP.NE.AND P3, PT, R6, R7, PT ;  /* 0x000000070600720c */ /* 0x000fe20003f65270 */
[----:B------:R-:W-:Y:S01]  /*3f80*/  IMAD.X R9, RZ, RZ, R23, P0 ;  /* 0x000000ffff097224 */ /* 0x000fe200000e0617 */
[----:B------:R-:W-:Y:S02]  /*3f90*/  SEL R3, R17, R2, !P2 ;  /* 0x0000000211037207 */ /* 0x000fe40005000000 */
[----:B------:R-:W-:Y:S02]  /*3fa0*/  ISETP.NE.AND P4, PT, R14, RZ, PT ;  /* 0x000000ff0e00720c */ /* 0x000fe40003f85270 */
[----:B------:R-:W-:Y:S02]  /*3fb0*/  SEL R2, R8, R19, !P2 ;  /* 0x0000001308027207 */ /* 0x000fe40005000000 */
[----:B------:R-:W-:Y:S02]  /*3fc0*/  LOP3.LUT P2, RZ, R18, 0xff, RZ, 0xc0, !PT ;  /* 0x000000ff12ff7812 */ /* 0x000fe4000784c0ff */
[----:B------:R-:W-:-:S02]  /*3fd0*/  ISETP.LT.U32.AND P0, PT, R10, R3, PT ;  /* 0x000000030a00720c */ /* 0x000fc40003f01070 */
[----:B------:R-:W-:Y:S02]  /*3fe0*/  SEL R8, RZ, 0x1, !P3 ;  /* 0x00000001ff087807 */ /* 0x000fe40005800000 */
[----:B------:R-:W-:-:S04]  /*3ff0*/  ISETP.LT.AND.EX P0, PT, R9, R2, PT, P0 ;  /* 0x000000020900720c */ /* 0x000fc80003f01300 */
[----:B------:R-:W-:Y:S02]  /*4000*/  @P3 SEL R3, R10, R3, P0 ;  /* 0x000000030a033207 */ /* 0x000fe40000000000 */
[C---:B------:R-:W-:Y:S02]  /*4010*/  @P3 SEL R2, R9.reuse, R2, P0 ;  /* 0x0000000209023207 */ /* 0x040fe40000000000 */
[----:B------:R-:W-:Y:S02]  /*4020*/  @P2 SEL R8, R18, 0x1, !P3 ;  /* 0x0000000112082807 */ /* 0x000fe40005800000 */
[----:B------:R-:W-:Y:S02]  /*4030*/  SEL R10, R10, R3, !P2 ;  /* 0x000000030a0a7207 */ /* 0x000fe40005000000 */
[----:B------:R-:W-:Y:S01]  /*4040*/  SEL R9, R9, R2, !P2 ;  /* 0x0000000209097207 */ /* 0x000fe20005000000 */
[----:B------:R-:W-:Y:S06]  /*4050*/  @P4 BRA `(.L_x_48) ;  /* 0xfffffff800904947 */ /* 0x000fec000383ffff */
.L_x_47:
[----:B------:R-:W-:Y:S05]  /*4060*/  BSYNC.RECONVERGENT B2 ;  /* 0x0000000000027941 */ /* 0x000fea0003800200 */
.L_x_46:
[----:B------:R-:W-:Y:S05]  /*4070*/  @!P1 BRA `(.L_x_45) ;  /* 0x0000000400549947 */ /* 0x000fea0003800000 */
[----:B------:R-:W-:Y:S01]  /*4080*/  ISETP.NE.AND P0, PT, R16, 0x1, PT ;  /* 0x000000011000780c */ /* 0x000fe20003f05270 */
[----:B------:R-:W-:Y:S01]  /*4090*/  BSSY.RECONVERGENT B2, `(.L_x_49) ;  /* 0x0000035000027945 */ /* 0x000fe20003800200 */
[----:B------:R-:W-:-:S11]  /*40a0*/  LOP3.LUT P1, RZ, R15, 0x100, RZ, 0xc0, !PT ;  /* 0x000001000fff7812 */ /* 0x000fd6000782c0ff */
[----:B------:R-:W-:Y:S05]  /*40b0*/  @!P0 BRA `(.L_x_50) ;  /* 0x0000000000c88947 */ /* 0x000fea0003800000 */
        /* <DEDUP_REMOVED lines=19> */
[----:B------:R-:W-:Y:S01]  /*41f0*/  IADD3 R15, P0, PT, R21, UR6, RZ ;  /* 0x00000006150f7c10 */ /* 0x000fe2000ff1e0ff */
[----:B------:R-:W-:Y:S01]  /*4200*/  IMAD.IADD R19, R16, 0x1, -R19 ;  /* 0x0000000110137824 */ /* 0x000fe200078e0a13 */
[----:B-----5:R-:W-:-:S02]  /*4210*/  LEA.HI R6, R20, R20, RZ, 0x1 ;  /* 0x0000001414067211 */ /* 0x020fc400078f08ff */
[----:B------:R-:W-:Y:S01]  /*4220*/  LOP3.LUT R3, R2, 0xfffffffe, RZ, 0xc0, !PT ;  /* 0xfffffffe02037812 */ /* 0x000fe200078ec0ff */
[----:B------:R-:W-:Y:S01]  /*4230*/  IMAD.X R16, R22, 0x1, R4, P0 ;  /* 0x0000000116107824 */ /* 0x000fe200000e0604 */
[----:B------:R-:W-:Y:S02]  /*4240*/  ISETP.NE.AND P3, PT, R18, R19, PT ;  /* 0x000000131200720c */ /* 0x000fe40003f65270 */
[----:B------:R-:W-:Y:S01]  /*4250*/  ISETP.LT.U32.AND P0, PT, R15, R10, PT ;  /* 0x0000000a0f00720c */ /* 0x000fe20003f01070 */
[----:B------:R-:W-:Y:S01]  /*4260*/  IMAD.IADD R14, R14, 0x1, -R3 ;  /* 0x000000010e0e7824 */ /* 0x000fe200078e0a03 */
[----:B------:R-:W-:Y:S01]  /*4270*/  LOP3.LUT R7, R6, 0xfffffffe, RZ, 0xc0, !PT ;  /* 0xfffffffe06077812 */ /* 0x000fe200078ec0ff */
[C---:B------:R-:W-:Y:S01]  /*4280*/  VIADD R3, R5.reuse, 0x100 ;  /* 0x0000010005037836 */ /* 0x040fe20000000000 */
[----:B------:R-:W-:Y:S01]  /*4290*/  ISETP.LT.AND.EX P0, PT, R16, R9, PT, P0 ;  /* 0x000000091000720c */ /* 0x000fe20003f01300 */
[----:B------:R-:W-:Y:S01]  /*42a0*/  VIADD R5, R5, 0x200 ;  /* 0x0000020005057836 */ /* 0x000fe20000000000 */
[----:B------:R-:W-:Y:S01]  /*42b0*/  SEL R17, RZ, 0x1, !P3 ;  /* 0x00000001ff117807 */ /* 0x000fe20005800000 */
[----:B------:R-:W-:Y:S01]  /*42c0*/  IMAD.IADD R7, R20, 0x1, -R7 ;  /* 0x0000000114077824 */ /* 0x000fe200078e0a07 */
[----:B------:R-:W-:-:S03]  /*42d0*/  @P2 SEL R17, R8, 0x1, !P3 ;  /* 0x0000000108112807 */ /* 0x000fc60005800000 */
[C---:B------:R-:W-:Y:S02]  /*42e0*/  @P3 SEL R10, R15.reuse, R10, P0 ;  /* 0x0000000a0f0a3207 */ /* 0x040fe40000000000 */
[----:B------:R-:W-:Y:S02]  /*42f0*/  @P3 SEL R9, R16, R9, P0 ;  /* 0x0000000910093207 */ /* 0x000fe40000000000 */
[----:B------:R-:W-:Y:S02]  /*4300*/  ISETP.NE.AND P3, PT, R14, R7, PT ;  /* 0x000000070e00720c */ /* 0x000fe40003f65270 */
[----:B------:R-:W-:Y:S02]  /*4310*/  IADD3 R3, P0, P4, R12, UR6, R3 ;  /* 0x000000060c037c10 */ /* 0x000fe4000fc1e003 */
[----:B------:R-:W-:Y:S02]  /*4320*/  SEL R10, R15, R10, !P2 ;  /* 0x0000000a0f0a7207 */ /* 0x000fe40005000000 */
[----:B------:R-:W-:-:S02]  /*4330*/  SEL R2, R16, R9, !P2 ;  /* 0x0000000910027207 */ /* 0x000fc40005000000 */
[----:B------:R-:W-:Y:S02]  /*4340*/  LOP3.LUT P2, RZ, R17, 0xff, RZ, 0xc0, !PT ;  /* 0x000000ff11ff7812 */ /* 0x000fe4000784c0ff */
[----:B------:R-:W-:Y:S02]  /*4350*/  IADD3.X R9, PT, PT, R11, R4, RZ, P0, P4 ;  /* 0x000000040b097210 */ /* 0x000fe400007e84ff */
[----:B------:R-:W-:Y:S02]  /*4360*/  ISETP.LT.U32.AND P0, PT, R3, R10, PT ;  /* 0x0000000a0300720c */ /* 0x000fe40003f01070 */
[----:B------:R-:W-:Y:S02]  /*4370*/  SEL R8, RZ, 0x1, !P3 ;  /* 0x00000001ff087807 */ /* 0x000fe40005800000 */
[----:B------:R-:W-:-:S04]  /*4380*/  ISETP.LT.AND.EX P0, PT, R9, R2, PT, P0 ;  /* 0x000000020900720c */ /* 0x000fc80003f01300 */
[----:B------:R-:W-:Y:S02]  /*4390*/  @P3 SEL R10, R3, R10, P0 ;  /* 0x0000000a030a3207 */ /* 0x000fe40000000000 */
[----:B------:R-:W-:Y:S02]  /*43a0*/  @P3 SEL R2, R9, R2, P0 ;  /* 0x0000000209023207 */ /* 0x000fe40000000000 */
[----:B------:R-:W-:Y:S02]  /*43b0*/  @P2 SEL R8, R17, 0x1, !P3 ;  /* 0x0000000111082807 */ /* 0x000fe40005800000 */
[----:B------:R-:W-:Y:S02]  /*43c0*/  SEL R10, R3, R10, !P2 ;  /* 0x0000000a030a7207 */ /* 0x000fe40005000000 */
[----:B------:R-:W-:-:S07]  /*43d0*/  SEL R9, R9, R2, !P2 ;  /* 0x0000000209097207 */ /* 0x000fce0005000000 */
.L_x_50:
[----:B------:R-:W-:Y:S05]  /*43e0*/  BSYNC.RECONVERGENT B2 ;  /* 0x0000000000027941 */ /* 0x000fea0003800200 */
.L_x_49:
[----:B------:R-:W-:Y:S05]  /*43f0*/  @P1 BRA `(.L_x_45) ;  /* 0x0000000000741947 */ /* 0x000fea0003800000 */
[----:B------:R-:W-:-:S05]  /*4400*/  IADD3 R14, P0, PT, R5, R12, RZ ;  /* 0x0000000c050e7210 */ /* 0x000fca0007f1e0ff */
[----:B------:R-:W-:Y:S02]  /*4410*/  IMAD.SHL.U32 R6, R14, 0x4, RZ ;  /* 0x000000040e067824 */ /* 0x000fe400078e00ff */
[----:B------:R-:W-:-:S03]  /*4420*/  IMAD.X R15, RZ, RZ, R11, P0 ;  /* 0x000000ffff0f7224 */ /* 0x000fc600000e060b */
[----:B------:R-:W-:Y:S02]  /*4430*/  IADD3 R2, P0, PT, R6, UR8, RZ ;  /* 0x0000000806027c10 */ /* 0x000fe4000ff1e0ff */
[----:B------:R-:W-:Y:S02]  /*4440*/  SHF.L.U64.HI R5, R14, 0x2, R15 ;  /* 0x000000020e057819 */ /* 0x000fe4000001020f */
        /* <DEDUP_REMOVED lines=12> */
[----:B------:R-:W-:-:S04]  /*4510*/  IADD3 R11, P0, PT, R14, UR6, RZ ;  /* 0x000000060e0b7c10 */ /* 0x000fc8000ff1e0ff */
[----:B------:R-:W-:Y:S01]  /*4520*/  ISETP.NE.AND P1, PT, R5, R12, PT ;  /* 0x0000000c0500720c */ /* 0x000fe20003f25270 */
[----:B------:R-:W-:Y:S01]  /*4530*/  IMAD.X R4, R15, 0x1, R4, P0 ;  /* 0x000000010f047824 */ /* 0x000fe200000e0604 */
[----:B------:R-:W-:Y:S02]  /*4540*/  ISETP.LT.U32.AND P0, PT, R11, R10, PT ;  /* 0x0000000a0b00720c */ /* 0x000fe40003f01070 */
[----:B------:R-:W-:Y:S02]  /*4550*/  SEL R2, RZ, 0x1, !P1 ;  /* 0x00000001ff027807 */ /* 0x000fe40004800000 */
[----:B------:R-:W-:Y:S02]  /*4560*/  ISETP.LT.AND.EX P0, PT, R4, R9, PT, P0 ;  /* 0x000000090400720c */ /* 0x000fe40003f01300 */
[----:B------:R-:W-:-:S04]  /*4570*/  @P2 SEL R2, R8, 0x1, !P1 ;  /* 0x0000000108022807 */ /* 0x000fc80004800000 */
[----:B------:R-:W-:Y:S02]  /*4580*/  PRMT R8, R2, 0x7610, R8 ;  /* 0x0000761002087816 */ /* 0x000fe40000000008 */
[C---:B------:R-:W-:Y:S02]  /*4590*/  @P1 SEL R10, R11.reuse, R10, P0 ;  /* 0x0000000a0b0a1207 */ /* 0x040fe40000000000 */
[C---:B------:R-:W-:Y:S02]  /*45a0*/  @P1 SEL R9, R4.reuse, R9, P0 ;  /* 0x0000000904091207 */ /* 0x040fe40000000000 */
[----:B------:R-:W-:Y:S02]  /*45b0*/  SEL R10, R11, R10, !P2 ;  /* 0x0000000a0b0a7207 */ /* 0x000fe40005000000 */
[----:B------:R-:W-:-:S07]  /*45c0*/  SEL R9, R4, R9, !P2 ;  /* 0x0000000904097207 */ /* 0x000fce0005000000 */
.L_x_45:
[----:B------:R-:W-:Y:S05]  /*45d0*/  BSYNC.RECONVERGENT B0 ;  /* 0x0000000000007941 */ /* 0x000fea0003800200 */
.L_x_42:
[----:B------:R-:W0:Y:S01]  /*45e0*/  S2R R6, SR_LANEID ;  /* 0x0000000000067919 */ /* 0x000e220000000000 */
[----:B------:R-:W-:Y:S01]  /*45f0*/  LOP3.LUT R3, R8, 0xff, RZ, 0xc0, !PT ;  /* 0x000000ff08037812 */ /* 0x000fe200078ec0ff */
[----:B------:R-:W-:Y:S01]  /*4600*/  BSSY.RECONVERGENT B0, `(.L_x_51) ;  /* 0x0000016000007945 */ /* 0x000fe20003800200 */
[----:B------:R1:W2:Y:S04]  /*4610*/  SHFL.DOWN PT, R5, R10, 0x1, 0x1f ;  /* 0x08201f000a057f89 */ /* 0x0002a800000e0000 */
[----:B------:R1:W3:Y:S04]  /*4620*/  SHFL.DOWN PT, R4, R9, 0x1, 0x1f ;  /* 0x08201f0009047f89 */ /* 0x0002e800000e0000 */
[----:B------:R-:W4:Y:S01]  /*4630*/  SHFL.DOWN PT, R3, R3, 0x1, 0x1f ;  /* 0x08201f0003037f89 */ /* 0x000f2200000e0000 */
        /* <DEDUP_REMOVED lines=18> */
.L_x_52:
[----:B------:R-:W-:Y:S05]  /*4760*/  BSYNC.RECONVERGENT B0 ;  /* 0x0000000000007941 */ /* 0x000fea0003800200 */
.L_x_51:
        /* <DEDUP_REMOVED lines=23> */
.L_x_54:
[----:B------:R-:W-:Y:S05]  /*48e0*/  BSYNC.RECONVERGENT B0 ;  /* 0x0000000000007941 */ /* 0x000fea0003800200 */
.L_x_53:
        /* <DEDUP_REMOVED lines=20> */
.L_x_56:
[----:B------:R-:W-:Y:S05]  /*4a30*/  BSYNC.RECONVERGENT B0 ;  /* 0x0000000000007941 */ /* 0x000fea0003800200 */
.L_x_55:
        /* <DEDUP_REMOVED lines=20> */
.L_x_58:
[----:B------:R-:W-:Y:S05]  /*4b80*/  BSYNC.RECONVERGENT B0 ;  /* 0x0000000000007941 */ /* 0x000fea0003800200 */
.L_x_57:
        /* <DEDUP_REMOVED lines=20> */
.L_x_60:
[----:B------:R-:W-:Y:S05]  /*4cd0*/  BSYNC.RECONVERGENT B0 ;  /* 0x0000000000007941 */ /* 0x000fea0003800200 */
.L_x_59:
        /* <DEDUP_REMOVED lines=11> */
.L_x_62:
[----:B------:R-:W-:Y:S05]  /*4d90*/  BSYNC.RECONVERGENT B0 ;  /* 0x0000000000007941 */ /* 0x000fea0003800200 */
.L_x_61:
        /* <DEDUP_REMOVED lines=83> */
[----:B------:R-:W-:-:S07]  /*52d0*/  SEL R9, R3, R7, !P2 ;  /* 0x0000000703097207 */ /* 0x000fce0005000000 */
.L_x_23:
[----:B------:R-:W-:Y:S05]  /*52e0*/  BSYNC.RECONVERGENT B1 ;  /* 0x0000000000017941 */ /* 0x000fea0003800200 */
.L_x_0:
[----:B------:R-:W-:Y:S05]  /*52f0*/  @P1 EXIT ;  /* 0x000000000000194d */ /* 0x000fea0003800000 */
[----:B012---:R-:W0:Y:S01]  /*5300*/  LDC.64 R2, c[0x0][0x3a8] ;  /* 0x0000ea00ff027b82 */ /* 0x007e220000000a00 */
[----:B------:R-:W-:Y:S02]  /*5310*/  IMAD.MOV.U32 R11, RZ, RZ, R9 ;  /* 0x000000ffff0b7224 */ /* 0x000fe400078e0009 */
[----:B0-----:R-:W-:-:S05]  /*5320*/  IMAD.WIDE.U32 R2, R0, 0x10, R2 ;  /* 0x0000001000027825 */ /* 0x001fca00078e0002 */
[----:B------:R-:W-:Y:S04]  /*5330*/  STG.E.64 desc[UR12][R2.64+0x8], R10 ;  /* 0x0000080a02007986 */ /* 0x000fe8000c101b0c */
[----:B------:R-:W-:Y:S01]  /*5340*/  STG.E.U8 desc[UR12][R2.64], R8 ;  /* 0x0000000802007986 */ /* 0x000fe2000c10110c */
[----:B------:R-:W-:Y:S05]  /*5350*/  EXIT ;  /* 0x000000000000794d */ /* 0x000fea0003800000 */
.L_x_63:
[----:B------:R-:W-:-:S00]  /*5360*/  BRA `(.L_x_63) ;  /* 0xfffffffc00fc7947 */ /* 0x000fc0000383ffff */
[----:B------:R-:W-:-:S00]  /*5370*/  NOP ;  /* 0x0000000000007918 */ /* 0x000fc00000000000 */
        /* <DEDUP_REMOVED lines=8> */
.L_x_661:


//--------------------- .text._ZN3cub18CUB_300001_SM_10006detail6reduce28DeviceReduceSingleTileKernelINS2_10policy_hubIN4cuda3std3__45tupleIJblEEEyN6thrust24THRUST_300001_SM_1000_NS8cuda_cub9__find_if7functorIS9_EEE10Policy1000ENSB_12zip_iteratorINS8_IJNSD_26transform_input_iterator_tIbNSC_6detail35transform_pair_of_input_iterators_tIbNSB_6detail15normal_iteratorINSB_10device_ptrIiEEEESQ_18compare_modulo_twoEENS7_10__not_fn_tINS7_10__identityEEEEENSB_17counting_iteratorIlNSB_11use_defaultESY_SY_EEEEEEEPS9_ySF_S9_S9_SU_EEvT0_T1_T2_T3_T4_T6_ --------------------------
	.section	.text._ZN3cub18CUB_300001_SM_10006detail6reduce28DeviceReduceSingleTileKernelINS2_10policy_hubIN4cuda3std3__45tupleIJblEEEyN6thrust24THRUST_300001_SM_1000_NS8cuda_cub9__find_if7functorIS9_EEE10Policy1000ENSB_12zip_iteratorINS8_IJNSD_26transform_input_iterator_tIbNSC_6detail35transform_pair_of_input_iterators_tIbNSB_6detail15normal_iteratorINSB_10device_ptrIiEEEESQ_18compare_modulo_twoEENS7_10__not_fn_tINS7_10__identityEEEEENSB_17counting_iteratorIlNSB_11use_defaultESY_SY_EEEEEEEPS9_ySF_S9_S9_SU_EEvT0_T1_T2_T3_T4_T6_,"ax",@progbits
	.align	128
        .global         _ZN3cub18CUB_300001_SM_10006detail6reduce28DeviceReduceSingleTileKernelINS2_10policy_hubIN4cuda3std3__45tupleIJblEEEyN6thrust24THRUST_300001_SM_1000_NS8cuda_cub9__find_if7functorIS9_EEE10Policy1000ENSB_12zip_iteratorINS8_IJNSD_26transform_input_iterator_tIbNSC_6detail35transform_pair_of_input_iterators_tIbNSB_6detail15normal_iteratorINSB_10device_ptrIiEEEESQ_18compare_modulo_twoEENS7_10__not_fn_tINS7_10__identityEEEEENSB_17counting_iteratorIlNSB_11use_defaultESY_SY_EEEEEEEPS9_ySF_S9_S9_SU_EEvT0_T1_T2_T3_T4_T6_
        .type           _ZN3cub18CUB_300001_SM_10006detail6reduce28DeviceReduceSingleTileKernelINS2_10policy_hubIN4cuda3std3__45tupleIJblEEEyN6thrust24THRUST_300001_SM_1000_NS8cuda_cub9__find_if7functorIS9_EEE10Policy1000ENSB_12zip_iteratorINS8_IJNSD_26transform_input_iterator_tIbNSC_6detail35transform_pair_of_input_iterators_tIbNSB_6detail15normal_iteratorINSB_10device_ptrIiEEEESQ_18compare_modulo_twoEENS7_10__not_fn_tINS7_10__identityEEEEENSB_17counting_iteratorIlNSB_11use_defaultESY_SY_EEEEEEEPS9_ySF_S9_S9_SU_EEvT0_T1_T2_T3_T4_T6_,@function
        .size           _ZN3cub18CUB_300001_SM_10006detail6reduce28DeviceReduceSingleTileKernelINS2_10policy_hubIN4cuda3std3__45tupleIJblEEEyN6thrust24THRUST_300001_SM_1000_NS8cuda_cub9__find_if7functorIS9_EEE10Policy1000ENSB_12zip_iteratorINS8_IJNSD_26transform_input_iterator_tIbNSC_6detail35transform_pair_of_input_iterators_tIbNSB_6detail15normal_iteratorINSB_10device_ptrIiEEEESQ_18compare_modulo_twoEENS7_10__not_fn_tINS7_10__identityEEEEENSB_17counting_iteratorIlNSB_11use_defaultESY_SY_EEEEEEEPS9_ySF_S9_S9_SU_EEvT0_T1_T2_T3_T4_T6_,(.L_x_662 - _ZN3cub18CUB_300001_SM_10006detail6reduce28DeviceReduceSingleTileKernelINS2_10policy_hubIN4cuda3std3__45tupleIJblEEEyN6thrust24THRUST_300001_SM_1000_NS8cuda_cub9__find_if7functorIS9_EEE10Policy1000ENSB_12zip_iteratorINS8_IJNSD_26transform_input_iterator_tIbNSC_6detail35transform_pair_of_input_iterators_tIbNSB_6detail15normal_iteratorINSB_10device_ptrIiEEEESQ_18compare_modulo_twoEENS7_10__not_fn_tINS7_10__identityEEEEENSB_17counting_iteratorIlNSB_11use_defaultESY_SY_EEEEEEEPS9_ySF_S9_S9_SU_EEvT0_T1_T2_T3_T4_T6_)
        .other          _ZN3cub18CUB_300001_SM_10006detail6reduce28DeviceReduceSingleTileKernelINS2_10policy_hubIN4cuda3std3__45tupleIJblEEEyN6thrust24THRUST_300001_SM_1000_NS8cuda_cub9__find_if7functorIS9_EEE10Policy1000ENSB_12zip_iteratorINS8_IJNSD_26transform_input_iterator_tIbNSC_6detail35transform_pair_of_input_iterators_tIbNSB_6detail15normal_iteratorINSB_10device_ptrIiEEEESQ_18compare_modulo_twoEENS7_10__not_fn_tINS7_10__identityEEEEENSB_17counting_iteratorIlNSB_11use_defaultESY_SY_EEEEEEEPS9_ySF_S9_S9_SU_EEvT0_T1_T2_T3_T4_T6_,@"STO_CUDA_ENTRY STV_DEFAULT"
_ZN3cub18CUB_300001_SM_10006detail6reduce28DeviceReduceSingleTileKernelINS2_10policy_hubIN4cuda3std3__45tupleIJblEEEyN6thrust24THRUST_300001_SM_1000_NS8cuda_cub9__find_if7functorIS9_EEE10Policy1000ENSB_12zip_iteratorINS8_IJNSD_26transform_input_iterator_tIbNSC_6detail35transform_pair_of_input_iterators_tIbNSB_6detail15normal_iteratorINSB_10device_ptrIiEEEESQ_18compare_modulo_twoEENS7_10__not_fn_tINS7_10__identityEEEEENSB_17counting_iteratorIlNSB_11use_defaultESY_SY_EEEEEEEPS9_ySF_S9_S9_SU_EEvT0_T1_T2_T3_T4_T6_:
.text._ZN3cub18CUB_300001_SM_10006detail6reduce28DeviceReduceSingleTileKernelINS2_10policy_hubIN4cuda3std3__45tupleIJblEEEyN6thrust24THRUST_300001_SM_1000_NS8cuda_cub9__find_if7functorIS9_EEE10Policy1000ENSB_12zip_iteratorINS8_IJNSD_26transform_input_iterator_tIbNSC_6detail35transform_pair_of_input_iterators_tIbNSB_6detail15normal_iteratorINSB_10device_ptrIiEEEESQ_18compare_modulo_twoEENS7_10__not_fn_tINS7_10__identityEEEEENSB_17counting_iteratorIlNSB_11use_defaultESY_SY_EEEEEEEPS9_ySF_S9_S9_SU_EEvT0_T1_T2_T3_T4_T6_:
[----:B------:R-:W-:Y:S01]  /*0000*/  LDC R1, c[0x0][0x37c] ;  /* 0x0000df00ff017b82 */ /* 0x000fe20000000800 */
[----:B------:R-:W0:Y:S07]  /*0010*/  LDCU.64 UR4, c[0x0][0x3b0] ;  /* 0x00007600ff0477ac */ /* 0x000e2e0008000a00 */
[----:B------:R-:W1:Y:S01]  /*0020*/  LDC.U8 R4, c[0x0][0x3c0] ;  /* 0x0000f000ff047b82 */ /* 0x000e620000000000 */
[----:B------:R-:W2:Y:S01]  /*0030*/  LDCU.64 UR8, c[0x0][0x358] ;  /* 0x00006b00ff0877ac */ /* 0x000ea20008000a00 */
[----:B0-----:R-:W-:-:S04]  /*0040*/  UISETP.NE.U32.AND UP0, UPT, UR4, URZ, UPT ;  /* 0x000000ff0400728c */ /* 0x001fc8000bf05070 */
[----:B------:R-:W-:-:S09]  /*0050*/  UISETP.NE.AND.EX UP0, UPT, UR5, URZ, UPT, UP0 ;  /* 0x000000ff0500728c */ /* 0x000fd2000bf05300 */
[----:B--2---:R-:W-:Y:S05]  /*0060*/  BRA.U UP0, `(.L_x_64) ;  /* 0x0000000100207547 */ /* 0x004fea000b800000 */
[----:B------:R-:W0:Y:S02]  /*0070*/  S2R R0, SR_TID.X ;  /* 0x0000000000007919 */ /* 0x000e240000002100 */
[----:B0-----:R-:W-:-:S13]  /*0080*/  ISETP.NE.AND P0, PT, R0, RZ, PT ;  /* 0x000000ff0000720c */ /* 0x001fda0003f05270 */
[----:B------:R-:W-:Y:S05]  /*0090*/  @P0 EXIT ;  /* 0x000000000000094d */ /* 0x000fea0003800000 */
[----:B------:R-:W1:Y:S08]  /*00a0*/  LDC.64 R2, c[0x0][0x3a8] ;  /* 0x0000ea00ff027b82 */ /* 0x000e700000000a00 */
[----:B------:R-:W0:Y:S01]  /*00b0*/  LDC.64 R6, c[0x0][0x3c8] ;  /* 0x0000f200ff067b82 */ /* 0x000e220000000a00 */
[----:B-1----:R-:W-:Y:S04]  /*00c0*/  STG.E.U8 desc[UR8][R2.64], R4 ;  /* 0x0000000402007986 */ /* 0x002fe8000c101108 */
[----:B0-----:R-:W-:Y:S01]  /*00d0*/  STG.E.64 desc[UR8][R2.64+0x8], R6 ;  /* 0x0000080602007986 */ /* 0x001fe2000c101b08 */
[----:B------:R-:W-:Y:S05]  /*00e0*/  EXIT ;  /* 0x000000000000794d */ /* 0x000fea0003800000 */
.L_x_64:
[----:B------:R-:W-:Y:S01]  /*00f0*/  UISETP.GT.U32.AND UP0, UPT, UR4, 0x3ff, UPT ;  /* 0x000003ff0400788c */ /* 0x000fe2000bf04070 */
[----:B------:R-:W-:Y:S03]  /*0100*/  BSSY.RECONVERGENT B0, `(.L_x_65) ;  /* 0x00004fc000007945 */ /* 0x000fe60003800200 */
[----:B------:R-:W-:-:S09]  /*0110*/  UISETP.GT.U32.AND.EX UP0, UPT, UR5, URZ, UPT, UP0 ;  /* 0x000000ff0500728c */ /* 0x000fd2000bf04100 */
[----:B------:R-:W-:Y:S05]  /*0120*/  BRA.U UP0, `(.L_x_66) ;  /* 0x0000002900c07547 */ /* 0x000fea000b800000 */
[----:B------:R-:W0:Y:S01]  /*0130*/  S2R R5, SR_TID.X ;  /* 0x0000000000057919 */ /* 0x000e220000002100 */
[----:B------:R-:W2:Y:S01]  /*0140*/  LDC.64 R8, c[0x0][0x380] ;  /* 0x0000e000ff087b82 */ /* 0x000ea20000000a00 */
[----:B------:R-:W3:Y:S07]  /*0150*/  LDCU.64 UR6, c[0x0][0x3a0] ;  /* 0x00007400ff0677ac */ /* 0x000eee0008000a00 */
[----:B------:R-:W4:Y:S01]  /*0160*/  LDC.64 R10, c[0x0][0x388] ;  /* 0x0000e200ff0a7b82 */ /* 0x000f220000000a00 */
[----:B0-----:R-:W-:-:S13]  /*0170*/  ISETP.GE.U32.AND P1, PT, R5, UR4, PT ;  /* 0x0000000405007c0c */ /* 0x001fda000bf26070 */
[C---:B--2---:R-:W-:Y:S01]  /*0180*/  @!P1 IMAD.WIDE.U32 R8, R5.reuse, 0x4, R8 ;  /* 0x0000000405089825 */ /* 0x044fe200078e0008 */
[----:B------:R-:W0:Y:S03]  /*0190*/  @!P1 LDC.64 R6, c[0x0][0x3a0] ;  /* 0x0000e800ff069b82 */ /* 0x000e260000000a00 */
[C---:B----4-:R-:W-:Y:S02]  /*01a0*/  @!P1 IMAD.WIDE.U32 R10, R5.reuse, 0x4, R10 ;  /* 0x00000004050a9825 */ /* 0x050fe400078e000a */
[----:B------:R-:W2:Y:S04]  /*01b0*/  @!P1 LDG.E R8, desc[UR8][R8.64] ;  /* 0x0000000808089981 */ /* 0x000ea8000c1e1900 */
[----:B------:R-:W4:Y:S01]  /*01c0*/  @!P1 LDG.E R10, desc[UR8][R10.64] ;  /* 0x000000080a0a9981 */ /* 0x000f22000c1e1900 */
[----:B------:R-:W-:Y:S01]  /*01d0*/  IMAD.MOV.U32 R15, RZ, RZ, R5 ;  /* 0x000000ffff0f7224 */ /* 0x000fe200078e0005 */
[----:B------:R-:W-:Y:S01]  /*01e0*/  BSSY.RECONVERGENT B1, `(.L_x_67) ;  /* 0x00000c6000017945 */ /* 0x000fe20003800200 */
[----:B------:R-:W-:-:S05]  /*01f0*/  @!P1 VIADD R15, R5, 0x100 ;  /* 0x00000100050f9836 */ /* 0x000fca0000000000 */
[----:B------:R-:W-:Y:S02]  /*0200*/  ISETP.GE.U32.AND P2, PT, R15, UR4, PT ;  /* 0x000000040f007c0c */ /* 0x000fe4000bf46070 */
[----:B--2---:R-:W-:Y:S02]  /*0210*/  @!P1 LEA.HI R0, R8, R8, RZ, 0x1 ;  /* 0x0000000808009211 */ /* 0x004fe400078f08ff */
[----:B----4-:R-:W-:Y:S02]  /*0220*/  @!P1 LEA.HI R2, R10, R10, RZ, 0x1 ;  /* 0x0000000a0a029211 */ /* 0x010fe400078f08ff */
[----:B------:R-:W-:Y:S02]  /*0230*/  @!P1 LOP3.LUT R3, R0, 0xfffffffe, RZ, 0xc0, !PT ;  /* 0xfffffffe00039812 */ /* 0x000fe400078ec0ff */
[----:B------:R-:W-:Y:S02]  /*0240*/  @!P1 LOP3.LUT R13, R2, 0xfffffffe, RZ, 0xc0, !PT ;  /* 0xfffffffe020d9812 */ /* 0x000fe400078ec0ff */
[----:B------:R-:W-:Y:S01]  /*0250*/  PRMT R2, RZ, 0x7610, R2 ;  /* 0x00007610ff027816 */ /* 0x000fe20000000002 */
[----:B------:R-:W-:-:S02]  /*0260*/  @!P1 IMAD.IADD R0, R8, 0x1, -R3 ;  /* 0x0000000108009824 */ /* 0x000fc400078e0a03 */
[----:B------:R-:W-:Y:S02]  /*0270*/  @!P1 IMAD.IADD R13, R10, 0x1, -R13 ;  /* 0x000000010a0d9824 */ /* 0x000fe400078e0a0d */
[----:B------:R-:W-:Y:S01]  /*0280*/  IMAD.MOV.U32 R3, RZ, RZ, RZ ;  /* 0x000000ffff037224 */ /* 0x000fe200078e00ff */
[----:B0-----:R-:W-:Y:S02]  /*0290*/  @!P1 IADD3 R3, P3, PT, R5, R6, RZ ;  /* 0x0000000605039210 */ /* 0x001fe40007f7e0ff */
[----:B------:R-:W-:Y:S01]  /*02a0*/  @!P1 ISETP.NE.AND P0, PT, R0, R13, PT ;  /* 0x0000000d0000920c */ /* 0x000fe20003f05270 */
[----:B------:R-:W-:Y:S02]  /*02b0*/  IMAD.MOV.U32 R0, RZ, RZ, RZ ;  /* 0x000000ffff007224 */ /* 0x000fe400078e00ff */
[----:B------:R-:W-:Y:S01]  /*02c0*/  @!P1 IMAD.X R0, RZ, RZ, R7, P3 ;  /* 0x000000ffff009224 */ /* 0x000fe200018e0607 */
[----:B------:R-:W-:-:S04]  /*02d0*/  @!P1 SEL R6, RZ, 0x1, !P0 ;  /* 0x00000001ff069807 */ /* 0x000fc80004000000 */
[----:B------:R-:W-:Y:S01]  /*02e0*/  @!P1 PRMT R2, R6, 0x7610, R2 ;  /* 0x0000761006029816 */ /* 0x000fe20000000002 */
[----:B---3--:R-:W-:Y:S06]  /*02f0*/  @P2 BRA `(.L_x_68) ;  /* 0x0000000800d02947 */ /* 0x008fec0003800000 */
[----:B------:R-:W-:Y:S01]  /*0300*/  LOP3.LUT R14, RZ, R15, RZ, 0x33, !PT ;  /* 0x0000000fff0e7212 */ /* 0x000fe200078e33ff */
[----:B------:R-:W-:Y:S04]  /*0310*/  BSSY.RECONVERGENT B2, `(.L_x_69) ;  /* 0x0000062000027945 */ /* 0x000fe80003800200 */
[----:B------:R-:W-:-:S05]  /*0320*/  VIADD R14, R14, UR4 ;  /* 0x000000040e0e7c36 */ /* 0x000fca0008000000 */
[C---:B------:R-:W-:Y:S02]  /*0330*/  ISETP.GE.U32.AND P0, PT, R14.reuse, 0x300, PT ;  /* 0x000003000e00780c */ /* 0x040fe40003f06070 */
[----:B------:R-:W-:-:S04]  /*0340*/  LEA.HI R16, R14, 0x1, RZ, 0x18 ;  /* 0x000000010e107811 */ /* 0x000fc800078fc0ff */
[----:B------:R-:W-:-:S07]  /*0350*/  LOP3.LUT P1, R25, R16, 0x3, RZ, 0xc0, !PT ;  /* 0x0000000310197812 */ /* 0x000fce000782c0ff */
[----:B------:R-:W-:Y:S06]  /*0360*/  @!P0 BRA `(.L_x_70) ;  /* 0x0000000400708947 */ /* 0x000fec0003800000 */
[----:B------:R-:W0:Y:S01]  /*0370*/  LDC.64 R6, c[0x0][0x380] ;  /* 0x0000e000ff067b82 */ /* 0x000e220000000a00 */
[----:B------:R-:W-:-:S05]  /*0380*/  LOP3.LUT R16, R16, 0x1fffffc, RZ, 0xc0, !PT ;  /* 0x01fffffc10107812 */ /* 0x000fca00078ec0ff */
[----:B------:R-:W-:Y:S02]  /*0390*/  IMAD.MOV R16, RZ, RZ, -R16 ;  /* 0x000000ffff107224 */ /* 0x000fe400078e0a10 */
[----:B------:R-:W2:Y:S05]  /*03a0*/  LDC.64 R8, c[0x0][0x388] ;  /* 0x0000e200ff087b82 */ /* 0x000eaa0000000a00 */
.L_x_71:
[----:B0-----:R-:W-:-:S04]  /*03b0*/  IMAD.WIDE.U32 R12, R15, 0x4, R6 ;  /* 0x000000040f0c7825 */ /* 0x001fc800078e0006 */
[----:B--2---:R-:W-:Y:S01]  /*03c0*/  IMAD.WIDE.U32 R10, R15, 0x4, R8 ;  /* 0x000000040f0a7825 */ /* 0x004fe200078e0008 */
        /* <DEDUP_REMOVED lines=8> */
[----:B------:R-:W-:Y:S01]  /*0450*/  LOP3.LUT P4, RZ, R2, 0xff, RZ, 0xc0, !PT ;  /* 0x000000ff02ff7812 */ /* 0x000fe2000788c0ff */
[----:B------:R-:W-:-:S02]  /*0460*/  VIADD R16, R16, 0x4 ;  /* 0x0000000410107836 */ /* 0x000fc40000000000 */
[----:B0-----:R-:W-:Y:S01]  /*0470*/  IMAD.MOV.U32 R11, RZ, RZ, R0 ;  /* 0x000000ffff0b7224 */ /* 0x001fe200078e0000 */
        /* <DEDUP_REMOVED lines=8> */
[----:B------:R-:W-:Y:S01]  /*0500*/  LOP3.LUT R10, R10, 0xfffffffe, RZ, 0xc0, !PT ;  /* 0xfffffffe0a0a7812 */ /* 0x000fe200078ec0ff */
[----:B------:R-:W-:Y:S01]  /*0510*/  IMAD.MOV.U32 R24, RZ, RZ, R3 ;  /* 0x000000ffff187224 */ /* 0x000fe200078e0003 */
[C---:B------:R-:W-:Y:S01]  /*0520*/  IADD3 R3, P2, PT, R15.reuse, UR6, RZ ;  /* 0x000000060f037c10 */ /* 0x040fe2000ff5e0ff */
[----:B------:R-:W-:Y:S01]  /*0530*/  VIADD R15, R15, 0x400 ;  /* 0x000004000f0f7836 */ /* 0x000fe20000000000 */
[----:B------:R-:W-:Y:S01]  /*0540*/  ISETP.NE.AND P3, PT, R27, R28, PT ;  /* 0x0000001c1b00720c */ /* 0x000fe20003f65270 */
[----:B------:R-:W-:Y:S01]  /*0550*/  IMAD.IADD R10, R21, 0x1, -R10 ;  /* 0x00000001150a7824 */ /* 0x000fe200078e0a0a */
[----:B------:R-:W-:Y:S01]  /*0560*/  ISETP.LT.U32.AND P0, PT, R3, R24, PT ;  /* 0x000000180300720c */ /* 0x000fe20003f01070 */
[----:B------:R-:W-:Y:S01]  /*0570*/  IMAD.X R0, RZ, RZ, UR7, P2 ;  /* 0x00000007ff007e24 */ /* 0x000fe200090e06ff */
[----:B------:R-:W-:-:S02]  /*0580*/  LOP3.LUT R13, R12, 0xfffffffe, RZ, 0xc0, !PT ;  /* 0xfffffffe0c0d7812 */ /* 0x000fc400078ec0ff */
[----:B------:R-:W-:Y:S02]  /*0590*/  SEL R12, RZ, 0x1, !P3 ;  /* 0x00000001ff0c7807 */ /* 0x000fe40005800000 */
[----:B------:R-:W-:Y:S01]  /*05a0*/  ISETP.LT.AND.EX P0, PT, R0, R11, PT, P0 ;  /* 0x0000000b0000720c */ /* 0x000fe20003f01300 */
[----:B------:R-:W-:Y:S01]  /*05b0*/  IMAD.IADD R13, R22, 0x1, -R13 ;  /* 0x00000001160d7824 */ /* 0x000fe200078e0a0d */
[----:B------:R-:W-:Y:S02]  /*05c0*/  @P4 SEL R12, R2, 0x1, !P3 ;  /* 0x00000001020c4807 */ /* 0x000fe40005800000 */
[C---:B------:R-:W-:Y:S02]  /*05d0*/  IADD3 R2, P5, PT, R3.reuse, 0x100, RZ ;  /* 0x0000010003027810 */ /* 0x040fe40007fbe0ff */
[----:B------:R-:W-:Y:S02]  /*05e0*/  @P3 SEL R24, R3, R24, P0 ;  /* 0x0000001803183207 */ /* 0x000fe40000000000 */
[----:B------:R-:W-:Y:S01]  /*05f0*/  ISETP.NE.AND P2, PT, R10, R13, PT ;  /* 0x0000000d0a00720c */ /* 0x000fe20003f45270 */
[----:B------:R-:W-:Y:S01]  /*0600*/  IMAD.X R10, RZ, RZ, R0, P5 ;  /* 0x000000ffff0a7224 */ /* 0x000fe200028e0600 */
[----:B------:R-:W-:-:S02]  /*0610*/  LEA.HI R13, R18, R18, RZ, 0x1 ;  /* 0x00000012120d7211 */ /* 0x000fc400078f08ff */
[----:B------:R-:W-:Y:S02]  /*0620*/  LEA.HI R21, R17, R17, RZ, 0x1 ;  /* 0x0000001111157211 */ /* 0x000fe400078f08ff */
[----:B------:R-:W-:Y:S02]  /*0630*/  @P3 SEL R11, R0, R11, P0 ;  /* 0x0000000b000b3207 */ /* 0x000fe40000000000 */
[----:B------:R-:W-:Y:S02]  /*0640*/  SEL R23, R3, R24, !P4 ;  /* 0x0000001803177207 */ /* 0x000fe40006000000 */
[----:B------:R-:W-:Y:S02]  /*0650*/  LOP3.LUT P3, RZ, R12, 0xff, RZ, 0xc0, !PT ;  /* 0x000000ff0cff7812 */ /* 0x000fe4000786c0ff */
[----:B------:R-:W-:Y:S02]  /*0660*/  LOP3.LUT R13, R13, 0xfffffffe, RZ, 0xc0, !PT ;  /* 0xfffffffe0d0d7812 */ /* 0x000fe400078ec0ff */
[----:B------:R-:W-:-:S02]  /*0670*/  LOP3.LUT R22, R21, 0xfffffffe, RZ, 0xc0, !PT ;  /* 0xfffffffe15167812 */ /* 0x000fc400078ec0ff */
[----:B------:R-:W-:Y:S01]  /*0680*/  SEL R11, R0, R11, !P4 ;  /* 0x0000000b000b7207 */ /* 0x000fe20006000000 */
[----:B------:R-:W-:Y:S01]  /*0690*/  IMAD.IADD R13, R18, 0x1, -R13 ;  /* 0x00000001120d7824 */ /* 0x000fe200078e0a0d */
[----:B------:R-:W-:Y:S01]  /*06a0*/  ISETP.LT.U32.AND P0, PT, R2, R23, PT ;  /* 0x000000170200720c */ /* 0x000fe20003f01070 */
[----:B------:R-:W-:Y:S01]  /*06b0*/  IMAD.IADD R22, R17, 0x1, -R22 ;  /* 0x0000000111167824 */ /* 0x000fe200078e0a16 */
[----:B------:R-:W-:Y:S02]  /*06c0*/  SEL R21, RZ, 0x1, !P2 ;  /* 0x00000001ff157807 */ /* 0x000fe40005000000 */
[----:B------:R-:W-:Y:S02]  /*06d0*/  ISETP.LT.AND.EX P0, PT, R10, R11, PT, P0 ;  /* 0x0000000b0a00720c */ /* 0x000fe40003f01300 */
[----:B------:R-:W-:Y:S02]  /*06e0*/  ISETP.NE.AND P4, PT, R13, R22, PT ;  /* 0x000000160d00720c */ /* 0x000fe40003f85270 */
[----:B------:R-:W-:-:S02]  /*06f0*/  @P2 SEL R23, R2, R23, P0 ;  /* 0x0000001702172207 */ /* 0x000fc40000000000 */
[----:B------:R-:W-:Y:S02]  /*0700*/  @P2 SEL R11, R10, R11, P0 ;  /* 0x0000000b0a0b2207 */ /* 0x000fe40000000000 */
[----:B------:R-:W-:Y:S02]  /*0710*/  @P3 SEL R21, R12, 0x1, !P2 ;  /* 0x000000010c153807 */ /* 0x000fe40005000000 */
[----:B------:R-:W-:Y:S02]  /*0720*/  IADD3 R13, P0, PT, R3, 0x200, RZ ;  /* 0x00000200030d7810 */ /* 0x000fe40007f1e0ff */
[----:B------:R-:W-:Y:S02]  /*0730*/  SEL R2, R2, R23, !P3 ;  /* 0x0000001702027207 */ /* 0x000fe40005800000 */
[----:B------:R-:W-:Y:S01]  /*0740*/  SEL R17, R10, R11, !P3 ;  /* 0x0000000b0a117207 */ /* 0x000fe20005800000 */
[----:B------:R-:W-:Y:S01]  /*0750*/  IMAD.X R12, RZ, RZ, R0, P0 ;  /* 0x000000ffff0c7224 */ /* 0x000fe200000e0600 */
[----:B------:R-:W-:-:S02]  /*0760*/  LEA.HI R10, R19, R19, RZ, 0x1 ;  /* 0x00000013130a7211 */ /* 0x000fc400078f08ff */
[----:B------:R-:W-:Y:S02]  /*0770*/  LEA.HI R11, R20, R20, RZ, 0x1 ;  /* 0x00000014140b7211 */ /* 0x000fe400078f08ff */
[----:B------:R-:W-:Y:S02]  /*0780*/  LOP3.LUT P2, RZ, R21, 0xff, RZ, 0xc0, !PT ;  /* 0x000000ff15ff7812 */ /* 0x000fe4000784c0ff */
        /* <DEDUP_REMOVED lines=9> */
[----:B------:R-:W-:Y:S02]  /*0820*/  IADD3 R3, P0, PT, R3, 0x300, RZ ;  /* 0x0000030003037810 */ /* 0x000fe40007f1e0ff */
[----:B------:R-:W-:Y:S02]  /*0830*/  @P2 SEL R18, R21, 0x1, !P4 ;  /* 0x0000000115122807 */ /* 0x000fe40006000000 */
[----:B------:R-:W-:Y:S01]  /*0840*/  ISETP.NE.AND P3, PT, R10, R11, PT ;  /* 0x0000000b0a00720c */ /* 0x000fe20003f65270 */
[----:B------:R-:W-:Y:S01]  /*0850*/  IMAD.X R0, RZ, RZ, R0, P0 ;  /* 0x000000ffff007224 */ /* 0x000fe200000e0600 */
[----:B------:R-:W-:Y:S02]  /*0860*/  SEL R10, R13, R2, !P2 ;  /* 0x000000020d0a7207 */ /* 0x000fe40005000000 */
[----:B------:R-:W-:-:S02]  /*0870*/  ISETP.NE.AND P4, PT, R16, RZ, PT ;  /* 0x000000ff1000720c */ /* 0x000fc40003f85270 */
[----:B------:R-:W-:Y:S02]  /*0880*/  SEL R11, R12, R17, !P2 ;  /* 0x000000110c0b7207 */ /* 0x000fe40005000000 */
[----:B------:R-:W-:Y:S02]  /*0890*/  LOP3.LUT P2, RZ, R18, 0xff, RZ, 0xc0, !PT ;  /* 0x000000ff12ff7812 */ /* 0x000fe4000784c0ff */
        /* <DEDUP_REMOVED lines=9> */
.L_x_70:
[----:B------:R-:W-:Y:S05]  /*0930*/  BSYNC.RECONVERGENT B2 ;  /* 0x0000000000027941 */ /* 0x000fea0003800200 */
.L_x_69:
[----:B------:R-:W-:Y:S05]  /*0940*/  @!P1 BRA `(.L_x_68) ;  /* 0x00000004003c9947 */ /* 0x000fea0003800000 */
[----:B------:R-:W-:Y:S01]  /*0950*/  ISETP.NE.AND P0, PT, R25, 0x1, PT ;  /* 0x000000011900780c */ /* 0x000fe20003f05270 */
[----:B------:R-:W-:Y:S01]  /*0960*/  BSSY.RECONVERGENT B2, `(.L_x_72) ;  /* 0x0000032000027945 */ /* 0x000fe20003800200 */
[----:B------:R-:W-:-:S11]  /*0970*/  LOP3.LUT P1, RZ, R14, 0x100, RZ, 0xc0, !PT ;  /* 0x000001000eff7812 */ /* 0x000fd6000782c0ff */
[----:B------:R-:W-:Y:S05]  /*0980*/  @!P0 BRA `(.L_x_73) ;  /* 0x0000000000bc8947 */ /* 0x000fea0003800000 */
[----:B------:R-:W0:Y:S01]  /*0990*/  LDC.64 R6, c[0x0][0x380] ;  /* 0x0000e000ff067b82 */ /* 0x000e220000000a00 */
[----:B------:R-:W2:Y:S07]  /*09a0*/  LDCU.64 UR10, c[0x0][0x3a0] ;  /* 0x00007400ff0a77ac */ /* 0x000eae0008000a00 */
[----:B------:R-:W3:Y:S01]  /*09b0*/  LDC.64 R8, c[0x0][0x388] ;  /* 0x0000e200ff087b82 */ /* 0x000ee20000000a00 */
[----:B0-----:R-:W-:-:S05]  /*09c0*/  IMAD.WIDE.U32 R6, R15, 0x4, R6 ;  /* 0x000000040f067825 */ /* 0x001fca00078e0006 */
[----:B------:R-:W4:Y:S01]  /*09d0*/  LDG.E R10, desc[UR8][R6.64] ;  /* 0x00000008060a7981 */ /* 0x000f22000c1e1900 */
[----:B---3--:R-:W-:-:S03]  /*09e0*/  IMAD.WIDE.U32 R8, R15, 0x4, R8 ;  /* 0x000000040f087825 */ /* 0x008fc600078e0008 */
[----:B------:R-:W3:Y:S04]  /*09f0*/  LDG.E R16, desc[UR8][R6.64+0x400] ;  /* 0x0004000806107981 */ /* 0x000ee8000c1e1900 */
[----:B------:R-:W5:Y:S04]  /*0a00*/  LDG.E R11, desc[UR8][R8.64] ;  /* 0x00000008080b7981 */ /* 0x000f68000c1e1900 */
[----:B------:R-:W3:Y:S01]  /*0a10*/  LDG.E R17, desc[UR8][R8.64+0x400] ;  /* 0x0004000808117981 */ /* 0x000ee2000c1e1900 */
[----:B------:R-:W-:Y:S02]  /*0a20*/  LOP3.LUT P2, RZ, R2, 0xff, RZ, 0xc0, !PT ;  /* 0x000000ff02ff7812 */ /* 0x000fe4000784c0ff */
[----:B----4-:R-:W-:-:S04]  /*0a30*/  LEA.HI R12, R10, R10, RZ, 0x1 ;  /* 0x0000000a0a0c7211 */ /* 0x010fc800078f08ff */
[----:B------:R-:W-:Y:S02]  /*0a40*/  LOP3.LUT R13, R12, 0xfffffffe, RZ, 0xc0, !PT ;  /* 0xfffffffe0c0d7812 */ /* 0x000fe400078ec0ff */
[----:B-----5:R-:W-:-:S04]  /*0a50*/  LEA.HI R14, R11, R11, RZ, 0x1 ;  /* 0x0000000b0b0e7211 */ /* 0x020fc800078f08ff */
[----:B------:R-:W-:Y:S01]  /*0a60*/  LOP3.LUT R14, R14, 0xfffffffe, RZ, 0xc0, !PT ;  /* 0xfffffffe0e0e7812 */ /* 0x000fe200078ec0ff */
[----:B------:R-:W-:-:S04]  /*0a70*/  IMAD.IADD R13, R10, 0x1, -R13 ;  /* 0x000000010a0d7824 */ /* 0x000fc800078e0a0d */
[----:B------:R-:W-:Y:S01]  /*0a80*/  IMAD.IADD R14, R11, 0x1, -R14 ;  /* 0x000000010b0e7824 */ /* 0x000fe200078e0a0e */
[----:B--2---:R-:W-:Y:S02]  /*0a90*/  IADD3 R10, P4, PT, R15, UR10, RZ ;  /* 0x0000000a0f0a7c10 */ /* 0x004fe4000ff9e0ff */
[----:B---3--:R-:W-:Y:S02]  /*0aa0*/  LEA.HI R6, R16, R16, RZ, 0x1 ;  /* 0x0000001010067211 */ /* 0x008fe400078f08ff */
[----:B------:R-:W-:Y:S02]  /*0ab0*/  ISETP.NE.AND P3, PT, R13, R14, PT ;  /* 0x0000000e0d00720c */ /* 0x000fe40003f65270 */
[----:B------:R-:W-:Y:S01]  /*0ac0*/  LEA.HI R8, R17, R17, RZ, 0x1 ;  /* 0x0000001111087211 */ /* 0x000fe200078f08ff */
[----:B------:R-:W-:Y:S01]  /*0ad0*/  IMAD.X R9, RZ, RZ, UR11, P4 ;  /* 0x0000000bff097e24 */ /* 0x000fe2000a0e06ff */
[----:B------:R-:W-:Y:S02]  /*0ae0*/  ISETP.LT.U32.AND P0, PT, R10, R3, PT ;  /* 0x000000030a00720c */ /* 0x000fe40003f01070 */
[----:B------:R-:W-:-:S02]  /*0af0*/  LOP3.LUT R7, R6, 0xfffffffe, RZ, 0xc0, !PT ;  /* 0xfffffffe06077812 */ /* 0x000fc400078ec0ff */
[----:B------:R-:W-:Y:S02]  /*0b00*/  LOP3.LUT R8, R8, 0xfffffffe, RZ, 0xc0, !PT ;  /* 0xfffffffe08087812 */ /* 0x000fe400078ec0ff */
[----:B------:R-:W-:Y:S02]  /*0b10*/  SEL R11, RZ, 0x1, !P3 ;  /* 0x00000001ff0b7807 */ /* 0x000fe40005800000 */
[----:B------:R-:W-:Y:S01]  /*0b20*/  @P2 SEL R11, R2, 0x1, !P3 ;  /* 0x00000001020b2807 */ /* 0x000fe20005800000 */
[----:B------:R-:W-:Y:S01]  /*0b30*/  VIADD R2, R15, 0x100 ;  /* 0x000001000f027836 */ /* 0x000fe20000000000 */
[----:B------:R-:W-:Y:S01]  /*0b40*/  ISETP.LT.AND.EX P0, PT, R9, R0, PT, P0 ;  /* 0x000000000900720c */ /* 0x000fe20003f01300 */
[----:B------:R-:W-:Y:S02]  /*0b50*/  IMAD.IADD R7, R16, 0x1, -R7 ;  /* 0x0000000110077824 */ /* 0x000fe400078e0a07 */
[----:B------:R-:W-:Y:S01]  /*0b60*/  IMAD.IADD R8, R17, 0x1, -R8 ;  /* 0x0000000111087824 */ /* 0x000fe200078e0a08 */
[----:B------:R-:W-:-:S02]  /*0b70*/  @P3 SEL R3, R10, R3, P0 ;  /* 0x000000030a033207 */ /* 0x000fc40000000000 */
[----:B------:R-:W-:Y:S02]  /*0b80*/  @P3 SEL R0, R9, R0, P0 ;  /* 0x0000000009003207 */ /* 0x000fe40000000000 */
[----:B------:R-:W-:Y:S02]  /*0b90*/  IADD3 R6, P0, PT, R2, UR10, RZ ;  /* 0x0000000a02067c10 */ /* 0x000fe4000ff1e0ff */
[----:B------:R-:W-:Y:S02]  /*0ba0*/  ISETP.NE.AND P3, PT, R7, R8, PT ;  /* 0x000000080700720c */ /* 0x000fe40003f65270 */
[----:B------:R-:W-:Y:S02]  /*0bb0*/  SEL R3, R10, R3, !P2 ;  /* 0x000000030a037207 */ /* 0x000fe40005000000 */
[----:B------:R-:W-:Y:S01]  /*0bc0*/  SEL R7, R9, R0, !P2 ;  /* 0x0000000009077207 */ /* 0x000fe20005000000 */
[----:B------:R-:W-:Y:S01]  /*0bd0*/  IMAD.X R0, RZ, RZ, UR11, P0 ;  /* 0x0000000bff007e24 */ /* 0x000fe200080e06ff */
[----:B------:R-:W-:-:S02]  /*0be0*/  LOP3.LUT P2, RZ, R11, 0xff, RZ, 0xc0, !PT ;  /* 0x000000ff0bff7812 */ /* 0x000fc4000784c0ff */
[----:B------:R-:W-:-:S04]  /*0bf0*/  ISETP.LT.U32.AND P0, PT, R6, R3, PT ;  /* 0x000000030600720c */ /* 0x000fc80003f01070 */
[----:B------:R-:W-:-:S04]  /*0c00*/  ISETP.LT.AND.EX P0, PT, R0, R7, PT, P0 ;  /* 0x000000070000720c */ /* 0x000fc80003f01300 */
[----:B------:R-:W-:Y:S02]  /*0c10*/  @P3 SEL R3, R6, R3, P0 ;  /* 0x0000000306033207 */ /* 0x000fe40000000000 */
[----:B------:R-:W-:Y:S01]  /*0c20*/  @P3 SEL R7, R0, R7, P0 ;  /* 0x0000000700073207 */ /* 0x000fe20000000000 */
[----:B------:R-:W-:Y:S01]  /*0c30*/  VIADD R15, R15, 0x200 ;  /* 0x000002000f0f7836 */ /* 0x000fe20000000000 */
[----:B------:R-:W-:Y:S02]  /*0c40*/  SEL R2, RZ, 0x1, !P3 ;  /* 0x00000001ff027807 */ /* 0x000fe40005800000 */
[----:B------:R-:W-:Y:S02]  /*0c50*/  @P2 SEL R2, R11, 0x1, !P3 ;  /* 0x000000010b022807 */ /* 0x000fe40005800000 */
[----:B------:R-:W-:Y:S02]  /*0c60*/  SEL R3, R6, R3, !P2 ;  /* 0x0000000306037207 */ /* 0x000fe40005000000 */
[----:B------:R-:W-:-:S07]  /*0c70*/  SEL R0, R0, R7, !P2 ;  /* 0x0000000700007207 */ /* 0x000fce0005000000 */
.L_x_73:
[----:B------:R-:W-:Y:S05]  /*0c80*/  BSYNC.RECONVERGENT B2 ;  /* 0x0000000000027941 */ /* 0x000fea0003800200 */
.L_x_72:
[----:B------:R-:W-:Y:S05]  /*0c90*/  @P1 BRA `(.L_x_68) ;  /* 0x0000000000681947 */ /* 0x000fea0003800000 */
[----:B------:R-:W0:Y:S01]  /*0ca0*/  LDC.64 R6, c[0x0][0x380] ;  /* 0x0000e000ff067b82 */ /* 0x000e220000000a00 */
[----:B------:R-:W2:Y:S07]  /*0cb0*/  LDCU.64 UR10, c[0x0][0x3a0] ;  /* 0x00007400ff0a77ac */ /* 0x000eae0008000a00 */
[----:B------:R-:W3:Y:S01]  /*0cc0*/  LDC.64 R8, c[0x0][0x388] ;  /* 0x0000e200ff087b82 */ /* 0x000ee20000000a00 */
[----:B0-----:R-:W-:-:S06]  /*0cd0*/  IMAD.WIDE.U32 R6, R15, 0x4, R6 ;  /* 0x000000040f067825 */ /* 0x001fcc00078e0006 */
[----:B------:R-:W4:Y:S01]  /*0ce0*/  LDG.E R6, desc[UR8][R6.64] ;  /* 0x0000000806067981 */ /* 0x000f22000c1e1900 */
[----:B---3--:R-:W-:-:S06]  /*0cf0*/  IMAD.WIDE.U32 R8, R15, 0x4, R8 ;  /* 0x000000040f087825 */ /* 0x008fcc00078e0008 */
[----:B------:R-:W3:Y:S01]  /*0d00*/  LDG.E R8, desc[UR8][R8.64] ;  /* 0x0000000808087981 */ /* 0x000ee2000c1e1900 */
[----:B------:R-:W-:Y:S02]  /*0d10*/  LOP3.LUT P2, RZ, R2, 0xff, RZ, 0xc0, !PT ;  /* 0x000000ff02ff7812 */ /* 0x000fe4000784c0ff */
[----:B----4-:R-:W-:-:S04]  /*0d20*/  LEA.HI R10, R6, R6, RZ, 0x1 ;  /* 0x00000006060a7211 */ /* 0x010fc800078f08ff */
[----:B------:R-:W-:Y:S02]  /*0d30*/  LOP3.LUT R11, R10, 0xfffffffe, RZ, 0xc0, !PT ;  /* 0xfffffffe0a0b7812 */ /* 0x000fe400078ec0ff */
[----:B---3--:R-:W-:-:S04]  /*0d40*/  LEA.HI R12, R8, R8, RZ, 0x1 ;  /* 0x00000008080c7211 */ /* 0x008fc800078f08ff */
[----:B------:R-:W-:Y:S01]  /*0d50*/  LOP3.LUT R13, R12, 0xfffffffe, RZ, 0xc0, !PT ;  /* 0xfffffffe0c0d7812 */ /* 0x000fe200078ec0ff */
[----:B------:R-:W-:-:S04]  /*0d60*/  IMAD.IADD R11, R6, 0x1, -R11 ;  /* 0x00000001060b7824 */ /* 0x000fc800078e0a0b */
[----:B------:R-:W-:Y:S01]  /*0d70*/  IMAD.IADD R10, R8, 0x1, -R13 ;  /* 0x00000001080a7824 */ /* 0x000fe200078e0a0d */
[----:B--2---:R-:W-:-:S04]  /*0d80*/  IADD3 R12, P0, PT, R15, UR10, RZ ;  /* 0x0000000a0f0c7c10 */ /* 0x004fc8000ff1e0ff */
[----:B------:R-:W-:Y:S01]  /*0d90*/  ISETP.NE.AND P1, PT, R11, R10, PT ;  /* 0x0000000a0b00720c */ /* 0x000fe20003f25270 */
[----:B------:R-:W-:Y:S01]  /*0da0*/  IMAD.X R7, RZ, RZ, UR11, P0 ;  /* 0x0000000bff077e24 */ /* 0x000fe200080e06ff */
[----:B------:R-:W-:-:S04]  /*0db0*/  ISETP.LT.U32.AND P0, PT, R12, R3, PT ;  /* 0x000000030c00720c */ /* 0x000fc80003f01070 */
[----:B------:R-:W-:Y:S02]  /*0dc0*/  ISETP.LT.AND.EX P0, PT, R7, R0, PT, P0 ;  /* 0x000000000700720c */ /* 0x000fe40003f01300 */
[----:B------:R-:W-:Y:S02]  /*0dd0*/  SEL R6, RZ, 0x1, !P1 ;  /* 0x00000001ff067807 */ /* 0x000fe40004800000 */
[----:B------:R-:W-:-:S03]  /*0de0*/  @P2 SEL R6, R2, 0x1, !P1 ;  /* 0x0000000102062807 */ /* 0x000fc60004800000 */
[C---:B------:R-:W-:Y:S02]  /*0df0*/  @P1 SEL R3, R12.reuse, R3, P0 ;  /* 0x000000030c031207 */ /* 0x040fe40000000000 */
[C---:B------:R-:W-:Y:S02]  /*0e00*/  @P1 SEL R0, R7.reuse, R0, P0 ;  /* 0x0000000007001207 */ /* 0x040fe40000000000 */
[----:B------:R-:W-:Y:S02]  /*0e10*/  SEL R3, R12, R3, !P2 ;  /* 0x000000030c037207 */ /* 0x000fe40005000000 */
[----:B------:R-:W-:Y:S02]  /*0e20*/  SEL R0, R7, R0, !P2 ;  /* 0x0000000007007207 */ /* 0x000fe40005000000 */
[----:B------:R-:W-:-:S07]  /*0e30*/  PRMT R2, R6, 0x7610, R2 ;  /* 0x0000761006027816 */ /* 0x000fce0000000002 */
.L_x_68:
[----:B------:R-:W-:Y:S05]  /*0e40*/  BSYNC.RECONVERGENT B1 ;  /* 0x0000000000017941 */ /* 0x000fea0003800200 */
.L_x_67:
[----:B------:R-:W-:-:S04]  /*0e50*/  UISETP.GE.U32.AND UP0, UPT, UR4, 0x100, UPT ;  /* 0x000001000400788c */ /* 0x000fc8000bf06070 */
[----:B------:R-:W-:-:S09]  /*0e60*/  UISETP.GE.U32.AND.EX UP0, UPT, UR5, URZ, UPT, UP0 ;  /* 0x000000ff0500728c */ /* 0x000fd2000bf06100 */
[----:B------:R-:W-:Y:S05]  /*0e70*/  BRA.U !UP0, `(.L_x_74) ;  /* 0x0000000d08487547 */ /* 0x000fea000b800000 */
[----:B------:R-:W0:Y:S01]  /*0e80*/  S2R R10, SR_LANEID ;  /* 0x00000000000a7919 */ /* 0x000e220000000000 */
[----:B------:R-:W-:Y:S01]  /*0e90*/  LOP3.LUT R6, R2, 0xff, RZ, 0xc0, !PT ;  /* 0x000000ff02067812 */ /* 0x000fe200078ec0ff */
[----:B------:R-:W-:Y:S01]  /*0ea0*/  BSSY.RECONVERGENT B1, `(.L_x_75) ;  /* 0x0000016000017945 */ /* 0x000fe20003800200 */
[----:B------:R2:W3:Y:S04]  /*0eb0*/  SHFL.DOWN PT, R8, R3, 0x1, 0x1f ;  /* 0x08201f0003087f89 */ /* 0x0004e800000e0000 */
[----:B------:R2:W4:Y:S04]  /*0ec0*/  SHFL.DOWN PT, R9, R0, 0x1, 0x1f ;  /* 0x08201f0000097f89 */ /* 0x00052800000e0000 */
[----:B------:R2:W1:Y:S01]  /*0ed0*/  SHFL.DOWN PT, R7, R6, 0x1, 0x1f ;  /* 0x08201f0006077f89 */ /* 0x00046200000e0000 */
        /* <DEDUP_REMOVED lines=8> */
[-C--:B------:R-:W-:Y:S02]  /*0f60*/  @!P0 ISETP.LT.U32.AND P1, PT, R8, R3.reuse, PT ;  /* 0x000000030800820c */ /* 0x080fe40003f21070 */
[----:B------:R-:W-:Y:S02]  /*0f70*/  @P0 ISETP.NE.AND P4, PT, R6, RZ, PT ;  /* 0x000000ff0600020c */ /* 0x000fe40003f85270 */
[----:B------:R-:W-:Y:S02]  /*0f80*/  @!P0 PRMT R2, R11, 0x7610, R2 ;  /* 0x000076100b028816 */ /* 0x000fe40000000002 */
[----:B------:R-:W-:Y:S02]  /*0f90*/  @!P0 ISETP.LT.AND.EX P1, PT, R9, R0, PT, P1 ;  /* 0x000000000900820c */ /* 0x000fe40003f21310 */
[----:B------:R-:W-:Y:S02]  /*0fa0*/  @P0 SEL R6, R7, R2, !P4 ;  /* 0x0000000207060207 */ /* 0x000fe40006000000 */
[----:B------:R-:W-:-:S02]  /*0fb0*/  @!P0 SEL R3, R8, R3, P1 ;  /* 0x0000000308038207 */ /* 0x000fc40000800000 */
[C---:B------:R-:W-:Y:S02]  /*0fc0*/  @!P0 SEL R0, R9.reuse, R0, P1 ;  /* 0x0000000009008207 */ /* 0x040fe40000800000 */
[----:B------:R-:W-:Y:S02]  /*0fd0*/  @P0 PRMT R2, R6, 0x7610, R2 ;  /* 0x0000761006020816 */ /* 0x000fe40000000002 */
[----:B------:R-:W-:Y:S02]  /*0fe0*/  @P0 SEL R3, R8, R3, !P4 ;  /* 0x0000000308030207 */ /* 0x000fe40006000000 */
[----:B------:R-:W-:-:S07]  /*0ff0*/  @P0 SEL R0, R9, R0, !P4 ;  /* 0x0000000009000207 */ /* 0x000fce0006000000 */
.L_x_76:
[----:B------:R-:W-:Y:S05]  /*1000*/  BSYNC.RECONVERGENT B1 ;  /* 0x0000000000017941 */ /* 0x000fea0003800200 */
.L_x_75:
        /* <DEDUP_REMOVED lines=13> */
[-C--:B-1----:R-:W-:Y:S02]  /*10e0*/  @!P0 ISETP.LT.U32.AND P3, PT, R8, R3.reuse, PT ;  /* 0x000000030800820c */ /* 0x082fe40003f61070 */
[----:B------:R-:W-:Y:S02]  /*10f0*/  @P0 ISETP.NE.AND P6, PT, R6, RZ, PT ;  /* 0x000000ff0600020c */ /* 0x000fe40003fc5270 */
[----:B------:R-:W-:Y:S02]  /*1100*/  @!P0 PRMT R2, R10, 0x7610, R2 ;  /* 0x000076100a028816 */ /* 0x000fe40000000002 */
[----:B--2---:R-:W-:Y:S02]  /*1110*/  @!P0 ISETP.LT.AND.EX P3, PT, R9, R0, PT, P3 ;  /* 0x000000000900820c */ /* 0x004fe40003f61330 */
[----:B------:R-:W-:Y:S02]  /*1120*/  @P0 SEL R6, R7, R2, !P6 ;  /* 0x0000000207060207 */ /* 0x000fe40007000000 */
[----:B0-----:R-:W-:-:S02]  /*1130*/  @!P0 SEL R3, R8, R3, P3 ;  /* 0x0000000308038207 */ /* 0x001fc40001800000 */
[C---:B------:R-:W-:Y:S02]  /*1140*/  @!P0 SEL R0, R9.reuse, R0, P3 ;  /* 0x0000000009008207 */ /* 0x040fe40001800000 */
[----:B------:R-:W-:Y:S02]  /*1150*/  @P0 PRMT R2, R6, 0x7610, R2 ;  /* 0x0000761006020816 */ /* 0x000fe40000000002 */
[----:B------:R-:W-:Y:S02]  /*1160*/  @P0 SEL R3, R8, R3, !P6 ;  /* 0x0000000308030207 */ /* 0x000fe40007000000 */
[----:B------:R-:W-:-:S07]  /*1170*/  @P0 SEL R0, R9, R0, !P6 ;  /* 0x0000000009000207 */ /* 0x000fce0007000000 */
.L_x_78:
[----:B------:R-:W-:Y:S05]  /*1180*/  BSYNC.RECONVERGENT B1 ;  /* 0x0000000000017941 */ /* 0x000fea0003800200 */
.L_x_77:
        /* <DEDUP_REMOVED lines=10> */
[-C--:B---3--:R-:W-:Y:S02]  /*1230*/  @!P0 ISETP.LT.U32.AND P2, PT, R8, R3.reuse, PT ;  /* 0x000000030800820c */ /* 0x088fe40003f41070 */
[----:B------:R-:W-:Y:S02]  /*1240*/  @P0 ISETP.NE.AND P3, PT, R6, RZ, PT ;  /* 0x000000ff0600020c */ /* 0x000fe40003f65270 */
[----:B------:R-:W-:Y:S02]  /*1250*/  @!P0 PRMT R2, R10, 0x7610, R2 ;  /* 0x000076100a028816 */ /* 0x000fe40000000002 */
[----:B--2---:R-:W-:Y:S02]  /*1260*/  @!P0 ISETP.LT.AND.EX P2, PT, R9, R0, PT, P2 ;  /* 0x000000000900820c */ /* 0x004fe40003f41320 */
[----:B------:R-:W-:Y:S02]  /*1270*/  @P0 SEL R6, R7, R2, !P3 ;  /* 0x0000000207060207 */ /* 0x000fe40005800000 */
[----:B01----:R-:W-:-:S02]  /*1280*/  @!P0 SEL R3, R8, R3, P2 ;  /* 0x0000000308038207 */ /* 0x003fc40001000000 */
[C---:B------:R-:W-:Y:S02]  /*1290*/  @!P0 SEL R0, R9.reuse, R0, P2 ;  /* 0x0000000009008207 */ /* 0x040fe40001000000 */
[----:B------:R-:W-:Y:S02]  /*12a0*/  @P0 PRMT R2, R6, 0x7610, R2 ;  /* 0x0000761006020816 */ /* 0x000fe40000000002 */
[----:B------:R-:W-:Y:S02]  /*12b0*/  @P0 SEL R3, R8, R3, !P3 ;  /* 0x0000000308030207 */ /* 0x000fe40005800000 */
[----:B------:R-:W-:-:S07]  /*12c0*/  @P0 SEL R0, R9, R0, !P3 ;  /* 0x0000000009000207 */ /* 0x000fce0005800000 */
.L_x_80:
[----:B------:R-:W-:Y:S05]  /*12d0*/  BSYNC.RECONVERGENT B1 ;  /* 0x0000000000017941 */ /* 0x000fea0003800200 */
.L_x_79:
        /* <DEDUP_REMOVED lines=10> */
[-C--:B----4-:R-:W-:Y:S02]  /*1380*/  @!P0 ISETP.LT.U32.AND P2, PT, R8, R3.reuse, PT ;  /* 0x000000030800820c */ /* 0x090fe40003f41070 */
[----:B------:R-:W-:Y:S02]  /*1390*/  @P0 ISETP.NE.AND P3, PT, R6, RZ, PT ;  /* 0x000000ff0600020c */ /* 0x000fe40003f65270 */
[----:B------:R-:W-:Y:S02]  /*13a0*/  @!P0 PRMT R2, R10, 0x7610, R2 ;  /* 0x000076100a028816 */ /* 0x000fe40000000002 */
[----:B--2---:R-:W-:Y:S02]  /*13b0*/  @!P0 ISETP.LT.AND.EX P2, PT, R9, R0, PT, P2 ;  /* 0x000000000900820c */ /* 0x004fe40003f41320 */
[----:B------:R-:W-:Y:S02]  /*13c0*/  @P0 SEL R6, R7, R2, !P3 ;  /* 0x0000000207060207 */ /* 0x000fe40005800000 */
[----:B-1-3--:R-:W-:-:S02]  /*13d0*/  @!P0 SEL R3, R8, R3, P2 ;  /* 0x0000000308038207 */ /* 0x00afc40001000000 */
[C---:B------:R-:W-:Y:S02]  /*13e0*/  @!P0 SEL R0, R9.reuse, R0, P2 ;  /* 0x0000000009008207 */ /* 0x040fe40001000000 */
[----:B------:R-:W-:Y:S02]  /*13f0*/  @P0 PRMT R2, R6, 0x7610, R2 ;  /* 0x0000761006020816 */ /* 0x000fe40000000002 */
[----:B------:R-:W-:Y:S02]  /*1400*/  @P0 SEL R3, R8, R3, !P3 ;  /* 0x0000000308030207 */ /* 0x000fe40005800000 */
[----:B------:R-:W-:-:S07]  /*1410*/  @P0 SEL R0, R9, R0, !P3 ;  /* 0x0000000009000207 */ /* 0x000fce0005800000 */
.L_x_82:
[----:B------:R-:W-:Y:S05]  /*1420*/  BSYNC.RECONVERGENT B1 ;  /* 0x0000000000017941 */ /* 0x000fea0003800200 */
.L_x_81:
        /* <DEDUP_REMOVED lines=20> */
.L_x_84:
[----:B------:R-:W-:Y:S05]  /*1570*/  BSYNC.RECONVERGENT B1 ;  /* 0x0000000000017941 */ /* 0x000fea0003800200 */
.L_x_83:
[----:B------:R-:W-:Y:S04]  /*1580*/  BSSY.RECONVERGENT B1, `(.L_x_85) ;  /* 0x000000c000017945 */ /* 0x000fe80003800200 */
[----:B------:R-:W-:Y:S05]  /*1590*/  @P1 BRA `(.L_x_86) ;  /* 0x0000000000281947 */ /* 0x000fea0003800000 */
[----:B----4-:R-:W4:Y:S01]  /*15a0*/  S2R R8, SR_CgaCtaId ;  /* 0x0000000000087919 */ /* 0x010f220000008800 */
[----:B0-----:R-:W-:Y:S02]  /*15b0*/  MOV R7, 0x400 ;  /* 0x0000040000077802 */ /* 0x001fe40000000f00 */
[----:B------:R-:W-:-:S04]  /*15c0*/  SHF.R.U32.HI R6, RZ, 0x1, R5 ;  /* 0x00000001ff067819 */ /* 0x000fc80000011605 */
[----:B------:R-:W-:Y:S02]  /*15d0*/  LOP3.LUT R6, R6, 0x1f0, RZ, 0xc0, !PT ;  /* 0x000001f006067812 */ /* 0x000fe400078ec0ff */
[----:B----4-:R-:W-:-:S05]  /*15e0*/  LEA R7, R8, R7, 0x18 ;  /* 0x0000000708077211 */ /* 0x010fca00078ec0ff */
[----:B--2---:R-:W-:Y:S02]  /*15f0*/  IMAD.IADD R9, R6, 0x1, R7 ;  /* 0x0000000106097824 */ /* 0x004fe400078e0207 */
[----:B------:R-:W-:Y:S02]  /*1600*/  IMAD.MOV.U32 R6, RZ, RZ, R3 ;  /* 0x000000ffff067224 */ /* 0x000fe400078e0003 */
[----:B------:R-:W-:Y:S01]  /*1610*/  IMAD.MOV.U32 R7, RZ, RZ, R0 ;  /* 0x000000ffff077224 */ /* 0x000fe200078e0000 */
[----:B------:R0:W-:Y:S04]  /*1620*/  STS.U8 [R9+0x8], R2 ;  /* 0x0000080209007388 */ /* 0x0001e80000000000 */
[----:B------:R0:W-:Y:S02]  /*1630*/  STS.64 [R9+0x10], R6 ;  /* 0x0000100609007388 */ /* 0x0001e40000000a00 */
.L_x_86:
[----:B------:R-:W-:Y:S05]  /*1640*/  BSYNC.RECONVERGENT B1 ;  /* 0x0000000000017941 */ /* 0x000fea0003800200 */
.L_x_85:
        /* <DEDUP_REMOVED lines=14> */
[----:B--2-4-:R-:W2:Y:S04]  /*1730*/  LDS.64 R8, [UR6+0x50] ;  /* 0x00005006ff087984 */ /* 0x014ea80008000a00 */
[----:B------:R-:W4:Y:S01]  /*1740*/  LDS.U8 R18, [UR6+0x58] ;  /* 0x00005806ff127984 */ /* 0x000f220008000000 */
        /* <DEDUP_REMOVED lines=9> */
[----:B------:R-:W-:Y:S02]  /*17e0*/  SEL R15, R11, R0, !P4 ;  /* 0x000000000b0f7207 */ /* 0x000fe40006000000 */
[----:B------:R-:W-:Y:S01]  /*17f0*/  ISETP.LT.U32.AND P0, PT, R12, R3, PT ;  /* 0x000000030c00720c */ /* 0x000fe20003f01070 */
[----:B------:R-:W1:Y:S01]  /*1800*/  LDS.64 R10, [UR6+0x60] ;  /* 0x00006006ff0a7984 */ /* 0x000e620008000a00 */
[----:B------:R-:W-:-:S02]  /*1810*/  @P3 SEL R16, R5, 0x1, !P5 ;  /* 0x0000000105103807 */ /* 0x000fc40006800000 */
[----:B------:R-:W-:Y:S01]  /*1820*/  ISETP.LT.AND.EX P0, PT, R13, R15, PT, P0 ;  /* 0x0000000f0d00720c */ /* 0x000fe20003f01300 */
[----:B------:R-:W-:Y:S01]  /*1830*/  LDS.U8 R0, [UR6+0x78] ;  /* 0x00007806ff007984 */ /* 0x000fe20008000000 */
[----:B------:R-:W-:Y:S02]  /*1840*/  LOP3.LUT P2, RZ, R16, 0xff, RZ, 0xc0, !PT ;  /* 0x000000ff10ff7812 */ /* 0x000fe4000784c0ff */
[C---:B------:R-:W-:Y:S02]  /*1850*/  @P5 SEL R3, R12.reuse, R3, P0 ;  /* 0x000000030c035207 */ /* 0x040fe40000000000 */
[----:B------:R-:W-:Y:S02]  /*1860*/  ISETP.NE.AND P4, PT, R17, RZ, PT ;  /* 0x000000ff1100720c */ /* 0x000fe40003f85270 */
[----:B------:R-:W-:Y:S02]  /*1870*/  @P5 SEL R15, R13, R15, P0 ;  /* 0x0000000f0d0f5207 */ /* 0x000fe40000000000 */
[----:B------:R-:W-:-:S02]  /*1880*/  SEL R5, R12, R3, !P3 ;  /* 0x000000030c057207 */ /* 0x000fc40005800000 */
[----:B------:R-:W-:Y:S01]  /*1890*/  SEL R13, R13, R15, !P3 ;  /* 0x0000000f0d0d7207 */ /* 0x000fe20005800000 */
[----:B------:R-:W3:Y:S01]  /*18a0*/  LDS.U8 R12, [UR6+0x68] ;  /* 0x00006806ff0c7984 */ /* 0x000ee20008000000 */
[----:B0-----:R-:W-:Y:S02]  /*18b0*/  ISETP.LT.U32.AND P0, PT, R6, R5, PT ;  /* 0x000000050600720c */ /* 0x001fe40003f01070 */
[----:B------:R-:W-:Y:S01]  /*18c0*/  @P2 SEL R17, R16, 0x1, !P4 ;  /* 0x0000000110112807 */ /* 0x000fe20006000000 */
[----:B------:R-:W0:Y:S01]  /*18d0*/  LDS.64 R2, [UR6+0x70] ;  /* 0x00007006ff027984 */ /* 0x000e220008000a00 */
[----:B------:R-:W-:Y:S02]  /*18e0*/  ISETP.LT.AND.EX P0, PT, R7, R13, PT, P0 ;  /* 0x0000000d0700720c */ /* 0x000fe40003f01300 */
[----:B------:R-:W-:Y:S02]  /*18f0*/  LOP3.LUT P5, RZ, R17, 0xff, RZ, 0xc0, !PT ;  /* 0x000000ff11ff7812 */ /* 0x000fe400078ac0ff */
[----:B------:R-:W-:-:S02]  /*1900*/  @P4 SEL R5, R6, R5, P0 ;  /* 0x0000000506054207 */ /* 0x000fc40000000000 */
[----:B------:R-:W-:Y:S02]  /*1910*/  ISETP.NE.AND P3, PT, R14, RZ, PT ;  /* 0x000000ff0e00720c */ /* 0x000fe40003f65270 */
[C---:B------:R-:W-:Y:S02]  /*1920*/  @P4 SEL R13, R7.reuse, R13, P0 ;  /* 0x0000000d070d4207 */ /* 0x040fe40000000000 */
[----:B------:R-:W-:Y:S02]  /*1930*/  SEL R5, R6, R5, !P2 ;  /* 0x0000000506057207 */ /* 0x000fe40005000000 */
[----:B------:R-:W-:Y:S02]  /*1940*/  SEL R13, R7, R13, !P2 ;  /* 0x0000000d070d7207 */ /* 0x000fe40005000000 */
[----:B--2---:R-:W-:Y:S01]  /*1950*/  ISETP.LT.U32.AND P0, PT, R8, R5, PT ;  /* 0x000000050800720c */ /* 0x004fe20003f01070 */
[----:B------:R-:W2:Y:S01]  /*1960*/  LDS.64 R6, [UR6+0x80] ;  /* 0x00008006ff067984 */ /* 0x000ea20008000a00 */
[----:B------:R-:W-:-:S02]  /*1970*/  @P5 SEL R14, R17, 0x1, !P3 ;  /* 0x00000001110e5807 */ /* 0x000fc40005800000 */
[C---:B------:R-:W-:Y:S02]  /*1980*/  ISETP.LT.AND.EX P0, PT, R9.reuse, R13, PT, P0 ;  /* 0x0000000d0900720c */ /* 0x040fe40003f01300 */
[----:B------:R-:W-:Y:S02]  /*1990*/  LOP3.LUT P4, RZ, R14, 0xff, RZ, 0xc0, !PT ;  /* 0x000000ff0eff7812 */ /* 0x000fe4000788c0ff */
[----:B------:R-:W-:Y:S02]  /*19a0*/  @P3 SEL R5, R8, R5, P0 ;  /* 0x0000000508053207 */ /* 0x000fe40000000000 */
[----:B----4-:R-:W-:Y:S02]  /*19b0*/  ISETP.NE.AND P2, PT, R18, RZ, PT ;  /* 0x000000ff1200720c */ /* 0x010fe40003f45270 */
[----:B------:R-:W-:Y:S02]  /*19c0*/  @P3 SEL R13, R9, R13, P0 ;  /* 0x0000000d090d3207 */ /* 0x000fe40000000000 */
[----:B------:R-:W-:-:S02]  /*19d0*/  SEL R5, R8, R5, !P5 ;  /* 0x0000000508057207 */ /* 0x000fc40006800000 */
[----:B------:R-:W-:Y:S02]  /*19e0*/  SEL R9, R9, R13, !P5 ;  /* 0x0000000d09097207 */ /* 0x000fe40006800000 */
[----:B-1----:R-:W-:Y:S02]  /*19f0*/  ISETP.LT.U32.AND P0, PT, R10, R5, PT ;  /* 0x000000050a00720c */ /* 0x002fe40003f01070 */
[----:B------:R-:W-:Y:S02]  /*1a00*/  @P4 SEL R18, R14, 0x1, !P2 ;  /* 0x000000010e124807 */ /* 0x000fe40005000000 */
[----:B------:R-:W-:Y:S02]  /*1a10*/  ISETP.LT.AND.EX P0, PT, R11, R9, PT, P0 ;  /* 0x000000090b00720c */ /* 0x000fe40003f01300 */
[----:B------:R-:W-:Y:S02]  /*1a20*/  LOP3.LUT P5, RZ, R18, 0xff, RZ, 0xc0, !PT ;  /* 0x000000ff12ff7812 */ /* 0x000fe400078ac0ff */
[----:B------:R-:W-:-:S02]  /*1a30*/  @P2 SEL R5, R10, R5, P0 ;  /* 0x000000050a052207 */ /* 0x000fc40000000000 */
[----:B---3--:R-:W-:Y:S02]  /*1a40*/  ISETP.NE.AND P3, PT, R12, RZ, PT ;  /* 0x000000ff0c00720c */ /* 0x008fe40003f65270 */
[C---:B------:R-:W-:Y:S02]  /*1a50*/  @P2 SEL R9, R11.reuse, R9, P0 ;  /* 0x000000090b092207 */ /* 0x040fe40000000000 */
[----:B------:R-:W-:Y:S02]  /*1a60*/  SEL R5, R10, R5, !P4 ;  /* 0x000000050a057207 */ /* 0x000fe40006000000 */
[----:B------:R-:W-:Y:S02]  /*1a70*/  SEL R9, R11, R9, !P4 ;  /* 0x000000090b097207 */ /* 0x000fe40006000000 */
[----:B0-----:R-:W-:Y:S02]  /*1a80*/  ISETP.LT.U32.AND P0, PT, R2, R5, PT ;  /* 0x000000050200720c */ /* 0x001fe40003f01070 */
[----:B------:R-:W-:-:S02]  /*1a90*/  @P5 SEL R12, R18, 0x1, !P3 ;  /* 0x00000001120c5807 */ /* 0x000fc40005800000 */
[C---:B------:R-:W-:Y:S02]  /*1aa0*/  ISETP.LT.AND.EX P0, PT, R3.reuse, R9, PT, P0 ;  /* 0x000000090300720c */ /* 0x040fe40003f01300 */
[----:B------:R-:W-:Y:S02]  /*1ab0*/  LOP3.LUT P2, RZ, R12, 0xff, RZ, 0xc0, !PT ;  /* 0x000000ff0cff7812 */ /* 0x000fe4000784c0ff */
[----:B------:R-:W-:Y:S02]  /*1ac0*/  @P3 SEL R5, R2, R5, P0 ;  /* 0x0000000502053207 */ /* 0x000fe40000000000 */
[----:B------:R-:W-:Y:S02]  /*1ad0*/  ISETP.NE.AND P4, PT, R0, RZ, PT ;  /* 0x000000ff0000720c */ /* 0x000fe40003f85270 */
[----:B------:R-:W-:Y:S02]  /*1ae0*/  @P3 SEL R9, R3, R9, P0 ;  /* 0x0000000903093207 */ /* 0x000fe40000000000 */
[----:B------:R-:W-:-:S02]  /*1af0*/  SEL R5, R2, R5, !P5 ;  /* 0x0000000502057207 */ /* 0x000fc40006800000 */
[----:B------:R-:W-:Y:S02]  /*1b00*/  SEL R9, R3, R9, !P5 ;  /* 0x0000000903097207 */ /* 0x000fe40006800000 */
[----:B--2---:R-:W-:Y:S02]  /*1b10*/  ISETP.LT.U32.AND P0, PT, R6, R5, PT ;  /* 0x000000050600720c */ /* 0x004fe40003f01070 */
[----:B------:R-:W-:Y:S02]  /*1b20*/  @P2 SEL R0, R12, 0x1, !P4 ;  /* 0x000000010c002807 */ /* 0x000fe40006000000 */
[----:B------:R-:W-:Y:S02]  /*1b30*/  ISETP.LT.AND.EX P0, PT, R7, R9, PT, P0 ;  /* 0x000000090700720c */ /* 0x000fe40003f01300 */
[----:B------:R-:W-:Y:S02]  /*1b40*/  PRMT R2, R0, 0x7610, R2 ;  /* 0x0000761000027816 */ /* 0x000fe40000000002 */
[----:B------:R-:W-:-:S02]  /*1b50*/  @P4 SEL R5, R6, R5, P0 ;  /* 0x0000000506054207 */ /* 0x000fc40000000000 */
[C---:B------:R-:W-:Y:S02]  /*1b60*/  @P4 SEL R9, R7.reuse, R9, P0 ;  /* 0x0000000907094207 */ /* 0x040fe40000000000 */
[----:B------:R-:W-:Y:S02]  /*1b70*/  SEL R3, R6, R5, !P2 ;  /* 0x0000000506037207 */ /* 0x000fe40005000000 */
[----:B------:R-:W-:Y:S01]  /*1b80*/  SEL R0, R7, R9, !P2 ;  /* 0x0000000907007207 */ /* 0x000fe20005000000 */
[----:B------:R-:W-:Y:S06]  /*1b90*/  BRA `(.L_x_87) ;  /* 0x0000003400487947 */ /* 0x000fec0003800000 */
.L_x_74:
[----:B------:R-:W0:Y:S01]  /*1ba0*/  S2R R13, SR_LANEID ;  /* 0x00000000000d7919 */ /* 0x000e220000000000 */
[----:B------:R-:W-:Y:S01]  /*1bb0*/  LOP3.LUT R6, R5, 0x3e0, RZ, 0xc0, !PT ;  /* 0x000003e005067812 */ /* 0x000fe200078ec0ff */
[----:B------:R-:W-:Y:S04]  /*1bc0*/  BSSY.RECONVERGENT B1, `(.L_x_88) ;  /* 0x0000022000017945 */ /* 0x000fe80003800200 */
[----:B------:R-:W-:Y:S01]  /*1bd0*/  VIADD R7, R6, 0x20 ;  /* 0x0000002006077836 */ /* 0x000fe20000000000 */
[----:B------:R-:W-:-:S04]  /*1be0*/  LOP3.LUT R6, RZ, R6, RZ, 0x33, !PT ;  /* 0x00000006ff067212 */ /* 0x000fc800078e33ff */
[----:B------:R-:W-:Y:S01]  /*1bf0*/  ISETP.GT.U32.AND P0, PT, R7, UR4, PT ;  /* 0x0000000407007c0c */ /* 0x000fe2000bf04070 */
[----:B------:R-:W-:-:S05]  /*1c00*/  VIADD R6, R6, UR4 ;  /* 0x0000000406067c36 */ /* 0x000fca0008000000 */
[----:B------:R-:W-:-:S05]  /*1c10*/  SEL R6, R6, 0x1f, P0 ;  /* 0x0000001f06067807 */ /* 0x000fca0000000000 */
[----:B------:R2:W3:Y:S01]  /*1c20*/  SHFL.DOWN PT, R8, R3, 0x1, R6 ;  /* 0x0820000003087989 */ /* 0x0004e200000e0006 */
        /* <DEDUP_REMOVED lines=11> */
[----:B------:R2:W4:Y:S01]  /*1ce0*/  SHFL.DOWN PT, R7, R7, 0x1, R6 ;  /* 0x0820000007077989 */ /* 0x00052200000e0006 */
[----:B---3--:R-:W-:Y:S09]  /*1cf0*/  @P0 BRA `(.L_x_89) ;  /* 0x0000000000380947 */ /* 0x008ff20003800000 */
[----:B----4-:R-:W-:Y:S01]  /*1d00*/  LOP3.LUT P0, RZ, R7, 0xff, RZ, 0xc0, !PT ;  /* 0x000000ff07ff7812 */ /* 0x010fe2000780c0ff */
[----:B------:R-:W-:Y:S01]  /*1d10*/  IMAD.MOV.U32 R12, RZ, RZ, 0x1 ;  /* 0x00000001ff0c7424 */ /* 0x000fe200078e00ff */
[----:B------:R-:W-:-:S04]  /*1d20*/  LOP3.LUT P4, R10, R2, 0xff, RZ, 0xc0, !PT ;  /* 0x000000ff020a7812 */ /* 0x000fc8000788c0ff */
[----:B------:R-:W-:-:S13]  /*1d30*/  PLOP3.LUT P0, PT, P4, P0, PT, 0x2f, 0xf2 ;  /* 0x0000000000f2781c */ /* 0x000fda0002700577 */
[-C--:B------:R-:W-:Y:S02]  /*1d40*/  @!P0 ISETP.LT.U32.AND P4, PT, R8, R3.reuse, PT ;  /* 0x000000030800820c */ /* 0x080fe40003f81070 */
[----:B------:R-:W-:Y:S02]  /*1d50*/  @P0 ISETP.NE.AND P6, PT, R10, RZ, PT ;  /* 0x000000ff0a00020c */ /* 0x000fe40003fc5270 */
[----:B------:R-:W-:Y:S02]  /*1d60*/  @!P0 PRMT R2, R12, 0x7610, R2 ;  /* 0x000076100c028816 */ /* 0x000fe40000000002 */
[----:B0-----:R-:W-:Y:S02]  /*1d70*/  @!P0 ISETP.LT.AND.EX P4, PT, R11, R0, PT, P4 ;  /* 0x000000000b00820c */ /* 0x001fe40003f81340 */
[----:B------:R-:W-:Y:S02]  /*1d80*/  @P0 SEL R7, R7, R2, !P6 ;  /* 0x0000000207070207 */ /* 0x000fe40007000000 */
[----:B--2---:R-:W-:-:S02]  /*1d90*/  @!P0 SEL R3, R8, R3, P4 ;  /* 0x0000000308038207 */ /* 0x004fc40002000000 */
[----:B------:R-:W-:Y:S02]  /*1da0*/  @!P0 SEL R0, R11, R0, P4 ;  /* 0x000000000b008207 */ /* 0x000fe40002000000 */
[----:B------:R-:W-:Y:S02]  /*1db0*/  @P0 PRMT R2, R7, 0x7610, R2 ;  /* 0x0000761007020816 */ /* 0x000fe40000000002 */
[----:B------:R-:W-:Y:S02]  /*1dc0*/  @P0 SEL R3, R8, R3, !P6 ;  /* 0x0000000308030207 */ /* 0x000fe40007000000 */
[----:B------:R-:W-:-:S07]  /*1dd0*/  @P0 SEL R0, R11, R0, !P6 ;  /* 0x000000000b000207 */ /* 0x000fce0007000000 */
.L_x_89:
[----:B------:R-:W-:Y:S05]  /*1de0*/  BSYNC.RECONVERGENT B1 ;  /* 0x0000000000017941 */ /* 0x000fea0003800200 */
.L_x_88:
[----:B----4-:R-:W-:Y:S01]  /*1df0*/  LOP3.LUT R7, R2, 0xff, RZ, 0xc0, !PT ;  /* 0x000000ff02077812 */ /* 0x010fe200078ec0ff */
[----:B------:R3:W4:Y:S01]  /*1e00*/  SHFL.DOWN PT, R8, R3, 0x2, R6 ;  /* 0x0840000003087989 */ /* 0x00072200000e0006 */
[----:B------:R-:W-:Y:S01]  /*1e10*/  ISETP.GT.AND P4, PT, R9, R6, PT ;  /* 0x000000060900720c */ /* 0x000fe20003f84270 */
[----:B------:R-:W-:Y:S02]  /*1e20*/  BSSY.RECONVERGENT B1, `(.L_x_90) ;  /* 0x0000012000017945 */ /* 0x000fe40003800200 */
[----:B------:R3:W0:Y:S04]  /*1e30*/  SHFL.DOWN PT, R9, R0, 0x2, R6 ;  /* 0x0840000000097989 */ /* 0x00062800000e0006 */
[----:B------:R3:W0:Y:S01]  /*1e40*/  SHFL.DOWN PT, R7, R7, 0x2, R6 ;  /* 0x0840000007077989 */ /* 0x00062200000e0006 */
        /* <DEDUP_REMOVED lines=8> */
[----:B------:R-:W-:Y:S02]  /*1ed0*/  @!P0 ISETP.LT.AND.EX P5, PT, R9, R0, PT, P5 ;  /* 0x000000000900820c */ /* 0x000fe40003fa1350 */
[----:B------:R-:W-:Y:S02]  /*1ee0*/  @P0 SEL R7, R7, R2, !P6 ;  /* 0x0000000207070207 */ /* 0x000fe40007000000 */
[----:B--23--:R-:W-:-:S02]  /*1ef0*/  @!P0 SEL R3, R8, R3, P5 ;  /* 0x0000000308038207 */ /* 0x00cfc40002800000 */
[----:B------:R-:W-:Y:S02]  /*1f00*/  @!P0 SEL R0, R9, R0, P5 ;  /* 0x0000000009008207 */ /* 0x000fe40002800000 */
[----:B------:R-:W-:Y:S02]  /*1f10*/  @P0 PRMT R2, R7, 0x7610, R2 ;  /* 0x0000761007020816 */ /* 0x000fe40000000002 */
[----:B------:R-:W-:Y:S02]  /*1f20*/  @P0 SEL R3, R8, R3, !P6 ;  /* 0x0000000308030207 */ /* 0x000fe40007000000 */
[----:B------:R-:W-:-:S07]  /*1f30*/  @P0 SEL R0, R9, R0, !P6 ;  /* 0x0000000009000207 */ /* 0x000fce0007000000 */
.L_x_91:
[----:B------:R-:W-:Y:S05]  /*1f40*/  BSYNC.RECONVERGENT B1 ;  /* 0x0000000000017941 */ /* 0x000fea0003800200 */
.L_x_90:
[----:B0-----:R-:W-:Y:S01]  /*1f50*/  LOP3.LUT R7, R2, 0xff, RZ, 0xc0, !PT ;  /* 0x000000ff02077812 */ /* 0x001fe200078ec0ff */
[----:B----4-:R0:W4:Y:S01]  /*1f60*/  SHFL.DOWN PT, R8, R3, 0x4, R6 ;  /* 0x0880000003087989 */ /* 0x01012200000e0006 */
[----:B------:R-:W-:Y:S03]  /*1f70*/  BSSY.RECONVERGENT B1, `(.L_x_92) ;  /* 0x0000012000017945 */ /* 0x000fe60003800200 */
        /* <DEDUP_REMOVED lines=17> */
.L_x_93:
[----:B------:R-:W-:Y:S05]  /*2090*/  BSYNC.RECONVERGENT B1 ;  /* 0x0000000000017941 */ /* 0x000fea0003800200 */
.L_x_92:
        /* <DEDUP_REMOVED lines=20> */
.L_x_95:
[----:B------:R-:W-:Y:S05]  /*21e0*/  BSYNC.RECONVERGENT B1 ;  /* 0x0000000000017941 */ /* 0x000fea0003800200 */
.L_x_94:
        /* <DEDUP_REMOVED lines=8> */
[----:B--23--:R-:W-:-:S04]  /*2270*/  LOP3.LUT P2, R6, R2, 0xff, RZ, 0xc0, !PT ;  /* 0x000000ff02067812 */ /* 0x00cfc8000784c0ff */
[----:B------:R-:W-:-:S13]  /*2280*/  PLOP3.LUT P0, PT, P2, P0, PT, 0x2f, 0xf2 ;  /* 0x0000000000f2781c */ /* 0x000fda0001700577 */
[-C--:B----4-:R-:W-:Y:S02]  /*2290*/  @!P0 ISETP.LT.U32.AND P2, PT, R8, R3.reuse, PT ;  /* 0x000000030800820c */ /* 0x090fe40003f41070 */
        /* <DEDUP_REMOVED lines=9> */
.L_x_97:
[----:B------:R-:W-:Y:S05]  /*2330*/  BSYNC.RECONVERGENT B1 ;  /* 0x0000000000017941 */ /* 0x000fea0003800200 */
.L_x_96:
[----:B------:R-:W-:Y:S04]  /*2340*/  BSSY.RECONVERGENT B1, `(.L_x_98) ;  /* 0x000000c000017945 */ /* 0x000fe80003800200 */
[----:B------:R-:W-:Y:S05]  /*2350*/  @P1 BRA `(.L_x_99) ;  /* 0x0000000000281947 */ /* 0x000fea0003800000 */
[----:B----4-:R-:W4:Y:S01]  /*2360*/  S2R R8, SR_CgaCtaId ;  /* 0x0000000000087919 */ /* 0x010f220000008800 */
[----:B0-----:R-:W-:Y:S02]  /*2370*/  MOV R7, 0x400 ;  /* 0x0000040000077802 */ /* 0x001fe40000000f00 */
[----:B--23--:R-:W-:-:S04]  /*2380*/  SHF.R.U32.HI R6, RZ, 0x1, R5 ;  /* 0x00000001ff067819 */ /* 0x00cfc80000011605 */
[----:B------:R-:W-:Y:S02]  /*2390*/  LOP3.LUT R6, R6, 0x1f0, RZ, 0xc0, !PT ;  /* 0x000001f006067812 */ /* 0x000fe400078ec0ff */
[----:B----4-:R-:W-:-:S05]  /*23a0*/  LEA R7, R8, R7, 0x18 ;  /* 0x0000000708077211 */ /* 0x010fca00078ec0ff */
[----:B------:R-:W-:Y:S02]  /*23b0*/  IMAD.IADD R9, R6, 0x1, R7 ;  /* 0x0000000106097824 */ /* 0x000fe400078e0207 */
[----:B------:R-:W-:Y:S02]  /*23c0*/  IMAD.MOV.U32 R6, RZ, RZ, R3 ;  /* 0x000000ffff067224 */ /* 0x000fe400078e0003 */
[----:B------:R-:W-:Y:S01]  /*23d0*/  IMAD.MOV.U32 R7, RZ, RZ, R0 ;  /* 0x000000ffff077224 */ /* 0x000fe200078e0000 */
[----:B------:R0:W-:Y:S04]  /*23e0*/  STS.U8 [R9+0x8], R2 ;  /* 0x0000080209007388 */ /* 0x0001e80000000000 */
[----:B------:R0:W-:Y:S02]  /*23f0*/  STS.64 [R9+0x10], R6 ;  /* 0x0000100609007388 */ /* 0x0001e40000000a00 */
.L_x_99:
[----:B------:R-:W-:Y:S05]  /*2400*/  BSYNC.RECONVERGENT B1 ;  /* 0x0000000000017941 */ /* 0x000fea0003800200 */
.L_x_98:
[----:B------:R-:W-:Y:S01]  /*2410*/  BAR.SYNC.DEFER_BLOCKING 0x0 ;  /* 0x0000000000007b1d */ /* 0x000fe20000010000 */
[----:B------:R-:W-:-:S13]  /*2420*/  ISETP.NE.AND P1, PT, R5, RZ, PT ;  /* 0x000000ff0500720c */ /* 0x000fda0003f25270 */
[----:B------:R-:W-:Y:S05]  /*2430*/  @P1 BRA `(.L_x_87) ;  /* 0x0000002c00201947 */ /* 0x000fea0003800000 */
[----:B------:R-:W-:Y:S02]  /*2440*/  UISETP.GE.U32.AND UP3, UPT, UR4, 0x21, UPT ;  /* 0x000000210400788c */ /* 0x000fe4000bf66070 */
[----:B------:R-:W-:Y:S02]  /*2450*/  UISETP.GE.U32.AND UP2, UPT, UR4, 0x41, UPT ;  /* 0x000000410400788c */ /* 0x000fe4000bf46070 */
[----:B------:R-:W-:Y:S02]  /*2460*/  UISETP.GE.U32.AND.EX UP3, UPT, UR5, URZ, UPT, UP3 ;  /* 0x000000ff0500728c */ /* 0x000fe4000bf66130 */
[----:B------:R-:W-:Y:S02]  /*2470*/  UISETP.GE.U32.AND UP1, UPT, UR4, 0x61, UPT ;  /* 0x000000610400788c */ /* 0x000fe4000bf26070 */
[----:B------:R-:W-:Y:S02]  /*2480*/  UISETP.GE.U32.AND UP0, UPT, UR4, 0x81, UPT ;  /* 0x000000810400788c */ /* 0x000fe4000bf06070 */
[----:B------:R-:W-:-:S02]  /*2490*/  UISETP.GE.U32.AND UP6, UPT, UR4, 0xa1, UPT ;  /* 0x000000a10400788c */ /* 0x000fc4000bfc6070 */
[----:B------:R-:W-:Y:S02]  /*24a0*/  UISETP.GE.U32.AND UP4, UPT, UR4, 0xc1, UPT ;  /* 0x000000c10400788c */ /* 0x000fe4000bf86070 */
[----:B------:R-:W-:Y:S02]  /*24b0*/  UISETP.GE.U32.AND UP5, UPT, UR4, 0xe1, UPT ;  /* 0x000000e10400788c */ /* 0x000fe4000bfa6070 */
[----:B------:R-:W-:Y:S02]  /*24c0*/  UISETP.GE.U32.AND.EX UP2, UPT, UR5, URZ, UPT, UP2 ;  /* 0x000000ff0500728c */ /* 0x000fe4000bf46120 */
[----:B------:R-:W-:Y:S02]  /*24d0*/  UISETP.GE.U32.AND.EX UP1, UPT, UR5, URZ, UPT, UP1 ;  /* 0x000000ff0500728c */ /* 0x000fe4000bf26110 */
[----:B------:R-:W-:Y:S02]  /*24e0*/  UISETP.GE.U32.AND.EX UP0, UPT, UR5, URZ, UPT, UP0 ;  /* 0x000000ff0500728c */ /* 0x000fe4000bf06100 */
[----:B------:R-:W-:-:S02]  /*24f0*/  UISETP.GE.U32.AND.EX UP6, UPT, UR5, URZ, UPT, UP6 ;  /* 0x000000ff0500728c */ /* 0x000fc4000bfc6160 */
[----:B------:R-:W-:Y:S02]  /*2500*/  UISETP.GE.U32.AND.EX UP4, UPT, UR5, URZ, UPT, UP4 ;  /* 0x000000ff0500728c */ /* 0x000fe4000bf86140 */
[----:B------:R-:W-:Y:S01]  /*2510*/  UISETP.GE.U32.AND.EX UP5, UPT, UR5, URZ, UPT, UP5 ;  /* 0x000000ff0500728c */ /* 0x000fe2000bfa6150 */
[----:B------:R-:W-:Y:S10]  /*2520*/  BRA.U !UP3, `(.L_x_100) ;  /* 0x000000010b3c7547 */ /* 0x000ff4000b800000 */
[----:B------:R-:W5:Y:S01]  /*2530*/  S2UR UR7, SR_CgaCtaId ;  /* 0x00000000000779c3 */ /* 0x000f620000008800 */
[----:B------:R-:W-:Y:S01]  /*2540*/  UMOV UR6, 0x400 ;  /* 0x0000040000067882 */ /* 0x000fe20000000000 */
[----:B------:R-:W-:Y:S01]  /*2550*/  LOP3.LUT P3, RZ, R2, 0xff, RZ, 0xc0, !PT ;  /* 0x000000ff02ff7812 */ /* 0x000fe2000786c0ff */
[----:B-----5:R-:W-:-:S09]  /*2560*/  ULEA UR6, UR7, UR6, 0x18 ;  /* 0x0000000607067291 */ /* 0x020fd2000f8ec0ff */
[----:B------:R-:W5:Y:S04]  /*2570*/  LDS.U8 R5, [UR6+0x18] ;  /* 0x00001806ff057984 */ /* 0x000f680008000000 */
[----:B0-23--:R-:W0:Y:S01]  /*2580*/  LDS.64 R6, [UR6+0x20] ;  /* 0x00002006ff067984 */ /* 0x00de220008000a00 */
[----:B-----5:R-:W-:Y:S02]  /*2590*/  ISETP.NE.AND P2, PT, R5, RZ, PT ;  /* 0x000000ff0500720c */ /* 0x020fe40003f45270 */
        /* <DEDUP_REMOVED lines=8> */
.L_x_100:
[----:B------:R-:W-:Y:S05]  /*2620*/  BRA.U !UP2, `(.L_x_101) ;  /* 0x000000010a3c7547 */ /* 0x000fea000b800000 */
        /* <DEDUP_REMOVED lines=15> */
.L_x_101:
        /* <DEDUP_REMOVED lines=16> */
.L_x_102:
        /* <DEDUP_REMOVED lines=16> */
.L_x_103:
        /* <DEDUP_REMOVED lines=16> */
.L_x_104:
        /* <DEDUP_REMOVED lines=16> */
.L_x_105:
        /* <DEDUP_REMOVED lines=17> */
.L_x_66:
[----:B------:R-:W0:Y:S01]  /*2c30*/  S2R R5, SR_TID.X ;  /* 0x0000000000057919 */ /* 0x000e220000002100 */
[----:B------:R-:W0:Y:S01]  /*2c40*/  LDC.64 R8, c[0x0][0x380] ;  /* 0x0000e000ff087b82 */ /* 0x000e220000000a00 */
[----:B------:R-:W2:Y:S07]  /*2c50*/  LDCU.64 UR6, c[0x0][0x3a0] ;  /* 0x00007400ff0677ac */ /* 0x000eae0008000a00 */
[----:B------:R-:W3:Y:S01]  /*2c60*/  LDC.64 R6, c[0x0][0x388] ;  /* 0x0000e200ff067b82 */ /* 0x000ee20000000a00 */
[----:B0-----:R-:W-:-:S04]  /*2c70*/  IMAD.WIDE.U32 R8, R5, 0x4, R8 ;  /* 0x0000000405087825 */ /* 0x001fc800078e0008 */
[----:B---3--:R-:W-:Y:S01]  /*2c80*/  IMAD.WIDE.U32 R6, R5, 0x4, R6 ;  /* 0x0000000405067825 */ /* 0x008fe200078e0006 */
[----:B------:R-:W3:Y:S04]  /*2c90*/  LDG.E R11, desc[UR8][R8.64] ;  /* 0x00000008080b7981 */ /* 0x000ee8000c1e1900 */
[----:B------:R-:W4:Y:S04]  /*2ca0*/  LDG.E R13, desc[UR8][R6.64] ;  /* 0x00000008060d7981 */ /* 0x000f28000c1e1900 */
[----:B------:R-:W5:Y:S04]  /*2cb0*/  LDG.E R17, desc[UR8][R8.64+0x400] ;  /* 0x0004000808117981 */ /* 0x000f68000c1e1900 */
[----:B------:R-:W2:Y:S04]  /*2cc0*/  LDG.E R12, desc[UR8][R8.64+0x800] ;  /* 0x00080008080c7981 */ /* 0x000ea8000c1e1900 */
[----:B------:R-:W2:Y:S04]  /*2cd0*/  LDG.E R10, desc[UR8][R6.64+0x800] ;  /* 0x00080008060a7981 */ /* 0x000ea8000c1e1900 */
[----:B------:R-:W2:Y:S04]  /*2ce0*/  LDG.E R3, desc[UR8][R6.64+0x400] ;  /* 0x0004000806037981 */ /* 0x000ea8000c1e1900 */
[----:B------:R-:W2:Y:S04]  /*2cf0*/  LDG.E R0, desc[UR8][R8.64+0xc00] ;  /* 0x000c000808007981 */ /* 0x000ea8000c1e1900 */
[----:B------:R-:W2:Y:S01]  /*2d00*/  LDG.E R2, desc[UR8][R6.64+0xc00] ;  /* 0x000c000806027981 */ /* 0x000ea2000c1e1900 */
[----:B------:R-:W-:-:S04]  /*2d10*/  UIADD3 UR10, UP0, UPT, UR4, -0x400, URZ ;  /* 0xfffffc00040a7890 */ /* 0x000fc8000ff1e0ff */
[----:B------:R-:W-:Y:S02]  /*2d20*/  UIADD3.X UR11, UPT, UPT, UR5, -0x1, URZ, UP0, !UPT ;  /* 0xffffffff050b7890 */ /* 0x000fe400087fe4ff */
[----:B------:R-:W-:-:S04]  /*2d30*/  UISETP.GE.U32.AND UP0, UPT, UR10, 0x400, UPT ;  /* 0x000004000a00788c */ /* 0x000fc8000bf06070 */
[----:B------:R-:W-:Y:S01]  /*2d40*/  UISETP.GE.U32.AND.EX UP0, UPT, UR11, URZ, UPT, UP0 ;  /* 0x000000ff0b00728c */ /* 0x000fe2000bf06100 */
[----:B---3--:R-:W-:Y:S02]  /*2d50*/  LEA.HI R14, R11, R11, RZ, 0x1 ;  /* 0x0000000b0b0e7211 */ /* 0x008fe400078f08ff */
[----:B----4-:R-:W-:Y:S02]  /*2d60*/  LEA.HI R15, R13, R13, RZ, 0x1 ;  /* 0x0000000d0d0f7211 */ /* 0x010fe400078f08ff */
[----:B------:R-:W-:Y:S02]  /*2d70*/  LOP3.LUT R14, R14, 0xfffffffe, RZ, 0xc0, !PT ;  /* 0xfffffffe0e0e7812 */ /* 0x000fe400078ec0ff */
[----:B------:R-:W-:-:S03]  /*2d80*/  LOP3.LUT R16, R15, 0xfffffffe, RZ, 0xc0, !PT ;  /* 0xfffffffe0f107812 */ /* 0x000fc600078ec0ff */
[----:B------:R-:W-:Y:S01]  /*2d90*/  IMAD.IADD R14, R11, 0x1, -R14 ;  /* 0x000000010b0e7824 */ /* 0x000fe200078e0a0e */
[----:B-----5:R-:W-:Y:S01]  /*2da0*/  LEA.HI R11, R17, R17, RZ, 0x1 ;  /* 0x00000011110b7211 */ /* 0x020fe200078f08ff */
[----:B------:R-:W-:-:S03]  /*2db0*/  IMAD.IADD R13, R13, 0x1, -R16 ;  /* 0x000000010d0d7824 */ /* 0x000fc600078e0a10 */
[----:B------:R-:W-:Y:S02]  /*2dc0*/  LOP3.LUT R16, R11, 0xfffffffe, RZ, 0xc0, !PT ;  /* 0xfffffffe0b107812 */ /* 0x000fe400078ec0ff */
[----:B------:R-:W-:Y:S01]  /*2dd0*/  ISETP.NE.AND P0, PT, R14, R13, PT ;  /* 0x0000000d0e00720c */ /* 0x000fe20003f05270 */
[----:B------:R-:W-:Y:S01]  /*2de0*/  VIADD R13, R5, 0x200 ;  /* 0x00000200050d7836 */ /* 0x000fe20000000000 */
[----:B--2---:R-:W-:Y:S01]  /*2df0*/  LEA.HI R14, R12, R12, RZ, 0x1 ;  /* 0x0000000c0c0e7211 */ /* 0x004fe200078f08ff */
[----:B------:R-:W-:Y:S01]  /*2e00*/  IMAD.IADD R11, R17, 0x1, -R16 ;  /* 0x00000001110b7824 */ /* 0x000fe200078e0a10 */
[----:B------:R-:W-:Y:S02]  /*2e10*/  LEA.HI R18, R10, R10, RZ, 0x1 ;  /* 0x0000000a0a127211 */ /* 0x000fe400078f08ff */
[----:B------:R-:W-:Y:S02]  /*2e20*/  LOP3.LUT R15, R14, 0xfffffffe, RZ, 0xc0, !PT ;  /* 0xfffffffe0e0f7812 */ /* 0x000fe400078ec0ff */
[----:B------:R-:W-:Y:S01]  /*2e30*/  LOP3.LUT R17, R18, 0xfffffffe, RZ, 0xc0, !PT ;  /* 0xfffffffe12117812 */ /* 0x000fe200078ec0ff */
[----:B------:R-:W-:Y:S01]  /*2e40*/  VIADD R18, R5, 0x100 ;  /* 0x0000010005127836 */ /* 0x000fe20000000000 */
[----:B------:R-:W-:Y:S01]  /*2e50*/  IADD3 R13, P1, PT, R13, UR6, RZ ;  /* 0x000000060d0d7c10 */ /* 0x000fe2000ff3e0ff */
[----:B------:R-:W-:Y:S01]  /*2e60*/  IMAD.IADD R12, R12, 0x1, -R15 ;  /* 0x000000010c0c7824 */ /* 0x000fe200078e0a0f */
[----:B------:R-:W-:Y:S01]  /*2e70*/  LEA.HI R14, R0, R0, RZ, 0x1 ;  /* 0x00000000000e7211 */ /* 0x000fe200078f08ff */
[----:B------:R-:W-:Y:S01]  /*2e80*/  IMAD.IADD R15, R10, 0x1, -R17 ;  /* 0x000000010a0f7824 */ /* 0x000fe200078e0a11 */
[----:B------:R-:W-:Y:S01]  /*2e90*/  SEL R18, R5, R18, P0 ;  /* 0x0000001205127207 */ /* 0x000fe20000000000 */
[----:B------:R-:W-:Y:S01]  /*2ea0*/  IMAD.X R20, RZ, RZ, UR7, P1 ;  /* 0x00000007ff147e24 */ /* 0x000fe200088e06ff */
[----:B------:R-:W-:-:S02]  /*2eb0*/  LEA.HI R10, R3, R3, RZ, 0x1 ;  /* 0x00000003030a7211 */ /* 0x000fc400078f08ff */
[----:B------:R-:W-:Y:S02]  /*2ec0*/  IADD3 R18, P3, PT, R18, UR6, RZ ;  /* 0x0000000612127c10 */ /* 0x000fe4000ff7e0ff */
[----:B------:R-:W-:Y:S02]  /*2ed0*/  ISETP.NE.AND P2, PT, R12, R15, PT ;  /* 0x0000000f0c00720c */ /* 0x000fe40003f45270 */
[----:B------:R-:W-:Y:S01]  /*2ee0*/  LOP3.LUT R10, R10, 0xfffffffe, RZ, 0xc0, !PT ;  /* 0xfffffffe0a0a7812 */ /* 0x000fe200078ec0ff */
[----:B------:R-:W-:Y:S01]  /*2ef0*/  IMAD.X R19, RZ, RZ, UR7, P3 ;  /* 0x00000007ff137e24 */ /* 0x000fe200098e06ff */
[----:B------:R-:W-:Y:S02]  /*2f00*/  LEA.HI R16, R2, R2, RZ, 0x1 ;  /* 0x0000000202107211 */ /* 0x000fe400078f08ff */
[----:B------:R-:W-:Y:S01]  /*2f10*/  ISETP.LT.U32.AND P1, PT, R13, R18, PT ;  /* 0x000000120d00720c */ /* 0x000fe20003f21070 */
[----:B------:R-:W-:Y:S01]  /*2f20*/  IMAD.IADD R10, R3, 0x1, -R10 ;  /* 0x00000001030a7824 */ /* 0x000fe200078e0a0a */
[----:B------:R-:W-:Y:S01]  /*2f30*/  LOP3.LUT R3, R14, 0xfffffffe, RZ, 0xc0, !PT ;  /* 0xfffffffe0e037812 */ /* 0x000fe200078ec0ff */
[----:B------:R-:W-:Y:S01]  /*2f40*/  IMAD.MOV.U32 R14, RZ, RZ, RZ ;  /* 0x000000ffff0e7224 */ /* 0x000fe200078e00ff */
[----:B------:R-:W-:-:S02]  /*2f50*/  LOP3.LUT R17, R16, 0xfffffffe, RZ, 0xc0, !PT ;  /* 0xfffffffe10117812 */ /* 0x000fc400078ec0ff */
[-C--:B------:R-:W-:Y:S01]  /*2f60*/  ISETP.LT.AND.EX P1, PT, R20, R19.reuse, PT, P1 ;  /* 0x000000131400720c */ /* 0x080fe20003f21310 */
[----:B------:R-:W-:Y:S01]  /*2f70*/  IMAD.IADD R3, R0, 0x1, -R3 ;  /* 0x0000000100037824 */ /* 0x000fe200078e0a03 */
[----:B------:R-:W-:Y:S01]  /*2f80*/  ISETP.NE.OR P0, PT, R11, R10, P0 ;  /* 0x0000000a0b00720c */ /* 0x000fe20000705670 */
[----:B------:R-:W-:Y:S01]  /*2f90*/  IMAD.IADD R2, R2, 0x1, -R17 ;  /* 0x0000000102027824 */ /* 0x000fe200078e0a11 */
[C---:B------:R-:W-:Y:S02]  /*2fa0*/  @P2 SEL R18, R13.reuse, R18, P1 ;  /* 0x000000120d122207 */ /* 0x040fe40000800000 */
[----:B------:R-:W-:Y:S02]  /*2fb0*/  IADD3 R10, P3, PT, R13, 0x100, RZ ;  /* 0x000001000d0a7810 */ /* 0x000fe40007f7e0ff */
[----:B------:R-:W-:Y:S02]  /*2fc0*/  @P2 SEL R19, R20, R19, P1 ;  /* 0x0000001314132207 */ /* 0x000fe40000800000 */
[----:B------:R-:W-:Y:S01]  /*2fd0*/  ISETP.NE.AND P2, PT, R3, R2, PT ;  /* 0x000000020300720c */ /* 0x000fe20003f45270 */
[----:B------:R-:W-:Y:S01]  /*2fe0*/  IMAD.X R11, RZ, RZ, R20, P3 ;  /* 0x000000ffff0b7224 */ /* 0x000fe200018e0614 */
[----:B------:R-:W-:-:S02]  /*2ff0*/  SEL R13, R18, R13, P0 ;  /* 0x0000000d120d7207 */ /* 0x000fc40000000000 */
[----:B------:R-:W-:Y:S02]  /*3000*/  SEL R0, R19, R20, P0 ;  /* 0x0000001413007207 */ /* 0x000fe40000000000 */
[----:B------:R-:W-:Y:S02]  /*3010*/  ISETP.LT.U32.AND P1, PT, R10, R13, PT ;  /* 0x0000000d0a00720c */ /* 0x000fe40003f21070 */
[----:B------:R-:W-:Y:S01]  /*3020*/  ISETP.NE.OR P0, PT, R12, R15, P0 ;  /* 0x0000000f0c00720c */ /* 0x000fe20000705670 */
[----:B------:R-:W-:Y:S01]  /*3030*/  IMAD.MOV.U32 R15, RZ, RZ, 0x400 ;  /* 0x00000400ff0f7424 */ /* 0x000fe200078e00ff */
[----:B------:R-:W-:Y:S02]  /*3040*/  ISETP.LT.AND.EX P1, PT, R11, R0, PT, P1 ;  /* 0x000000000b00720c */ /* 0x000fe40003f21310 */
[----:B------:R-:W-:Y:S02]  /*3050*/  ISETP.NE.OR P3, PT, R3, R2, P0 ;  /* 0x000000020300720c */ /* 0x000fe40000765670 */
[----:B------:R-:W-:-:S02]  /*3060*/  @P2 SEL R13, R10, R13, P1 ;  /* 0x0000000d0a0d2207 */ /* 0x000fc40000800000 */
[----:B------:R-:W-:Y:S02]  /*3070*/  @P2 SEL R0, R11, R0, P1 ;  /* 0x000000000b002207 */ /* 0x000fe40000800000 */
[----:B------:R-:W-:Y:S02]  /*3080*/  SEL R3, R13, R10, P0 ;  /* 0x0000000a0d037207 */ /* 0x000fe40000000000 */
[----:B------:R-:W-:Y:S02]  /*3090*/  SEL R2, RZ, 0x1, !P3 ;  /* 0x00000001ff027807 */ /* 0x000fe40005800000 */
[----:B------:R-:W-:Y:S01]  /*30a0*/  SEL R0, R0, R11, P0 ;  /* 0x0000000b00007207 */ /* 0x000fe20000000000 */
[----:B------:R-:W-:Y:S06]  /*30b0*/  BRA.U !UP0, `(.L_x_106) ;  /* 0x00000005089c7547 */ /* 0x000fec000b800000 */
[----:B------:R-:W-:Y:S01]  /*30c0*/  IMAD.MOV.U32 R15, RZ, RZ, 0x400 ;  /* 0x00000400ff0f7424 */ /* 0x000fe200078e00ff */
[----:B------:R-:W0:Y:S01]  /*30d0*/  LDCU.64 UR6, c[0x0][0x3a0] ;  /* 0x00007400ff0677ac */ /* 0x000e220008000a00 */
[----:B------:R-:W-:Y:S01]  /*30e0*/  IMAD.MOV.U32 R14, RZ, RZ, RZ ;  /* 0x000000ffff0e7224 */ /* 0x000fe200078e00ff */
[----:B------:R-:W2:Y:S01]  /*30f0*/  LDCU.64 UR4, c[0x0][0x3b0] ;  /* 0x00007600ff0477ac */ /* 0x000ea20008000a00 */
[----:B------:R-:W-:-:S05]  /*3100*/  NOP ;  /* 0x0000000000007918 */ /* 0x000fca0000000000 */
.L_x_108:
[C---:B------:R-:W-:Y:S01]  /*3110*/  IMAD.SHL.U32 R11, R15.reuse, 0x4, RZ ;  /* 0x000000040f0b7824 */ /* 0x040fe200078e00ff */
[----:B------:R-:W-:-:S04]  /*3120*/  SHF.L.U64.HI R17, R15, 0x2, R14 ;  /* 0x000000020f117819 */ /* 0x000fc8000001020e */
[-C--:B------:R-:W-:Y:S02]  /*3130*/  IADD3 R12, P0, PT, R8, R11.reuse, RZ ;  /* 0x0000000b080c7210 */ /* 0x080fe40007f1e0ff */
[----:B------:R-:W-:-:S03]  /*3140*/  IADD3 R10, P1, PT, R6, R11, RZ ;  /* 0x0000000b060a7210 */ /* 0x000fc60007f3e0ff */
[--C-:B------:R-:W-:Y:S02]  /*3150*/  IMAD.X R13, R9, 0x1, R17.reuse, P0 ;  /* 0x00000001090d7824 */ /* 0x100fe400000e0611 */
[----:B------:R-:W-:-:S03]  /*3160*/  IMAD.X R11, R7, 0x1, R17, P1 ;  /* 0x00000001070b7824 */ /* 0x000fc600008e0611 */
[----:B------:R-:W3:Y:S04]  /*3170*/  LDG.E R22, desc[UR8][R12.64] ;  /* 0x000000080c167981 */ /* 0x000ee8000c1e1900 */
[----:B------:R-:W4:Y:S04]  /*3180*/  LDG.E R23, desc[UR8][R10.64] ;  /* 0x000000080a177981 */ /* 0x000f28000c1e1900 */
[----:B------:R-:W5:Y:S04]  /*3190*/  LDG.E R20, desc[UR8][R12.64+0x400] ;  /* 0x000400080c147981 */ /* 0x000f68000c1e1900 */
[----:B------:R-:W2:Y:S04]  /*31a0*/  LDG.E R18, desc[UR8][R10.64+0x400] ;  /* 0x000400080a127981 */ /* 0x000ea8000c1e1900 */
[----:B------:R-:W5:Y:S04]  /*31b0*/  LDG.E R16, desc[UR8][R12.64+0x800] ;  /* 0x000800080c107981 */ /* 0x000f68000c1e1900 */
[----:B------:R-:W5:Y:S04]  /*31c0*/  LDG.E R17, desc[UR8][R10.64+0x800] ;  /* 0x000800080a117981 */ /* 0x000f68000c1e1900 */
[----:B------:R-:W5:Y:S04]  /*31d0*/  LDG.E R19, desc[UR8][R12.64+0xc00] ;  /* 0x000c00080c137981 */ /* 0x000f68000c1e1900 */
[----:B------:R2:W5:Y:S01]  /*31e0*/  LDG.E R21, desc[UR8][R10.64+0xc00] ;  /* 0x000c00080a157981 */ /* 0x000562000c1e1900 */
[----:B------:R-:W-:-:S02]  /*31f0*/  LOP3.LUT P1, RZ, R2, 0xff, RZ, 0xc0, !PT ;  /* 0x000000ff02ff7812 */ /* 0x000fc4000782c0ff */
[----:B---3--:R-:W-:Y:S02]  /*3200*/  LEA.HI R24, R22, R22, RZ, 0x1 ;  /* 0x0000001616187211 */ /* 0x008fe400078f08ff */
[----:B----4-:R-:W-:Y:S02]  /*3210*/  LEA.HI R26, R23, R23, RZ, 0x1 ;  /* 0x00000017171a7211 */ /* 0x010fe400078f08ff */
[----:B------:R-:W-:Y:S02]  /*3220*/  LOP3.LUT R25, R24, 0xfffffffe, RZ, 0xc0, !PT ;  /* 0xfffffffe18197812 */ /* 0x000fe400078ec0ff */
[----:B------:R-:W-:-:S03]  /*3230*/  LOP3.LUT R26, R26, 0xfffffffe, RZ, 0xc0, !PT ;  /* 0xfffffffe1a1a7812 */ /* 0x000fc600078ec0ff */
[----:B------:R-:W-:Y:S01]  /*3240*/  IMAD.IADD R25, R22, 0x1, -R25 ;  /* 0x0000000116197824 */ /* 0x000fe200078e0a19 */
[----:B--2---:R-:W-:Y:S01]  /*3250*/  LEA.HI R10, R18, R18, RZ, 0x1 ;  /* 0x00000012120a7211 */ /* 0x004fe200078f08ff */
[----:B------:R-:W-:Y:S02]  /*3260*/  IMAD.IADD R26, R23, 0x1, -R26 ;  /* 0x00000001171a7824 */ /* 0x000fe400078e0a1a */
[----:B------:R-:W-:Y:S01]  /*3270*/  IMAD.MOV.U32 R23, RZ, RZ, R3 ;  /* 0x000000ffff177224 */ /* 0x000fe200078e0003 */
[----:B-----5:R-:W-:Y:S01]  /*3280*/  LEA.HI R3, R20, R20, RZ, 0x1 ;  /* 0x0000001414037211 */ /* 0x020fe200078f08ff */
[----:B------:R-:W-:Y:S01]  /*3290*/  IMAD.MOV.U32 R22, RZ, RZ, R0 ;  /* 0x000000ffff167224 */ /* 0x000fe200078e0000 */
[----:B------:R-:W-:Y:S02]  /*32a0*/  ISETP.NE.AND P2, PT, R25, R26, PT ;  /* 0x0000001a1900720c */ /* 0x000fe40003f45270 */
[----:B0-----:R-:W-:Y:S02]  /*32b0*/  IADD3 R0, P3, P4, R15, UR6, R5 ;  /* 0x000000060f007c10 */ /* 0x001fe4000fc7e005 */
[----:B------:R-:W-:-:S02]  /*32c0*/  LOP3.LUT R11, R3, 0xfffffffe, RZ, 0xc0, !PT ;  /* 0xfffffffe030b7812 */ /* 0x000fc400078ec0ff */
[-C--:B------:R-:W-:Y:S02]  /*32d0*/  ISETP.LT.U32.AND P0, PT, R0, R23.reuse, PT ;  /* 0x000000170000720c */ /* 0x080fe40003f01070 */
[----:B------:R-:W-:Y:S01]  /*32e0*/  IADD3.X R3, PT, PT, R14, UR7, RZ, P3, P4 ;  /* 0x000000070e037c10 */ /* 0x000fe20009fe84ff */
[----:B------:R-:W-:Y:S01]  /*32f0*/  IMAD.IADD R11, R20, 0x1, -R11 ;  /* 0x00000001140b7824 */ /* 0x000fe200078e0a0b */
[----:B------:R-:W-:Y:S02]  /*3300*/  LOP3.LUT R13, R10, 0xfffffffe, RZ, 0xc0, !PT ;  /* 0xfffffffe0a0d7812 */ /* 0x000fe400078ec0ff */
[----:B------:R-:W-:Y:S02]  /*3310*/  ISETP.LT.AND.EX P0, PT, R3, R22, PT, P0 ;  /* 0x000000160300720c */ /* 0x000fe40003f01300 */
[----:B------:R-:W-:Y:S01]  /*3320*/  IADD3 R10, P4, PT, R0, 0x100, RZ ;  /* 0x00000100000a7810 */ /* 0x000fe20007f9e0ff */
[----:B------:R-:W-:Y:S01]  /*3330*/  IMAD.IADD R18, R18, 0x1, -R13 ;  /* 0x0000000112127824 */ /* 0x000fe200078e0a0d */
[----:B------:R-:W-:-:S02]  /*3340*/  @P2 SEL R23, R0, R23, P0 ;  /* 0x0000001700172207 */ /* 0x000fc40000000000 */
[----:B------:R-:W-:Y:S02]  /*3350*/  LEA.HI R12, R17, R17, RZ, 0x1 ;  /* 0x00000011110c7211 */ /* 0x000fe400078f08ff */
[----:B------:R-:W-:Y:S02]  /*3360*/  ISETP.NE.AND P3, PT, R11, R18, PT ;  /* 0x000000120b00720c */ /* 0x000fe40003f65270 */
[----:B------:R-:W-:Y:S02]  /*3370*/  LEA.HI R11, R16, R16, RZ, 0x1 ;  /* 0x00000010100b7211 */ /* 0x000fe400078f08ff */
[----:B------:R-:W-:Y:S02]  /*3380*/  @P2 SEL R22, R3, R22, P0 ;  /* 0x0000001603162207 */ /* 0x000fe40000000000 */
[----:B------:R-:W-:Y:S02]  /*3390*/  SEL R13, R0, R23, !P1 ;  /* 0x00000017000d7207 */ /* 0x000fe40004800000 */
[----:B------:R-:W-:-:S02]  /*33a0*/  SEL R20, RZ, 0x1, !P2 ;  /* 0x00000001ff147807 */ /* 0x000fc40005000000 */
[----:B------:R-:W-:Y:S01]  /*33b0*/  @P1 SEL R20, R2, 0x1, !P2 ;  /* 0x0000000102141807 */ /* 0x000fe20005000000 */
[----:B------:R-:W-:Y:S01]  /*33c0*/  IMAD.X R2, RZ, RZ, R3, P4 ;  /* 0x000000ffff027224 */ /* 0x000fe200020e0603 */
[----:B------:R-:W-:Y:S02]  /*33d0*/  LOP3.LUT R11, R11, 0xfffffffe, RZ, 0xc0, !PT ;  /* 0xfffffffe0b0b7812 */ /* 0x000fe400078ec0ff */
[----:B------:R-:W-:Y:S02]  /*33e0*/  LOP3.LUT R12, R12, 0xfffffffe, RZ, 0xc0, !PT ;  /* 0xfffffffe0c0c7812 */ /* 0x000fe400078ec0ff */
[----:B------:R-:W-:Y:S01]  /*33f0*/  SEL R23, R3, R22, !P1 ;  /* 0x0000001603177207 */ /* 0x000fe20004800000 */
[----:B------:R-:W-:Y:S01]  /*3400*/  IMAD.IADD R11, R16, 0x1, -R11 ;  /* 0x00000001100b7824 */ /* 0x000fe200078e0a0b */
[----:B------:R-:W-:Y:S01]  /*3410*/  ISETP.LT.U32.AND P0, PT, R10, R13, PT ;  /* 0x0000000d0a00720c */ /* 0x000fe20003f01070 */
[----:B------:R-:W-:Y:S01]  /*3420*/  IMAD.IADD R12, R17, 0x1, -R12 ;  /* 0x00000001110c7824 */ /* 0x000fe200078e0a0c */
[----:B------:R-:W-:-:S02]  /*3430*/  LOP3.LUT P2, RZ, R20, 0xff, RZ, 0xc0, !PT ;  /* 0x000000ff14ff7812 */ /* 0x000fc4000784c0ff */
[----:B------:R-:W-:Y:S02]  /*3440*/  ISETP.LT.AND.EX P0, PT, R2, R23, PT, P0 ;  /* 0x000000170200720c */ /* 0x000fe40003f01300 */
[----:B------:R-:W-:Y:S02]  /*3450*/  ISETP.NE.AND P1, PT, R11, R12, PT ;  /* 0x0000000c0b00720c */ /* 0x000fe40003f25270 */
[----:B------:R-:W-:Y:S02]  /*3460*/  @P3 SEL R13, R10, R13, P0 ;  /* 0x0000000d0a0d3207 */ /* 0x000fe40000000000 */
[----:B------:R-:W-:Y:S02]  /*3470*/  @P3 SEL R23, R2, R23, P0 ;  /* 0x0000001702173207 */ /* 0x000fe40000000000 */
[----:B------:R-:W-:Y:S02]  /*3480*/  IADD3 R12, P0, PT, R0, 0x200, RZ ;  /* 0x00000200000c7810 */ /* 0x000fe40007f1e0ff */
[----:B------:R-:W-:-:S02]  /*3490*/  SEL R13, R10, R13, !P2 ;  /* 0x0000000d0a0d7207 */ /* 0x000fc40005000000 */
[----:B------:R-:W-:Y:S01]  /*34a0*/  SEL R11, R2, R23, !P2 ;  /* 0x00000017020b7207 */ /* 0x000fe20005000000 */
[----:B------:R-:W-:Y:S01]  /*34b0*/  IMAD.X R16, RZ, RZ, R3, P0 ;  /* 0x000000ffff107224 */ /* 0x000fe200000e0603 */
[----:B------:R-:W-:Y:S02]  /*34c0*/  LEA.HI R2, R19, R19, RZ, 0x1 ;  /* 0x0000001313027211 */ /* 0x000fe400078f08ff */
[----:B------:R-:W-:Y:S02]  /*34d0*/  ISETP.LT.U32.AND P0, PT, R12, R13, PT ;  /* 0x0000000d0c00720c */ /* 0x000fe40003f01070 */
[----:B------:R-:W-:Y:S02]  /*34e0*/  LEA.HI R10, R21, R21, RZ, 0x1 ;  /* 0x00000015150a7211 */ /* 0x000fe400078f08ff */
[----:B------:R-:W-:Y:S02]  /*34f0*/  SEL R18, RZ, 0x1, !P3 ;  /* 0x00000001ff127807 */ /* 0x000fe40005800000 */
[----:B------:R-:W-:-:S02]  /*3500*/  @P2 SEL R18, R20, 0x1, !P3 ;  /* 0x0000000114122807 */ /* 0x000fc40005800000 */
[----:B------:R-:W-:Y:S02]  /*3510*/  LOP3.LUT R2, R2, 0xfffffffe, RZ, 0xc0, !PT ;  /* 0xfffffffe02027812 */ /* 0x000fe400078ec0ff */
[----:B------:R-:W-:Y:S02]  /*3520*/  ISETP.LT.AND.EX P0, PT, R16, R11, PT, P0 ;  /* 0x0000000b1000720c */ /* 0x000fe40003f01300 */
[----:B------:R-:W-:Y:S01]  /*3530*/  LOP3.LUT R10, R10, 0xfffffffe, RZ, 0xc0, !PT ;  /* 0xfffffffe0a0a7812 */ /* 0x000fe200078ec0ff */
[----:B------:R-:W-:Y:S01]  /*3540*/  IMAD.IADD R2, R19, 0x1, -R2 ;  /* 0x0000000113027824 */ /* 0x000fe200078e0a02 */
[----:B------:R-:W-:Y:S02]  /*3550*/  LOP3.LUT P2, RZ, R18, 0xff, RZ, 0xc0, !PT ;  /* 0x000000ff12ff7812 */ /* 0x000fe4000784c0ff */
[----:B------:R-:W-:Y:S01]  /*3560*/  @P1 SEL R13, R12, R13, P0 ;  /* 0x0000000d0c0d1207 */ /* 0x000fe20000000000 */
[----:B------:R-:W-:Y:S01]  /*3570*/  IMAD.IADD R21, R21, 0x1, -R10 ;  /* 0x0000000115157824 */ /* 0x000fe200078e0a0a */
[----:B------:R-:W-:-:S02]  /*3580*/  @P1 SEL R11, R16, R11, P0 ;  /* 0x0000000b100b1207 */ /* 0x000fc40000000000 */
[----:B------:R-:W-:Y:S02]  /*3590*/  SEL R10, R12, R13, !P2 ;  /* 0x0000000d0c0a7207 */ /* 0x000fe40005000000 */
[----:B------:R-:W-:Y:S02]  /*35a0*/  IADD3 R13, P0, PT, R0, 0x300, RZ ;  /* 0x00000300000d7810 */ /* 0x000fe40007f1e0ff */
[----:B------:R-:W-:Y:S02]  /*35b0*/  ISETP.NE.AND P3, PT, R2, R21, PT ;  /* 0x000000150200720c */ /* 0x000fe40003f65270 */
[----:B------:R-:W-:Y:S01]  /*35c0*/  IADD3 R2, P4, PT, -R15, UR4, RZ ;  /* 0x000000040f027c10 */ /* 0x000fe2000ff9e1ff */
[----:B------:R-:W-:Y:S01]  /*35d0*/  IMAD.X R0, RZ, RZ, R3, P0 ;  /* 0x000000ffff007224 */ /* 0x000fe200000e0603 */
[----:B------:R-:W-:Y:S02]  /*35e0*/  SEL R17, RZ, 0x1, !P1 ;  /* 0x00000001ff117807 */ /* 0x000fe40004800000 */
[----:B------:R-:W-:-:S02]  /*35f0*/  ISETP.GE.U32.AND P0, PT, R2, 0x400, PT ;  /* 0x000004000200780c */ /* 0x000fc40003f06070 */
[----:B------:R-:W-:Y:S02]  /*3600*/  IADD3.X R3, PT, PT, ~R14, UR5, RZ, P4, !PT ;  /* 0x000000050e037c10 */ /* 0x000fe4000a7fe5ff */
[----:B------:R-:W-:Y:S02]  /*3610*/  @P2 SEL R17, R18, 0x1, !P1 ;  /* 0x0000000112112807 */ /* 0x000fe40004800000 */
[----:B------:R-:W-:Y:S02]  /*3620*/  ISETP.GE.U32.AND.EX P0, PT, R3, RZ, PT, P0 ;  /* 0x000000ff0300720c */ /* 0x000fe40003f06100 */
        /* <DEDUP_REMOVED lines=10> */
[----:B------:R-:W-:Y:S06]  /*36d0*/  @!P0 BRA `(.L_x_107) ;  /* 0x0000000c00348947 */ /* 0x000fec0003800000 */
[----:B------:R-:W-:-:S05]  /*36e0*/  IADD3 R15, P0, PT, R15, 0x400, RZ ;  /* 0x000004000f0f7810 */ /* 0x000fca0007f1e0ff */
[----:B------:R-:W-:Y:S01]  /*36f0*/  IMAD.X R14, RZ, RZ, R14, P0 ;  /* 0x000000ffff0e7224 */ /* 0x000fe200000e060e */
[----:B------:R-:W-:-:S04]  /*3700*/  ISETP.GT.U32.AND P0, PT, R15, UR10, PT ;  /* 0x0000000a0f007c0c */ /* 0x000fc8000bf04070 */
[----:B------:R-:W-:-:S13]  /*3710*/  ISETP.GT.U32.AND.EX P0, PT, R14, UR11, PT, P0 ;  /* 0x0000000b0e007c0c */ /* 0x000fda000bf04100 */
[----:B------:R-:W-:Y:S05]  /*3720*/  @!P0 BRA `(.L_x_108) ;  /* 0xfffffff800788947 */ /* 0x000fea000383ffff */
.L_x_106:
[C---:B------:R-:W-:Y:S01]  /*3730*/  IADD3 R6, PT, PT, -R15.reuse, UR4, RZ ;  /* 0x000000040f067c10 */ /* 0x040fe2000fffe1ff */
[----:B------:R-:W0:Y:S01]  /*3740*/  LDCU.128 UR12, c[0x0][0x380] ;  /* 0x00007000ff0c77ac */ /* 0x000e220008000c00 */
[----:B------:R-:W-:Y:S01]  /*3750*/  ISETP.GE.U32.AND P1, PT, R15, UR4, PT ;  /* 0x000000040f007c0c */ /* 0x000fe2000bf26070 */
[----:B------:R-:W-:Y:S01]  /*3760*/  BSSY.RECONVERGENT B1, `(.L_x_107) ;  /* 0x00000c4000017945 */ /* 0x000fe20003800200 */
[----:B------:R-:W-:-:S04]  /*3770*/  ISETP.GE.AND P0, PT, R5, R6, PT ;  /* 0x000000060500720c */ /* 0x000fc80003f06270 */
[----:B------:R-:W-:-:S13]  /*3780*/  ISETP.GE.U32.OR.EX P0, PT, R14, UR5, P0, P1 ;  /* 0x000000050e007c0c */ /* 0x000fda0008706510 */
[----:B0-----:R-:W-:Y:S05]  /*3790*/  @P0 BRA `(.L_x_109) ;  /* 0x0000000c00000947 */ /* 0x001fea0003800000 */
[----:B------:R-:W-:Y:S01]  /*37a0*/  LOP3.LUT R6, RZ, R5, RZ, 0x33, !PT ;  /* 0x00000005ff067212 */ /* 0x000fe200078e33ff */
[----:B------:R-:W-:Y:S01]  /*37b0*/  BSSY.RECONVERGENT B2, `(.L_x_110) ;  /* 0x0000066000027945 */ /* 0x000fe20003800200 */
[----:B------:R-:W-:Y:S02]  /*37c0*/  IMAD.MOV.U32 R10, RZ, RZ, R5 ;  /* 0x000000ffff0a7224 */ /* 0x000fe400078e0005 */
[----:B------:R-:W-:-:S04]  /*37d0*/  IADD3 R11, PT, PT, -R15, UR4, R6 ;  /* 0x000000040f0b7c10 */ /* 0x000fc8000fffe106 */
[C---:B------:R-:W-:Y:S02]  /*37e0*/  ISETP.GE.U32.AND P0, PT, R11.reuse, 0x300, PT ;  /* 0x000003000b00780c */ /* 0x040fe40003f06070 */
[----:B------:R-:W-:-:S04]  /*37f0*/  LEA.HI R12, R11, 0x1, RZ, 0x18 ;  /* 0x000000010b0c7811 */ /* 0x000fc800078fc0ff */
[----:B------:R-:W-:-:S07]  /*3800*/  LOP3.LUT P1, R24, R12, 0x3, RZ, 0xc0, !PT ;  /* 0x000000030c187812 */ /* 0x000fce000782c0ff */
[----:B------:R-:W-:Y:S06]  /*3810*/  @!P0 BRA `(.L_x_111) ;  /* 0x00000004007c8947 */ /* 0x000fec0003800000 */
[----:B------:R-:W-:Y:S01]  /*3820*/  LOP3.LUT R12, R12, 0x1fffffc, RZ, 0xc0, !PT ;  /* 0x01fffffc0c0c7812 */ /* 0x000fe200078ec0ff */
[----:B------:R-:W-:-:S04]  /*3830*/  IMAD.MOV.U32 R10, RZ, RZ, R5 ;  /* 0x000000ffff0a7224 */ /* 0x000fc800078e0005 */
[----:B------:R-:W-:-:S07]  /*3840*/  IMAD.MOV R12, RZ, RZ, -R12 ;  /* 0x000000ffff0c7224 */ /* 0x000fce00078e0a0c */
.L_x_112:
        /* <DEDUP_REMOVED lines=17> */
[----:B------:R-:W-:Y:S01]  /*3960*/  VIADD R12, R12, 0x4 ;  /* 0x000000040c0c7836 */ /* 0x000fe20000000000 */
[----:B------:R-:W-:Y:S01]  /*3970*/  IADD3 R23, P0, PT, R23, UR6, RZ ;  /* 0x0000000617177c10 */ /* 0x000fe2000ff1e0ff */
[----:B------:R-:W-:-:S03]  /*3980*/  VIADD R10, R10, 0x400 ;  /* 0x000004000a0a7836 */ /* 0x000fc60000000000 */
        /* <DEDUP_REMOVED lines=15> */
[----:B------:R-:W-:Y:S01]  /*3a80*/  IMAD.IADD R8, R17, 0x1, -R8 ;  /* 0x0000000111087824 */ /* 0x000fe200078e0a08 */
[----:B------:R-:W-:Y:S02]  /*3a90*/  SEL R6, RZ, 0x1, !P3 ;  /* 0x00000001ff067807 */ /* 0x000fe40005800000 */
[----:B------:R-:W-:Y:S02]  /*3aa0*/  @P4 SEL R6, R2, 0x1, !P3 ;  /* 0x0000000102064807 */ /* 0x000fe40005800000 */
[----:B------:R-:W-:-:S02]  /*3ab0*/  IADD3 R2, P5, PT, R23, 0x100, RZ ;  /* 0x0000010017027810 */ /* 0x000fc40007fbe0ff */
[----:B------:R-:W-:-:S03]  /*3ac0*/  ISETP.NE.AND P2, PT, R7, R8, PT ;  /* 0x000000080700720c */ /* 0x000fc60003f45270 */
[C---:B------:R-:W-:Y:S01]  /*3ad0*/  @P3 SEL R3, R23.reuse, R3, P0 ;  /* 0x0000000317033207 */ /* 0x040fe20000000000 */
[----:B------:R-:W-:Y:S01]  /*3ae0*/  IMAD.X R7, RZ, RZ, R20, P5 ;  /* 0x000000ffff077224 */ /* 0x000fe200028e0614 */
[----:B------:R-:W-:Y:S02]  /*3af0*/  @P3 SEL R0, R20, R0, P0 ;  /* 0x0000000014003207 */ /* 0x000fe40000000000 */
[----:B------:R-:W-:Y:S02]  /*3b00*/  SEL R9, R23, R3, !P4 ;  /* 0x0000000317097207 */ /* 0x000fe40006000000 */
[----:B------:R-:W-:Y:S02]  /*3b10*/  LOP3.LUT P3, RZ, R6, 0xff, RZ, 0xc0, !PT ;  /* 0x000000ff06ff7812 */ /* 0x000fe4000786c0ff */
[----:B------:R-:W-:Y:S02]  /*3b20*/  SEL R18, R20, R0, !P4 ;  /* 0x0000000014127207 */ /* 0x000fe40006000000 */
[----:B------:R-:W-:-:S02]  /*3b30*/  LEA.HI R0, R13, R13, RZ, 0x1 ;  /* 0x0000000d0d007211 */ /* 0x000fc400078f08ff */
[----:B------:R-:W-:Y:S02]  /*3b40*/  LEA.HI R3, R16, R16, RZ, 0x1 ;  /* 0x0000001010037211 */ /* 0x000fe400078f08ff */
        /* <DEDUP_REMOVED lines=8> */
[----:B------:R-:W-:Y:S02]  /*3bd0*/  @P3 SEL R8, R6, 0x1, !P2 ;  /* 0x0000000106083807 */ /* 0x000fe40005000000 */
[----:B------:R-:W-:Y:S02]  /*3be0*/  @P2 SEL R18, R7, R18, P0 ;  /* 0x0000001207122207 */ /* 0x000fe40000000000 */
[----:B------:R-:W-:Y:S02]  /*3bf0*/  IADD3 R6, P0, PT, R23, 0x200, RZ ;  /* 0x0000020017067810 */ /* 0x000fe40007f1e0ff */
[----:B------:R-:W-:Y:S02]  /*3c00*/  ISETP.NE.AND P4, PT, R0, R3, PT ;  /* 0x000000030000720c */ /* 0x000fe40003f85270 */
[----:B------:R-:W-:Y:S02]  /*3c10*/  SEL R9, R2, R9, !P3 ;  /* 0x0000000902097207 */ /* 0x000fe40005800000 */
[----:B------:R-:W-:-:S02]  /*3c20*/  LEA.HI R0, R19, R19, RZ, 0x1 ;  /* 0x0000001313007211 */ /* 0x000fc400078f08ff */
[----:B------:R-:W-:Y:S02]  /*3c30*/  LEA.HI R2, R21, R21, RZ, 0x1 ;  /* 0x0000001515027211 */ /* 0x000fe400078f08ff */
[----:B------:R-:W-:Y:S02]  /*3c40*/  LOP3.LUT P2, RZ, R8, 0xff, RZ, 0xc0, !PT ;  /* 0x000000ff08ff7812 */ /* 0x000fe4000784c0ff */
[----:B------:R-:W-:Y:S01]  /*3c50*/  SEL R16, R7, R18, !P3 ;  /* 0x0000001207107207 */ /* 0x000fe20005800000 */
[----:B------:R-:W-:Y:S01]  /*3c60*/  IMAD.X R7, RZ, RZ, R20, P0 ;  /* 0x000000ffff077224 */ /* 0x000fe200000e0614 */
        /* <DEDUP_REMOVED lines=26> */
.L_x_111:
[----:B------:R-:W-:Y:S05]  /*3e10*/  BSYNC.RECONVERGENT B2 ;  /* 0x0000000000027941 */ /* 0x000fea0003800200 */
.L_x_110:
[----:B------:R-:W-:Y:S05]  /*3e20*/  @!P1 BRA `(.L_x_109) ;  /* 0x00000004005c9947 */ /* 0x000fea0003800000 */
[----:B------:R-:W-:Y:S01]  /*3e30*/  ISETP.NE.AND P0, PT, R24, 0x1, PT ;  /* 0x000000011800780c */ /* 0x000fe20003f05270 */
[----:B------:R-:W-:Y:S01]  /*3e40*/  BSSY.RECONVERGENT B2, `(.L_x_113) ;  /* 0x0000036000027945 */ /* 0x000fe20003800200 */
[----:B------:R-:W-:-:S11]  /*3e50*/  LOP3.LUT P1, RZ, R11, 0x100, RZ, 0xc0, !PT ;  /* 0x000001000bff7812 */ /* 0x000fd6000782c0ff */
[----:B------:R-:W-:Y:S05]  /*3e60*/  @!P0 BRA `(.L_x_114) ;  /* 0x0000000000cc8947 */ /* 0x000fea0003800000 */
[----:B------:R-:W0:Y:S01]  /*3e70*/  LDCU.128 UR16, c[0x0][0x380] ;  /* 0x00007000ff1077ac */ /* 0x000e220008000c00 */
[----:B------:R-:W-:-:S05]  /*3e80*/  IADD3 R20, P0, PT, R10, R15, RZ ;  /* 0x0000000f0a147210 */ /* 0x000fca0007f1e0ff */
[----:B------:R-:W-:Y:S02]  /*3e90*/  IMAD.SHL.U32 R8, R20, 0x4, RZ ;  /* 0x0000000414087824 */ /* 0x000fe400078e00ff */
[----:B------:R-:W-:-:S05]  /*3ea0*/  IMAD.X R21, RZ, RZ, R14, P0 ;  /* 0x000000ffff157224 */ /* 0x000fca00000e060e */
        /* <DEDUP_REMOVED lines=18> */
[----:B------:R-:W-:-:S02]  /*3fd0*/  IADD3 R12, P0, PT, R20, UR6, RZ ;  /* 0x00000006140c7c10 */ /* 0x000fc4000ff1e0ff */
[----:B------:R-:W-:Y:S02]  /*3fe0*/  LOP3.LUT R7, R6, 0xfffffffe, RZ, 0xc0, !PT ;  /* 0xfffffffe06077812 */ /* 0x000fe400078ec0ff */
[----:B------:R-:W-:Y:S02]  /*3ff0*/  ISETP.NE.AND P3, PT, R16, R17, PT ;  /* 0x000000111000720c */ /* 0x000fe40003f65270 */
[----:B------:R-:W-:Y:S01]  /*4000*/  IADD3.X R9, PT, PT, R21, UR7, RZ, P0, !PT ;  /* 0x0000000715097c10 */ /* 0x000fe200087fe4ff */
[----:B------:R-:W-:Y:S01]  /*4010*/  IMAD.IADD R7, R18, 0x1, -R7 ;  /* 0x0000000112077824 */ /* 0x000fe200078e0a07 */
[----:B------:R-:W-:Y:S02]  /*4020*/  ISETP.LT.U32.AND P0, PT, R12, R3, PT ;  /* 0x000000030c00720c */ /* 0x000fe40003f01070 */
[----:B------:R-:W-:Y:S02]  /*4030*/  LOP3.LUT R8, R8, 0xfffffffe, RZ, 0xc0, !PT ;  /* 0xfffffffe08087812 */ /* 0x000fe400078ec0ff */
[----:B------:R-:W-:-:S02]  /*4040*/  SEL R11, RZ, 0x1, !P3 ;  /* 0x00000001ff0b7807 */ /* 0x000fc40005800000 */
[-C--:B------:R-:W-:Y:S01]  /*4050*/  ISETP.LT.AND.EX P0, PT, R9, R0.reuse, PT, P0 ;  /* 0x000000000900720c */ /* 0x080fe20003f01300 */
[----:B------:R-:W-:Y:S01]  /*4060*/  IMAD.IADD R8, R19, 0x1, -R8 ;  /* 0x0000000113087824 */ /* 0x000fe200078e0a08 */
[----:B------:R-:W-:Y:S01]  /*4070*/  @P2 SEL R11, R2, 0x1, !P3 ;  /* 0x00000001020b2807 */ /* 0x000fe20005800000 */
[----:B------:R-:W-:Y:S01]  /*4080*/  VIADD R2, R10, 0x100 ;  /* 0x000001000a027836 */ /* 0x000fe20000000000 */
[----:B------:R-:W-:Y:S01]  /*4090*/  @P3 SEL R3, R12, R3, P0 ;  /* 0x000000030c033207 */ /* 0x000fe20000000000 */
[----:B------:R-:W-:Y:S01]  /*40a0*/  VIADD R10, R10, 0x200 ;  /* 0x000002000a0a7836 */ /* 0x000fe20000000000 */
[----:B------:R-:W-:Y:S02]  /*40b0*/  @P3 SEL R0, R9, R0, P0 ;  /* 0x0000000009003207 */ /* 0x000fe40000000000 */
[----:B------:R-:W-:Y:S02]  /*40c0*/  ISETP.NE.AND P3, PT, R7, R8, PT ;  /* 0x000000080700720c */ /* 0x000fe40003f65270 */
[----:B------:R-:W-:-:S02]  /*40d0*/  IADD3 R6, P0, P4, R15, UR6, R2 ;  /* 0x000000060f067c10 */ /* 0x000fc4000fc1e002 */
[----:B------:R-:W-:Y:S02]  /*40e0*/  SEL R3, R12, R3, !P2 ;  /* 0x000000030c037207 */ /* 0x000fe40005000000 */
[----:B------:R-:W-:Y:S02]  /*40f0*/  SEL R7, R9, R0, !P2 ;  /* 0x0000000009077207 */ /* 0x000fe40005000000 */
[----:B------:R-:W-:Y:S02]  /*4100*/  LOP3.LUT P2, RZ, R11, 0xff, RZ, 0xc0, !PT ;  /* 0x000000ff0bff7812 */ /* 0x000fe4000784c0ff */
[----:B------:R-:W-:Y:S02]  /*4110*/  IADD3.X R0, PT, PT, R14, UR7, RZ, P0, P4 ;  /* 0x000000070e007c10 */ /* 0x000fe400087e84ff */
[----:B------:R-:W-:Y:S02]  /*4120*/  ISETP.LT.U32.AND P0, PT, R6, R3, PT ;  /* 0x000000030600720c */ /* 0x000fe40003f01070 */
[----:B------:R-:W-:-:S02]  /*4130*/  SEL R2, RZ, 0x1, !P3 ;  /* 0x00000001ff027807 */ /* 0x000fc40005800000 */
[----:B------:R-:W-:-:S04]  /*4140*/  ISETP.LT.AND.EX P0, PT, R0, R7, PT, P0 ;  /* 0x000000070000720c */ /* 0x000fc80003f01300 */
[----:B------:R-:W-:Y:S02]  /*4150*/  @P3 SEL R3, R6, R3, P0 ;  /* 0x0000000306033207 */ /* 0x000fe40000000000 */
[----:B------:R-:W-:Y:S02]  /*4160*/  @P3 SEL R7, R0, R7, P0 ;  /* 0x0000000700073207 */ /* 0x000fe40000000000 */
[----:B------:R-:W-:Y:S02]  /*4170*/  @P2 SEL R2, R11, 0x1, !P3 ;  /* 0x000000010b022807 */ /* 0x000fe40005800000 */
[----:B------:R-:W-:Y:S02]  /*4180*/  SEL R3, R6, R3, !P2 ;  /* 0x0000000306037207 */ /* 0x000fe40005000000 */
[----:B------:R-:W-:-:S07]  /*4190*/  SEL R0, R0, R7, !P2 ;  /* 0x0000000700007207 */ /* 0x000fce0005000000 */
.L_x_114:
[----:B------:R-:W-:Y:S05]  /*41a0*/  BSYNC.RECONVERGENT B2 ;  /* 0x0000000000027941 */ /* 0x000fea0003800200 */
.L_x_113:
[----:B------:R-:W-:Y:S05]  /*41b0*/  @P1 BRA `(.L_x_109) ;  /* 0x0000000000781947 */ /* 0x000fea0003800000 */
        /* <DEDUP_REMOVED lines=15> */
[----:B------:R-:W-:Y:S02]  /*42b0*/  LOP3.LUT R13, R12, 0xfffffffe, RZ, 0xc0, !PT ;  /* 0xfffffffe0c0d7812 */ /* 0x000fe400078ec0ff */
[----:B------:R-:W-:Y:S01]  /*42c0*/  IADD3 R12, P0, PT, R15, UR6, RZ ;  /* 0x000000060f0c7c10 */ /* 0x000fe2000ff1e0ff */
[----:B------:R-:W-:Y:S02]  /*42d0*/  IMAD.IADD R11, R6, 0x1, -R11 ;  /* 0x00000001060b7824 */ /* 0x000fe400078e0a0b */
[----:B------:R-:W-:Y:S01]  /*42e0*/  IMAD.IADD R10, R8, 0x1, -R13 ;  /* 0x00000001080a7824 */ /* 0x000fe200078e0a0d */
[----:B------:R-:W-:Y:S02]  /*42f0*/  IADD3.X R7, PT, PT, R14, UR7, RZ, P0, !PT ;  /* 0x000000070e077c10 */ /* 0x000fe400087fe4ff */
[----:B------:R-:W-:Y:S02]  /*4300*/  ISETP.LT.U32.AND P0, PT, R12, R3, PT ;  /* 0x000000030c00720c */ /* 0x000fe40003f01070 */
[----:B------:R-:W-:-:S02]  /*4310*/  ISETP.NE.AND P1, PT, R11, R10, PT ;  /* 0x0000000a0b00720c */ /* 0x000fc40003f25270 */
[----:B------:R-:W-:Y:S02]  /*4320*/  ISETP.LT.AND.EX P0, PT, R7, R0, PT, P0 ;  /* 0x000000000700720c */ /* 0x000fe40003f01300 */
[----:B------:R-:W-:Y:S02]  /*4330*/  SEL R6, RZ, 0x1, !P1 ;  /* 0x00000001ff067807 */ /* 0x000fe40004800000 */
[----:B------:R-:W-:-:S04]  /*4340*/  @P2 SEL R6, R2, 0x1, !P1 ;  /* 0x0000000102062807 */ /* 0x000fc80004800000 */
[----:B------:R-:W-:-:S03]  /*4350*/  PRMT R2, R6, 0x7610, R2 ;  /* 0x0000761006027816 */ /* 0x000fc60000000002 */
[C---:B------:R-:W-:Y:S02]  /*4360*/  @P1 SEL R3, R12.reuse, R3, P0 ;  /* 0x000000030c031207 */ /* 0x040fe40000000000 */
[C---:B------:R-:W-:Y:S02]  /*4370*/  @P1 SEL R0, R7.reuse, R0, P0 ;  /* 0x0000000007001207 */ /* 0x040fe40000000000 */
[----:B------:R-:W-:Y:S02]  /*4380*/  SEL R3, R12, R3, !P2 ;  /* 0x000000030c037207 */ /* 0x000fe40005000000 */
[----:B------:R-:W-:-:S07]  /*4390*/  SEL R0, R7, R0, !P2 ;  /* 0x0000000007007207 */ /* 0x000fce0005000000 */
.L_x_109:
[----:B------:R-:W-:Y:S05]  /*43a0*/  BSYNC.RECONVERGENT B1 ;  /* 0x0000000000017941 */ /* 0x000fea0003800200 */
.L_x_107:
[----:B------:R-:W0:Y:S01]  /*43b0*/  S2R R10, SR_LANEID ;  /* 0x00000000000a7919 */ /* 0x000e220000000000 */
[----:B------:R-:W-:Y:S01]  /*43c0*/  LOP3.LUT R7, R2, 0xff, RZ, 0xc0, !PT ;  /* 0x000000ff02077812 */ /* 0x000fe200078ec0ff */
[----:B------:R-:W-:Y:S01]  /*43d0*/  BSSY.RECONVERGENT B1, `(.L_x_115) ;  /* 0x0000016000017945 */ /* 0x000fe20003800200 */
[----:B------:R2:W3:Y:S04]  /*43e0*/  SHFL.DOWN PT, R8, R3, 0x1, 0x1f ;  /* 0x08201f0003087f89 */ /* 0x0004e800000e0000 */
[----:B------:R2:W4:Y:S04]  /*43f0*/  SHFL.DOWN PT, R9, R0, 0x1, 0x1f ;  /* 0x08201f0000097f89 */ /* 0x00052800000e0000 */
[----:B------:R-:W1:Y:S01]  /*4400*/  SHFL.DOWN PT, R7, R7, 0x1, 0x1f ;  /* 0x08201f0007077f89 */ /* 0x000e6200000e0000 */
        /* <DEDUP_REMOVED lines=18> */
.L_x_116:
[----:B------:R-:W-:Y:S05]  /*4530*/  BSYNC.RECONVERGENT B1 ;  /* 0x0000000000017941 */ /* 0x000fea0003800200 */
.L_x_115:
        /* <DEDUP_REMOVED lines=23> */
.L_x_118:
[----:B------:R-:W-:Y:S05]  /*46b0*/  BSYNC.RECONVERGENT B1 ;  /* 0x0000000000017941 */ /* 0x000fea0003800200 */
.L_x_117:
        /* <DEDUP_REMOVED lines=20> */
.L_x_120:
[----:B------:R-:W-:Y:S05]  /*4800*/  BSYNC.RECONVERGENT B1 ;  /* 0x0000000000017941 */ /* 0x000fea0003800200 */
.L_x_119:
        /* <DEDUP_REMOVED lines=20> */
.L_x_122:
[----:B------:R-:W-:Y:S05]  /*4950*/  BSYNC.RECONVERGENT B1 ;  /* 0x0000000000017941 */ /* 0x000fea0003800200 */
.L_x_121:
        /* <DEDUP_REMOVED lines=20> */
.L_x_124:
[----:B------:R-:W-:Y:S05]  /*4aa0*/  BSYNC.RECONVERGENT B1 ;  /* 0x0000000000017941 */ /* 0x000fea0003800200 */
.L_x_123:
        /* <DEDUP_REMOVED lines=12> */
.L_x_126:
[----:B------:R-:W-:Y:S05]  /*4b70*/  BSYNC.RECONVERGENT B1 ;  /* 0x0000000000017941 */ /* 0x000fea0003800200 */
.L_x_125:
        /* <DEDUP_REMOVED lines=83> */
[----:B------:R-:W-:-:S07]  /*50b0*/  SEL R0, R7, R9, !P2 ;  /* 0x0000000907007207 */ /* 0x000fce0005000000 */
.L_x_87:
[----:B------:R-:W-:Y:S05]  /*50c0*/  BSYNC.RECONVERGENT B0 ;  /* 0x0000000000007941 */ /* 0x000fea0003800200 */
.L_x_65:
[----:B------:R-:W-:Y:S05]  /*50d0*/  @P1 EXIT ;  /* 0x000000000000194d */ /* 0x000fea0003800000 */
[----:B0-2-4-:R-:W0:Y:S01]  /*50e0*/  LDC.64 R8, c[0x0][0x3c8] ;  /* 0x0000f200ff087b82 */ /* 0x015e220000000a00 */
[----:B------:R-:W-:Y:S02]  /*50f0*/  PRMT R5, R2, 0x7610, R5 ;  /* 0x0000761002057816 */ /* 0x000fe40000000005 */
[----:B-1----:R-:W-:Y:S02]  /*5100*/  ISETP.NE.AND P1, PT, R4, RZ, PT ;  /* 0x000000ff0400720c */ /* 0x002fe40003f25270 */
[----:B------:R-:W-:-:S03]  /*5110*/  LOP3.LUT P2, RZ, R5, 0xff, RZ, 0xc0, !PT ;  /* 0x000000ff05ff7812 */ /* 0x000fc6000784c0ff */
[----:B---3--:R-:W1:Y:S08]  /*5120*/  LDC.64 R6, c[0x0][0x3a8] ;  /* 0x0000ea00ff067b82 */ /* 0x008e700000000a00 */
[----:B------:R-:W-:Y:S02]  /*5130*/  @P1 SEL R5, R4, 0x1, !P2 ;  /* 0x0000000104051807 */ /* 0x000fe40005000000 */
[----:B0-----:R-:W-:-:S04]  /*5140*/  ISETP.LT.U32.AND P0, PT, R3, R8, PT ;  /* 0x000000080300720c */ /* 0x001fc80003f01070 */
[----:B------:R-:W-:-:S04]  /*5150*/  ISETP.LT.AND.EX P0, PT, R0, R9, PT, P0 ;  /* 0x000000090000720c */ /* 0x000fc80003f01300 */
[C---:B------:R-:W-:Y:S01]  /*5160*/  @P2 SEL R8, R3.reuse, R8, P0 ;  /* 0x0000000803082207 */ /* 0x040fe20000000000 */
[----:B-1----:R-:W-:Y:S01]  /*5170*/  STG.E.U8 desc[UR8][R6.64], R5 ;  /* 0x0000000506007986 */ /* 0x002fe2000c101108 */
[C---:B------:R-:W-:Y:S02]  /*5180*/  @P2 SEL R9, R0.reuse, R9, P0 ;  /* 0x0000000900092207 */ /* 0x040fe40000000000 */
[----:B------:R-:W-:Y:S02]  /*5190*/  SEL R2, R3, R8, !P1 ;  /* 0x0000000803027207 */ /* 0x000fe40004800000 */
[----:B------:R-:W-:-:S05]  /*51a0*/  SEL R3, R0, R9, !P1 ;  /* 0x0000000900037207 */ /* 0x000fca0004800000 */
[----:B------:R-:W-:Y:S01]  /*51b0*/  STG.E.64 desc[UR8][R6.64+0x8], R2 ;  /* 0x0000080206007986 */ /* 0x000fe2000c101b08 */
[----:B------:R-:W-:Y:S05]  /*51c0*/  EXIT ;  /* 0x000000000000794d */ /* 0x000fea0003800000 */
.L_x_127:
        /* <DEDUP_REMOVED lines=11> */
.L_x_662:


//--------------------- .text._ZN3cub18CUB_300001_SM_10006detail6reduce18DeviceReduceKernelINS2_10policy_hubIN4cuda3std3__45tupleIJblEEEjN6thrust24THRUST_300001_SM_1000_NS8cuda_cub9__find_if7functorIS9_EEE10Policy1000ENSB_12zip_iteratorINS8_IJNSD_26transform_input_iterator_tIbNSC_6detail35transform_pair_of_input_iterators_tIbNSB_6detail15normal_iteratorINSB_10device_ptrIiEEEESQ_18compare_modulo_twoEENS7_10__not_fn_tINS7_10__identityEEEEENSB_17counting_iteratorIlNSB_11use_defaultESY_SY_EEEEEEEjSF_S9_SU_EEvT0_PT3_T1_NS0_13GridEvenShareIS15_EET2_T4_ --------------------------
	.section	.text._ZN3cub18CUB_300001_SM_10006detail6reduce18DeviceReduceKernelINS2_10policy_hubIN4cuda3std3__45tupleIJblEEEjN6thrust24THRUST_300001_SM_1000_NS8cuda_cub9__find_if7functorIS9_EEE10Policy1000ENSB_12zip_iteratorINS8_IJNSD_26transform_input_iterator_tIbNSC_6detail35transform_pair_of_input_iterators_tIbNSB_6detail15normal_iteratorINSB_10device_ptrIiEEEESQ_18compare_modulo_twoEENS7_10__not_fn_tINS7_10__identityEEEEENSB_17counting_iteratorIlNSB_11use_defaultESY_SY_EEEEEEEjSF_S9_SU_EEvT0_PT3_T1_NS0_13GridEvenShareIS15_EET2_T4_,"ax",@progbits
	.align	128
        .global         _ZN3cub18CUB_300001_SM_10006detail6reduce18DeviceReduceKernelINS2_10policy_hubIN4cuda3std3__45tupleIJblEEEjN6thrust24THRUST_300001_SM_1000_NS8cuda_cub9__find_if7functorIS9_EEE10Policy1000ENSB_12zip_iteratorINS8_IJNSD_26transform_input_iterator_tIbNSC_6detail35transform_pair_of_input_iterators_tIbNSB_6detail15normal_iteratorINSB_10device_ptrIiEEEESQ_18compare_modulo_twoEENS7_10__not_fn_tINS7_10__identityEEEEENSB_17counting_iteratorIlNSB_11use_defaultESY_SY_EEEEEEEjSF_S9_SU_EEvT0_PT3_T1_NS0_13GridEvenShareIS15_EET2_T4_
        .type           _ZN3cub18CUB_300001_SM_10006detail6reduce18DeviceReduceKernelINS2_10policy_hubIN4cuda3std3__45tupleIJblEEEjN6thrust24THRUST_300001_SM_1000_NS8cuda_cub9__find_if7functorIS9_EEE10Policy1000ENSB_12zip_iteratorINS8_IJNSD_26transform_input_iterator_tIbNSC_6detail35transform_pair_of_input_iterators_tIbNSB_6detail15normal_iteratorINSB_10device_ptrIiEEEESQ_18compare_modulo_twoEENS7_10__not_fn_tINS7_10__identityEEEEENSB_17counting_iteratorIlNSB_11use_defaultESY_SY_EEEEEEEjSF_S9_SU_EEvT0_PT3_T1_NS0_13GridEvenShareIS15_EET2_T4_,@function
        .size           _ZN3cub18CUB_300001_SM_10006detail6reduce18DeviceReduceKernelINS2_10policy_hubIN4cuda3std3__45tupleIJblEEEjN6thrust24THRUST_300001_SM_1000_NS8cuda_cub9__find_if7functorIS9_EEE10Policy1000ENSB_12zip_iteratorINS8_IJNSD_26transform_input_iterator_tIbNSC_6detail35transform_pair_of_input_iterators_tIbNSB_6detail15normal_iteratorINSB_10device_ptrIiEEEESQ_18compare_modulo_twoEENS7_10__not_fn_tINS7_10__identityEEEEENSB_17counting_iteratorIlNSB_11use_defaultESY_SY_EEEEEEEjSF_S9_SU_EEvT0_PT3_T1_NS0_13GridEvenShareIS15_EET2_T4_,(.L_x_663 - _ZN3cub18CUB_300001_SM_10006detail6reduce18DeviceReduceKernelINS2_10policy_hubIN4cuda3std3__45tupleIJblEEEjN6thrust24THRUST_300001_SM_1000_NS8cuda_cub9__find_if7functorIS9_EEE10Policy1000ENSB_12zip_iteratorINS8_IJNSD_26transform_input_iterator_tIbNSC_6detail35transform_pair_of_input_iterators_tIbNSB_6detail15normal_iteratorINSB_10device_ptrIiEEEESQ_18compare_modulo_twoEENS7_10__not_fn_tINS7_10__identityEEEEENSB_17counting_iteratorIlNSB_11use_defaultESY_SY_EEEEEEEjSF_S9_SU_EEvT0_PT3_T1_NS0_13GridEvenShareIS15_EET2_T4_)
        .other          _ZN3cub18CUB_300001_SM_10006detail6reduce18DeviceReduceKernelINS2_10policy_hubIN4cuda3std3__45tupleIJblEEEjN6thrust24THRUST_300001_SM_1000_NS8cuda_cub9__find_if7functorIS9_EEE10Policy1000ENSB_12zip_iteratorINS8_IJNSD_26transform_input_iterator_tIbNSC_6detail35transform_pair_of_input_iterators_tIbNSB_6detail15normal_iteratorINSB_10device_ptrIiEEEESQ_18compare_modulo_twoEENS7_10__not_fn_tINS7_10__identityEEEEENSB_17counting_iteratorIlNSB_11use_defaultESY_SY_EEEEEEEjSF_S9_SU_EEvT0_PT3_T1_NS0_13GridEvenShareIS15_EET2_T4_,@"STO_CUDA_ENTRY STV_DEFAULT"
_ZN3cub18CUB_300001_SM_10006detail6reduce18DeviceReduceKernelINS2_10policy_hubIN4cuda3std3__45tupleIJblEEEjN6thrust24THRUST_300001_SM_1000_NS8cuda_cub9__find_if7functorIS9_EEE10Policy1000ENSB_12zip_iteratorINS8_IJNSD_26transform_input_iterator_tIbNSC_6detail35transform_pair_of_input_iterators_tIbNSB_6detail15normal_iteratorINSB_10device_ptrIiEEEESQ_18compare_modulo_twoEENS7_10__not_fn_tINS7_10__identityEEEEENSB_17counting_iteratorIlNSB_11use_defaultESY_SY_EEEEEEEjSF_S9_SU_EEvT0_PT3_T1_NS0_13GridEvenShareIS15_EET2_T4_:
.text._ZN3cub18CUB_300001_SM_10006detail6reduce18DeviceReduceKernelINS2_10policy_hubIN4cuda3std3__45tupleIJblEEEjN6thrust24THRUST_300001_SM_1000_NS8cuda_cub9__find_if7functorIS9_EEE10Policy1000ENSB_12zip_iteratorINS8_IJNSD_26transform_input_iterator_tIbNSC_6detail35transform_pair_of_input_iterators_tIbNSB_6detail15normal_iteratorINSB_10device_ptrIiEEEESQ_18compare_modulo_twoEENS7_10__not_fn_tINS7_10__identityEEEEENSB_17counting_iteratorIlNSB_11use_defaultESY_SY_EEEEEEEjSF_S9_SU_EEvT0_PT3_T1_NS0_13GridEvenShareIS15_EET2_T4_:
[----:B------:R-:W-:Y:S01]  /*0000*/  LDC R1, c[0x0][0x37c] ;  /* 0x0000df00ff017b82 */ /* 0x000fe20000000800 */
[----:B------:R-:W0:Y:S01]  /*0010*/  S2R R0, SR_CTAID.X ;  /* 0x0000000000007919 */ /* 0x000e220000002500 */
[----:B------:R-:W1:Y:S01]  /*0020*/  LDCU UR5, c[0x0][0x3c8] ;  /* 0x00007900ff0577ac */ /* 0x000e620008000800 */
[----:B------:R-:W-:Y:S01]  /*0030*/  BSSY.RECONVERGENT B0, `(.L_x_128) ;  /* 0x0000521000007945 */ /* 0x000fe20003800200 */
[----:B------:R-:W2:Y:S01]  /*0040*/  LDCU.64 UR12, c[0x0][0x358] ;  /* 0x00006b00ff0c77ac */ /* 0x000ea20008000a00 */
[----:B0-----:R-:W-:-:S05]  /*0050*/  IMAD.SHL.U32 R4, R0, 0x400, RZ ;  /* 0x0000040000047824 */ /* 0x001fca00078e00ff */
[----:B-1----:R-:W-:-:S04]  /*0060*/  IADD3 R3, PT, PT, -R4, UR5, RZ ;  /* 0x0000000504037c10 */ /* 0x002fc8000fffe1ff */
[----:B------:R-:W-:-:S13]  /*0070*/  ISETP.GT.U32.AND P0, PT, R3, 0x3ff, PT ;  /* 0x000003ff0300780c */ /* 0x000fda0003f04070 */
[----:B--2---:R-:W-:Y:S05]  /*0080*/  @P0 BRA `(.L_x_129) ;  /* 0x0000002800e40947 */ /* 0x004fea0003800000 */
[----:B------:R-:W0:Y:S01]  /*0090*/  S2R R5, SR_TID.X ;  /* 0x0000000000057919 */ /* 0x000e220000002100 */
[----:B------:R-:W1:Y:S08]  /*00a0*/  LDC.64 R8, c[0x0][0x380] ;  /* 0x0000e000ff087b82 */ /* 0x000e700000000a00 */
[----:B------:R-:W2:Y:S01]  /*00b0*/  LDC.64 R12, c[0x0][0x388] ;  /* 0x0000e200ff0c7b82 */ /* 0x000ea20000000a00 */
[----:B------:R-:W-:Y:S01]  /*00c0*/  IMAD.MOV.U32 R24, RZ, RZ, RZ ;  /* 0x000000ffff187224 */ /* 0x000fe200078e00ff */
[----:B------:R-:W3:Y:S01]  /*00d0*/  LDCU.64 UR6, c[0x0][0x3a0] ;  /* 0x00007400ff0677ac */ /* 0x000ee20008000a00 */
[----:B0-----:R-:W-:-:S13]  /*00e0*/  ISETP.GE.U32.AND P1, PT, R5, R3, PT ;  /* 0x000000030500720c */ /* 0x001fda0003f26070 */
[----:B------:R-:W-:Y:S01]  /*00f0*/  @!P1 IMAD.IADD R15, R4, 0x1, R5 ;  /* 0x00000001040f9824 */ /* 0x000fe200078e0205 */
[----:B------:R-:W0:Y:S03]  /*0100*/  @!P1 LDC.64 R6, c[0x0][0x3a0] ;  /* 0x0000e800ff069b82 */ /* 0x000e260000000a00 */
[----:B-1----:R-:W-:-:S04]  /*0110*/  @!P1 IMAD.WIDE.U32 R8, R15, 0x4, R8 ;  /* 0x000000040f089825 */ /* 0x002fc800078e0008 */
[C---:B--2---:R-:W-:Y:S02]  /*0120*/  @!P1 IMAD.WIDE.U32 R12, R15.reuse, 0x4, R12 ;  /* 0x000000040f0c9825 */ /* 0x044fe400078e000c */
[----:B------:R1:W2:Y:S04]  /*0130*/  @!P1 LDG.E R8, desc[UR12][R8.64] ;  /* 0x0000000c08089981 */ /* 0x0002a8000c1e1900 */
[----:B------:R-:W4:Y:S01]  /*0140*/  @!P1 LDG.E R12, desc[UR12][R12.64] ;  /* 0x0000000c0c0c9981 */ /* 0x000f22000c1e1900 */
[----:B------:R-:W-:Y:S01]  /*0150*/  BSSY.RECONVERGENT B1, `(.L_x_130) ;  /* 0x00000d8000017945 */ /* 0x000fe20003800200 */
[----:B-1----:R-:W-:Y:S01]  /*0160*/  IMAD.MOV.U32 R9, RZ, RZ, RZ ;  /* 0x000000ffff097224 */ /* 0x002fe200078e00ff */
[----:B0-----:R-:W-:-:S05]  /*0170*/  @!P1 IADD3 R24, P3, PT, R15, R6, RZ ;  /* 0x000000060f189210 */ /* 0x001fca0007f7e0ff */
[----:B------:R-:W-:Y:S01]  /*0180*/  @!P1 IMAD.X R9, RZ, RZ, R7, P3 ;  /* 0x000000ffff099224 */ /* 0x000fe200018e0607 */
[----:B--2---:R-:W-:-:S04]  /*0190*/  @!P1 LEA.HI R2, R8, R8, RZ, 0x1 ;  /* 0x0000000808029211 */ /* 0x004fc800078f08ff */
[----:B------:R-:W-:Y:S02]  /*01a0*/  @!P1 LOP3.LUT R11, R2, 0xfffffffe, RZ, 0xc0, !PT ;  /* 0xfffffffe020b9812 */ /* 0x000fe400078ec0ff */
[----:B----4-:R-:W-:-:S03]  /*01b0*/  @!P1 LEA.HI R10, R12, R12, RZ, 0x1 ;  /* 0x0000000c0c0a9211 */ /* 0x010fc600078f08ff */
[----:B------:R-:W-:Y:S01]  /*01c0*/  @!P1 IMAD.IADD R2, R8, 0x1, -R11 ;  /* 0x0000000108029824 */ /* 0x000fe200078e0a0b */
[----:B------:R-:W-:Y:S01]  /*01d0*/  @!P1 LOP3.LUT R17, R10, 0xfffffffe, RZ, 0xc0, !PT ;  /* 0xfffffffe0a119812 */ /* 0x000fe200078ec0ff */
[----:B------:R-:W-:Y:S02]  /*01e0*/  IMAD.MOV.U32 R11, RZ, RZ, R5 ;  /* 0x000000ffff0b7224 */ /* 0x000fe400078e0005 */
[----:B------:R-:W-:Y:S02]  /*01f0*/  @!P1 VIADD R11, R5, 0x100 ;  /* 0x00000100050b9836 */ /* 0x000fe40000000000 */
[----:B------:R-:W-:-:S03]  /*0200*/  @!P1 IMAD.IADD R17, R12, 0x1, -R17 ;  /* 0x000000010c119824 */ /* 0x000fc600078e0a11 */
[----:B------:R-:W-:Y:S02]  /*0210*/  ISETP.GE.U32.AND P2, PT, R11, R3, PT ;  /* 0x000000030b00720c */ /* 0x000fe40003f46070 */
[----:B------:R-:W-:Y:S02]  /*0220*/  @!P1 ISETP.NE.AND P0, PT, R2, R17, PT ;  /* 0x000000110200920c */ /* 0x000fe40003f05270 */
[----:B------:R-:W-:Y:S02]  /*0230*/  PRMT R2, RZ, 0x7610, R2 ;  /* 0x00007610ff027816 */ /* 0x000fe40000000002 */
[----:B------:R-:W-:-:S04]  /*0240*/  @!P1 SEL R6, RZ, 0x1, !P0 ;  /* 0x00000001ff069807 */ /* 0x000fc80004000000 */
[----:B------:R-:W-:-:S03]  /*0250*/  @!P1 PRMT R2, R6, 0x7610, R2 ;  /* 0x0000761006029816 */ /* 0x000fc60000000002 */
[----:B---3--:R-:W-:Y:S05]  /*0260*/  @P2 BRA `(.L_x_131) ;  /* 0x0000000c00182947 */ /* 0x008fea0003800000 */
[----:B------:R-:W-:Y:S01]  /*0270*/  LOP3.LUT R7, RZ, R11, RZ, 0x33, !PT ;  /* 0x0000000bff077212 */ /* 0x000fe200078e33ff */
[----:B------:R-:W-:Y:S04]  /*0280*/  BSSY.RECONVERGENT B2, `(.L_x_132) ;  /* 0x000006f000027945 */ /* 0x000fe80003800200 */
[----:B------:R-:W-:-:S04]  /*0290*/  VIADD R7, R7, UR5 ;  /* 0x0000000507077c36 */ /* 0x000fc80008000000 */
[----:B------:R-:W-:-:S05]  /*02a0*/  IMAD.IADD R8, R7, 0x1, -R4 ;  /* 0x0000000107087824 */ /* 0x000fca00078e0a04 */
[C---:B------:R-:W-:Y:S02]  /*02b0*/  ISETP.GE.U32.AND P0, PT, R8.reuse, 0x300, PT ;  /* 0x000003000800780c */ /* 0x040fe40003f06070 */
[----:B------:R-:W-:-:S11]  /*02c0*/  LEA.HI R8, R8, 0x1, RZ, 0x18 ;  /* 0x0000000108087811 */ /* 0x000fd600078fc0ff */
[----:B------:R-:W-:Y:S05]  /*02d0*/  @!P0 BRA `(.L_x_133) ;  /* 0x0000000400a48947 */ /* 0x000fea0003800000 */
[----:B------:R-:W0:Y:S01]  /*02e0*/  LDC.64 R12, c[0x0][0x380] ;  /* 0x0000e000ff0c7b82 */ /* 0x000e220000000a00 */
[----:B------:R-:W-:Y:S01]  /*02f0*/  LOP3.LUT R16, R8, 0x1fffffc, RZ, 0xc0, !PT ;  /* 0x01fffffc08107812 */ /* 0x000fe200078ec0ff */
[----:B------:R-:W-:Y:S01]  /*0300*/  BSSY.RECONVERGENT B3, `(.L_x_134) ;  /* 0x0000065000037945 */ /* 0x000fe20003800200 */
[----:B------:R-:W-:Y:S02]  /*0310*/  VIADD R6, R11, 0x200 ;  /* 0x000002000b067836 */ /* 0x000fe40000000000 */
[----:B------:R-:W-:Y:S02]  /*0320*/  IMAD.IADD R10, R4, 0x1, R11 ;  /* 0x00000001040a7824 */ /* 0x000fe400078e020b */
[----:B------:R-:W-:Y:S01]  /*0330*/  IMAD.MOV R11, RZ, RZ, -R16 ;  /* 0x000000ffff0b7224 */ /* 0x000fe200078e0a10 */
[----:B------:R-:W1:Y:S06]  /*0340*/  LDC.64 R14, c[0x0][0x388] ;  /* 0x0000e200ff0e7b82 */ /* 0x000e6c0000000a00 */
.L_x_135:
[----:B0-----:R-:W-:-:S04]  /*0350*/  IMAD.WIDE.U32 R28, R10, 0x4, R12 ;  /* 0x000000040a1c7825 */ /* 0x001fc800078e000c */
[C---:B-1----:R-:W-:Y:S02]  /*0360*/  IMAD.WIDE.U32 R26, R10.reuse, 0x4, R14 ;  /* 0x000000040a1a7825 */ /* 0x042fe400078e000e */
[----:B------:R-:W2:Y:S02]  /*0370*/  LDG.E R28, desc[UR12][R28.64] ;  /* 0x0000000c1c1c7981 */ /* 0x000ea4000c1e1900 */
[----:B------:R-:W-:Y:S02]  /*0380*/  VIADD R23, R10, 0x100 ;  /* 0x000001000a177836 */ /* 0x000fe40000000000 */
[----:B------:R-:W3:Y:S02]  /*0390*/  LDG.E R26, desc[UR12][R26.64] ;  /* 0x0000000c1a1a7981 */ /* 0x000ee4000c1e1900 */
[----:B------:R-:W-:-:S04]  /*03a0*/  IMAD.WIDE.U32 R16, R23, 0x4, R12 ;  /* 0x0000000417107825 */ /* 0x000fc800078e000c */
[----:B------:R-:W-:Y:S01]  /*03b0*/  IMAD.WIDE.U32 R18, R23, 0x4, R14 ;  /* 0x0000000417127825 */ /* 0x000fe200078e000e */
[----:B------:R2:W4:Y:S04]  /*03c0*/  LDG.E R22, desc[UR12][R16.64] ;  /* 0x0000000c10167981 */ /* 0x000528000c1e1900 */
[----:B------:R4:W5:Y:S01]  /*03d0*/  LDG.E R27, desc[UR12][R18.64] ;  /* 0x0000000c121b7981 */ /* 0x000962000c1e1900 */
[----:B------:R-:W-:-:S04]  /*03e0*/  VIADD R25, R10, 0x200 ;  /* 0x000002000a197836 */ /* 0x000fc80000000000 */
[----:B------:R-:W-:-:S06]  /*03f0*/  IMAD.WIDE.U32 R20, R25, 0x4, R12 ;  /* 0x0000000419147825 */ /* 0x000fcc00078e000c */
[----:B------:R-:W5:Y:S01]  /*0400*/  LDG.E R20, desc[UR12][R20.64] ;  /* 0x0000000c14147981 */ /* 0x000f62000c1e1900 */
[----:B--2---:R-:W-:-:S04]  /*0410*/  LEA.HI R16, R28, R28, RZ, 0x1 ;  /* 0x0000001c1c107211 */ /* 0x004fc800078f08ff */
[----:B------:R-:W-:Y:S02]  /*0420*/  LOP3.LUT R29, R16, 0xfffffffe, RZ, 0xc0, !PT ;  /* 0xfffffffe101d7812 */ /* 0x000fe400078ec0ff */
[----:B---3--:R-:W-:-:S03]  /*0430*/  LEA.HI R16, R26, R26, RZ, 0x1 ;  /* 0x0000001a1a107211 */ /* 0x008fc600078f08ff */
[----:B------:R-:W-:Y:S01]  /*0440*/  IMAD.IADD R28, R28, 0x1, -R29 ;  /* 0x000000011c1c7824 */ /* 0x000fe200078e0a1d */
[----:B------:R-:W-:Y:S01]  /*0450*/  LOP3.LUT R29, R16, 0xfffffffe, RZ, 0xc0, !PT ;  /* 0xfffffffe101d7812 */ /* 0x000fe200078ec0ff */
[----:B------:R-:W-:Y:S01]  /*0460*/  IMAD.WIDE.U32 R16, R25, 0x4, R14 ;  /* 0x0000000419107825 */ /* 0x000fe200078e000e */
[----:B----4-:R-:W-:-:S03]  /*0470*/  LEA.HI R18, R22, R22, RZ, 0x1 ;  /* 0x0000001616127211 */ /* 0x010fc600078f08ff */
[----:B------:R-:W-:Y:S02]  /*0480*/  IMAD.IADD R29, R26, 0x1, -R29 ;  /* 0x000000011a1d7824 */ /* 0x000fe400078e0a1d */
[----:B------:R0:W2:Y:S01]  /*0490*/  LDG.E R26, desc[UR12][R16.64] ;  /* 0x0000000c101a7981 */ /* 0x0000a2000c1e1900 */
[----:B------:R-:W-:Y:S02]  /*04a0*/  LOP3.LUT R19, R18, 0xfffffffe, RZ, 0xc0, !PT ;  /* 0xfffffffe12137812 */ /* 0x000fe400078ec0ff */
[----:B------:R-:W-:Y:S01]  /*04b0*/  ISETP.NE.AND P2, PT, R28, R29, PT ;  /* 0x0000001d1c00720c */ /* 0x000fe20003f45270 */
[----:B------:R-:W-:Y:S01]  /*04c0*/  VIADD R29, R10, 0x300 ;  /* 0x000003000a1d7836 */ /* 0x000fe20000000000 */
[----:B-----5:R-:W-:Y:S01]  /*04d0*/  LEA.HI R18, R27, R27, RZ, 0x1 ;  /* 0x0000001b1b127211 */ /* 0x020fe200078f08ff */
[----:B------:R-:W-:-:S03]  /*04e0*/  IMAD.IADD R22, R22, 0x1, -R19 ;  /* 0x0000000116167824 */ /* 0x000fc600078e0a13 */
[----:B------:R-:W-:Y:S01]  /*04f0*/  LOP3.LUT R28, R18, 0xfffffffe, RZ, 0xc0, !PT ;  /* 0xfffffffe121c7812 */ /* 0x000fe200078ec0ff */
[----:B------:R-:W-:-:S04]  /*0500*/  IMAD.WIDE.U32 R18, R29, 0x4, R12 ;  /* 0x000000041d127825 */ /* 0x000fc800078e000c */
[----:B0-----:R-:W-:Y:S02]  /*0510*/  IMAD.WIDE.U32 R16, R29, 0x4, R14 ;  /* 0x000000041d107825 */ /* 0x001fe400078e000e */
[----:B------:R0:W3:Y:S04]  /*0520*/  LDG.E R18, desc[UR12][R18.64] ;  /* 0x0000000c12127981 */ /* 0x0000e8000c1e1900 */
[----:B------:R1:W4:Y:S01]  /*0530*/  LDG.E R16, desc[UR12][R16.64] ;  /* 0x0000000c10107981 */ /* 0x000322000c1e1900 */
[----:B------:R-:W-:Y:S01]  /*0540*/  IMAD.IADD R27, R27, 0x1, -R28 ;  /* 0x000000011b1b7824 */ /* 0x000fe200078e0a1c */
[----:B------:R-:W-:-:S04]  /*0550*/  IADD3 R21, P3, PT, R10, UR6, RZ ;  /* 0x000000060a157c10 */ /* 0x000fc8000ff7e0ff */
[----:B------:R-:W-:Y:S01]  /*0560*/  ISETP.NE.AND P1, PT, R22, R27, PT ;  /* 0x0000001b1600720c */ /* 0x000fe20003f25270 */
[----:B------:R-:W-:Y:S01]  /*0570*/  IMAD.X R22, RZ, RZ, UR7, P3 ;  /* 0x00000007ff167e24 */ /* 0x000fe200098e06ff */
[C---:B------:R-:W-:Y:S02]  /*0580*/  ISETP.LT.U32.AND P0, PT, R21.reuse, R24, PT ;  /* 0x000000181500720c */ /* 0x040fe40003f01070 */
[----:B------:R-:W-:Y:S02]  /*0590*/  LOP3.LUT P3, RZ, R2, 0xff, RZ, 0xc0, !PT ;  /* 0x000000ff02ff7812 */ /* 0x000fe4000786c0ff */
[----:B------:R-:W-:Y:S02]  /*05a0*/  ISETP.LT.AND.EX P0, PT, R22, R9, PT, P0 ;  /* 0x000000091600720c */ /* 0x000fe40003f01300 */
[----:B0-----:R-:W-:Y:S02]  /*05b0*/  LEA.HI R19, R20, R20, RZ, 0x1 ;  /* 0x0000001414137211 */ /* 0x001fe400078f08ff */
[----:B------:R-:W-:-:S02]  /*05c0*/  @P2 SEL R24, R21, R24, P0 ;  /* 0x0000001815182207 */ /* 0x000fc40000000000 */
[C---:B------:R-:W-:Y:S02]  /*05d0*/  @P2 SEL R9, R22.reuse, R9, P0 ;  /* 0x0000000916092207 */ /* 0x040fe40000000000 */
[----:B-1----:R-:W-:Y:S02]  /*05e0*/  SEL R17, R21, R24, !P3 ;  /* 0x0000001815117207 */ /* 0x002fe40005800000 */
[----:B------:R-:W-:Y:S02]  /*05f0*/  LOP3.LUT R19, R19, 0xfffffffe, RZ, 0xc0, !PT ;  /* 0xfffffffe13137812 */ /* 0x000fe400078ec0ff */
[----:B------:R-:W-:Y:S02]  /*0600*/  SEL R21, RZ, 0x1, !P2 ;  /* 0x00000001ff157807 */ /* 0x000fe40005000000 */
[----:B------:R-:W-:Y:S02]  /*0610*/  SEL R9, R22, R9, !P3 ;  /* 0x0000000916097207 */ /* 0x000fe40005800000 */
[----:B------:R-:W-:-:S02]  /*0620*/  @P3 SEL R21, R2, 0x1, !P2 ;  /* 0x0000000102153807 */ /* 0x000fc40005000000 */
[----:B------:R-:W-:Y:S01]  /*0630*/  IADD3 R22, P3, PT, R23, UR6, RZ ;  /* 0x0000000617167c10 */ /* 0x000fe2000ff7e0ff */
[----:B------:R-:W-:Y:S01]  /*0640*/  IMAD.IADD R19, R20, 0x1, -R19 ;  /* 0x0000000114137824 */ /* 0x000fe200078e0a13 */
[----:B------:R-:W-:Y:S02]  /*0650*/  LOP3.LUT P2, RZ, R21, 0xff, RZ, 0xc0, !PT ;  /* 0x000000ff15ff7812 */ /* 0x000fe4000784c0ff */
[----:B------:R-:W-:Y:S01]  /*0660*/  ISETP.LT.U32.AND P0, PT, R22, R17, PT ;  /* 0x000000111600720c */ /* 0x000fe20003f01070 */
[----:B------:R-:W-:-:S05]  /*0670*/  IMAD.X R2, RZ, RZ, UR7, P3 ;  /* 0x00000007ff027e24 */ /* 0x000fca00098e06ff */
[----:B------:R-:W-:-:S04]  /*0680*/  ISETP.LT.AND.EX P0, PT, R2, R9, PT, P0 ;  /* 0x000000090200720c */ /* 0x000fc80003f01300 */
[----:B------:R-:W-:Y:S02]  /*0690*/  @P1 SEL R17, R22, R17, P0 ;  /* 0x0000001116111207 */ /* 0x000fe40000000000 */
[----:B------:R-:W-:Y:S02]  /*06a0*/  @P1 SEL R9, R2, R9, P0 ;  /* 0x0000000902091207 */ /* 0x000fe40000000000 */
[----:B------:R-:W-:Y:S02]  /*06b0*/  SEL R17, R22, R17, !P2 ;  /* 0x0000001116117207 */ /* 0x000fe40005000000 */
[----:B------:R-:W-:Y:S01]  /*06c0*/  SEL R9, R2, R9, !P2 ;  /* 0x0000000902097207 */ /* 0x000fe20005000000 */
[----:B------:R-:W-:Y:S02]  /*06d0*/  VIADD R11, R11, 0x4 ;  /* 0x000000040b0b7836 */ /* 0x000fe40000000000 */
[----:B------:R-:W-:Y:S02]  /*06e0*/  VIADD R6, R6, 0x400 ;  /* 0x0000040006067836 */ /* 0x000fe40000000000 */
[----:B------:R-:W-:Y:S01]  /*06f0*/  VIADD R10, R10, 0x400 ;  /* 0x000004000a0a7836 */ /* 0x000fe20000000000 */
[----:B--2---:R-:W-:-:S04]  /*0700*/  LEA.HI R20, R26, R26, RZ, 0x1 ;  /* 0x0000001a1a147211 */ /* 0x004fc800078f08ff */
[----:B------:R-:W-:-:S05]  /*0710*/  LOP3.LUT R23, R20, 0xfffffffe, RZ, 0xc0, !PT ;  /* 0xfffffffe14177812 */ /* 0x000fca00078ec0ff */
[----:B------:R-:W-:Y:S01]  /*0720*/  IMAD.IADD R26, R26, 0x1, -R23 ;  /* 0x000000011a1a7824 */ /* 0x000fe200078e0a17 */
[----:B------:R-:W-:Y:S02]  /*0730*/  IADD3 R20, P0, PT, R25, UR6, RZ ;  /* 0x0000000619147c10 */ /* 0x000fe4000ff1e0ff */
[----:B------:R-:W-:Y:S02]  /*0740*/  SEL R23, RZ, 0x1, !P1 ;  /* 0x00000001ff177807 */ /* 0x000fe40004800000 */
[----:B------:R-:W-:Y:S02]  /*0750*/  ISETP.NE.AND P3, PT, R19, R26, PT ;  /* 0x0000001a1300720c */ /* 0x000fe40003f65270 */
[----:B------:R-:W-:Y:S02]  /*0760*/  @P2 SEL R23, R21, 0x1, !P1 ;  /* 0x0000000115172807 */ /* 0x000fe40004800000 */
[----:B---3--:R-:W-:Y:S02]  /*0770*/  LEA.HI R19, R18, R18, RZ, 0x1 ;  /* 0x0000001212137211 */ /* 0x008fe400078f08ff */
[----:B----4-:R-:W-:Y:S01]  /*0780*/  LEA.HI R21, R16, R16, RZ, 0x1 ;  /* 0x0000001010157211 */ /* 0x010fe200078f08ff */
[----:B------:R-:W-:Y:S01]  /*0790*/  IMAD.X R2, RZ, RZ, UR7, P0 ;  /* 0x00000007ff027e24 */ /* 0x000fe200080e06ff */
[----:B------:R-:W-:-:S02]  /*07a0*/  ISETP.LT.U32.AND P0, PT, R20, R17, PT ;  /* 0x000000111400720c */ /* 0x000fc40003f01070 */
[----:B------:R-:W-:Y:S02]  /*07b0*/  LOP3.LUT R19, R19, 0xfffffffe, RZ, 0xc0, !PT ;  /* 0xfffffffe13137812 */ /* 0x000fe400078ec0ff */
[----:B------:R-:W-:Y:S02]  /*07c0*/  LOP3.LUT R21, R21, 0xfffffffe, RZ, 0xc0, !PT ;  /* 0xfffffffe15157812 */ /* 0x000fe400078ec0ff */
[----:B------:R-:W-:Y:S01]  /*07d0*/  ISETP.LT.AND.EX P0, PT, R2, R9, PT, P0 ;  /* 0x000000090200720c */ /* 0x000fe20003f01300 */
[----:B------:R-:W-:Y:S02]  /*07e0*/  IMAD.IADD R19, R18, 0x1, -R19 ;  /* 0x0000000112137824 */ /* 0x000fe400078e0a13 */
[----:B------:R-:W-:Y:S01]  /*07f0*/  IMAD.IADD R16, R16, 0x1, -R21 ;  /* 0x0000000110107824 */ /* 0x000fe200078e0a15 */
[----:B------:R-:W-:Y:S02]  /*0800*/  LOP3.LUT P1, RZ, R23, 0xff, RZ, 0xc0, !PT ;  /* 0x000000ff17ff7812 */ /* 0x000fe4000782c0ff */
[----:B------:R-:W-:-:S02]  /*0810*/  @P3 SEL R17, R20, R17, P0 ;  /* 0x0000001114113207 */ /* 0x000fc40000000000 */
[----:B------:R-:W-:Y:S02]  /*0820*/  @P3 SEL R9, R2, R9, P0 ;  /* 0x0000000902093207 */ /* 0x000fe40000000000 */
[----:B------:R-:W-:Y:S02]  /*0830*/  IADD3 R24, P0, PT, R29, UR6, RZ ;  /* 0x000000061d187c10 */ /* 0x000fe4000ff1e0ff */
[----:B------:R-:W-:Y:S02]  /*0840*/  ISETP.NE.AND P2, PT, R19, R16, PT ;  /* 0x000000101300720c */ /* 0x000fe40003f45270 */
[----:B------:R-:W-:Y:S02]  /*0850*/  SEL R17, R20, R17, !P1 ;  /* 0x0000001114117207 */ /* 0x000fe40004800000 */
[----:B------:R-:W-:Y:S01]  /*0860*/  SEL R16, R2, R9, !P1 ;  /* 0x0000000902107207 */ /* 0x000fe20004800000 */
[----:B------:R-:W-:Y:S01]  /*0870*/  IMAD.X R9, RZ, RZ, UR7, P0 ;  /* 0x00000007ff097e24 */ /* 0x000fe200080e06ff */
[----:B------:R-:W-:-:S02]  /*0880*/  ISETP.LT.U32.AND P0, PT, R24, R17, PT ;  /* 0x000000111800720c */ /* 0x000fc40003f01070 */
[----:B------:R-:W-:Y:S02]  /*0890*/  SEL R22, RZ, 0x1, !P3 ;  /* 0x00000001ff167807 */ /* 0x000fe40005800000 */
[-C--:B------:R-:W-:Y:S02]  /*08a0*/  ISETP.LT.AND.EX P0, PT, R9, R16.reuse, PT, P0 ;  /* 0x000000100900720c */ /* 0x080fe40003f01300 */
[----:B------:R-:W-:Y:S02]  /*08b0*/  @P1 SEL R22, R23, 0x1, !P3 ;  /* 0x0000000117161807 */ /* 0x000fe40005800000 */
[----:B------:R-:W-:Y:S02]  /*08c0*/  @P2 SEL R17, R24, R17, P0 ;  /* 0x0000001118112207 */ /* 0x000fe40000000000 */
[----:B------:R-:W-:Y:S02]  /*08d0*/  @P2 SEL R16, R9, R16, P0 ;  /* 0x0000001009102207 */ /* 0x000fe40000000000 */
[----:B------:R-:W-:-:S02]  /*08e0*/  ISETP.NE.AND P0, PT, R11, RZ, PT ;  /* 0x000000ff0b00720c */ /* 0x000fc40003f05270 */
[----:B------:R-:W-:Y:S02]  /*08f0*/  LOP3.LUT P1, RZ, R22, 0xff, RZ, 0xc0, !PT ;  /* 0x000000ff16ff7812 */ /* 0x000fe4000782c0ff */
[----:B------:R-:W-:Y:S02]  /*0900*/  SEL R2, RZ, 0x1, !P2 ;  /* 0x00000001ff027807 */ /* 0x000fe40005000000 */
[----:B------:R-:W-:Y:S02]  /*0910*/  SEL R24, R24, R17, !P1 ;  /* 0x0000001118187207 */ /* 0x000fe40004800000 */
[----:B------:R-:W-:-:S07]  /*0920*/  SEL R9, R9, R16, !P1 ;  /* 0x0000001009097207 */ /* 0x000fce0004800000 */
[----:B------:R-:W-:Y:S01]  /*0930*/  @P1 SEL R2, R22, 0x1, !P2 ;  /* 0x0000000116021807 */ /* 0x000fe20005000000 */
[----:B------:R-:W-:Y:S06]  /*0940*/  @P0 BRA `(.L_x_135) ;  /* 0xfffffff800800947 */ /* 0x000fec000383ffff */
[----:B------:R-:W-:Y:S05]  /*0950*/  BSYNC.RECONVERGENT B3 ;  /* 0x0000000000037941 */ /* 0x000fea0003800200 */
.L_x_134:
[----:B------:R-:W-:-:S07]  /*0960*/  VIADD R11, R6, 0xfffffe00 ;  /* 0xfffffe00060b7836 */ /* 0x000fce0000000000 */
.L_x_133:
[----:B------:R-:W-:Y:S05]  /*0970*/  BSYNC.RECONVERGENT B2 ;  /* 0x0000000000027941 */ /* 0x000fea0003800200 */
.L_x_132:
[----:B------:R-:W-:-:S13]  /*0980*/  LOP3.LUT P0, R8, R8, 0x3, RZ, 0xc0, !PT ;  /* 0x0000000308087812 */ /* 0x000fda000780c0ff */
[----:B------:R-:W-:Y:S05]  /*0990*/  @!P0 BRA `(.L_x_131) ;  /* 0x00000004004c8947 */ /* 0x000fea0003800000 */
[----:B------:R-:W-:Y:S01]  /*09a0*/  ISETP.NE.AND P0, PT, R8, 0x1, PT ;  /* 0x000000010800780c */ /* 0x000fe20003f05270 */
[----:B------:R-:W-:Y:S01]  /*09b0*/  BSSY.RECONVERGENT B2, `(.L_x_136) ;  /* 0x0000035000027945 */ /* 0x000fe20003800200 */
[----:B------:R-:W-:-:S11]  /*09c0*/  LOP3.LUT P1, RZ, R7, 0x100, RZ, 0xc0, !PT ;  /* 0x0000010007ff7812 */ /* 0x000fd6000782c0ff */
[----:B------:R-:W-:Y:S05]  /*09d0*/  @!P0 BRA `(.L_x_137) ;  /* 0x0000000000c88947 */ /* 0x000fea0003800000 */
[----:B------:R-:W0:Y:S01]  /*09e0*/  LDC.64 R12, c[0x0][0x380] ;  /* 0x0000e000ff0c7b82 */ /* 0x000e220000000a00 */
[----:B------:R-:W-:Y:S01]  /*09f0*/  IMAD.IADD R15, R4, 0x1, R11 ;  /* 0x00000001040f7824 */ /* 0x000fe200078e020b */
[----:B------:R-:W1:Y:S06]  /*0a00*/  LDCU.64 UR8, c[0x0][0x3a0] ;  /* 0x00007400ff0877ac */ /* 0x000e6c0008000a00 */
[----:B------:R-:W2:Y:S01]  /*0a10*/  LDC.64 R6, c[0x0][0x388] ;  /* 0x0000e200ff067b82 */ /* 0x000ea20000000a00 */
[C---:B------:R-:W-:Y:S02]  /*0a20*/  VIADD R17, R15.reuse, 0x100 ;  /* 0x000001000f117836 */ /* 0x040fe40000000000 */
[----:B0-----:R-:W-:-:S06]  /*0a30*/  IMAD.WIDE.U32 R18, R15, 0x4, R12 ;  /* 0x000000040f127825 */ /* 0x001fcc00078e000c */
[----:B------:R-:W3:Y:S01]  /*0a40*/  LDG.E R18, desc[UR12][R18.64] ;  /* 0x0000000c12127981 */ /* 0x000ee2000c1e1900 */
[----:B--2---:R-:W-:-:S06]  /*0a50*/  IMAD.WIDE.U32 R20, R15, 0x4, R6 ;  /* 0x000000040f147825 */ /* 0x004fcc00078e0006 */
[----:B------:R-:W2:Y:S01]  /*0a60*/  LDG.E R20, desc[UR12][R20.64] ;  /* 0x0000000c14147981 */ /* 0x000ea2000c1e1900 */
[----:B------:R-:W-:-:S04]  /*0a70*/  IMAD.WIDE.U32 R12, R17, 0x4, R12 ;  /* 0x00000004110c7825 */ /* 0x000fc800078e000c */
[----:B------:R-:W-:Y:S02]  /*0a80*/  IMAD.WIDE.U32 R6, R17, 0x4, R6 ;  /* 0x0000000411067825 */ /* 0x000fe400078e0006 */
[----:B------:R-:W4:Y:S04]  /*0a90*/  LDG.E R12, desc[UR12][R12.64] ;  /* 0x0000000c0c0c7981 */ /* 0x000f28000c1e1900 */
[----:B------:R4:W5:Y:S01]  /*0aa0*/  LDG.E R6, desc[UR12][R6.64] ;  /* 0x0000000c06067981 */ /* 0x000962000c1e1900 */
[----:B-1----:R-:W-:Y:S02]  /*0ab0*/  IADD3 R15, P4, PT, R15, UR8, RZ ;  /* 0x000000080f0f7c10 */ /* 0x002fe4000ff9e0ff */
[----:B------:R-:W-:Y:S02]  /*0ac0*/  LOP3.LUT P2, RZ, R2, 0xff, RZ, 0xc0, !PT ;  /* 0x000000ff02ff7812 */ /* 0x000fe4000784c0ff */
[----:B------:R-:W-:Y:S01]  /*0ad0*/  ISETP.LT.U32.AND P0, PT, R15, R24, PT ;  /* 0x000000180f00720c */ /* 0x000fe20003f01070 */
[----:B------:R-:W-:Y:S01]  /*0ae0*/  VIADD R11, R11, 0x200 ;  /* 0x000002000b0b7836 */ /* 0x000fe20000000000 */
[----:B---3--:R-:W-:-:S04]  /*0af0*/  LEA.HI R8, R18, R18, RZ, 0x1 ;  /* 0x0000001212087211 */ /* 0x008fc800078f08ff */
[----:B------:R-:W-:Y:S02]  /*0b00*/  LOP3.LUT R23, R8, 0xfffffffe, RZ, 0xc0, !PT ;  /* 0xfffffffe08177812 */ /* 0x000fe400078ec0ff */
[----:B--2---:R-:W-:-:S04]  /*0b10*/  LEA.HI R10, R20, R20, RZ, 0x1 ;  /* 0x00000014140a7211 */ /* 0x004fc800078f08ff */
[----:B------:R-:W-:Y:S01]  /*0b20*/  LOP3.LUT R19, R10, 0xfffffffe, RZ, 0xc0, !PT ;  /* 0xfffffffe0a137812 */ /* 0x000fe200078ec0ff */
[----:B------:R-:W-:-:S04]  /*0b30*/  IMAD.IADD R23, R18, 0x1, -R23 ;  /* 0x0000000112177824 */ /* 0x000fc800078e0a17 */
[----:B------:R-:W-:Y:S01]  /*0b40*/  IMAD.IADD R20, R20, 0x1, -R19 ;  /* 0x0000000114147824 */ /* 0x000fe200078e0a13 */
[----:B----4-:R-:W-:Y:S02]  /*0b50*/  LEA.HI R7, R12, R12, RZ, 0x1 ;  /* 0x0000000c0c077211 */ /* 0x010fe400078f08ff */
[----:B-----5:R-:W-:Y:S02]  /*0b60*/  LEA.HI R8, R6, R6, RZ, 0x1 ;  /* 0x0000000606087211 */ /* 0x020fe400078f08ff */
[----:B------:R-:W-:Y:S01]  /*0b70*/  ISETP.NE.AND P3, PT, R23, R20, PT ;  /* 0x000000141700720c */ /* 0x000fe20003f65270 */
[----:B------:R-:W-:Y:S01]  /*0b80*/  IMAD.X R10, RZ, RZ, UR9, P4 ;  /* 0x00000009ff0a7e24 */ /* 0x000fe2000a0e06ff */
[----:B------:R-:W-:Y:S02]  /*0b90*/  LOP3.LUT R7, R7, 0xfffffffe, RZ, 0xc0, !PT ;  /* 0xfffffffe07077812 */ /* 0x000fe400078ec0ff */
[----:B------:R-:W-:Y:S02]  /*0ba0*/  LOP3.LUT R13, R8, 0xfffffffe, RZ, 0xc0, !PT ;  /* 0xfffffffe080d7812 */ /* 0x000fe400078ec0ff */
[----:B------:R-:W-:Y:S01]  /*0bb0*/  ISETP.LT.AND.EX P0, PT, R10, R9, PT, P0 ;  /* 0x000000090a00720c */ /* 0x000fe20003f01300 */
[----:B------:R-:W-:-:S02]  /*0bc0*/  IMAD.IADD R7, R12, 0x1, -R7 ;  /* 0x000000010c077824 */ /* 0x000fc400078e0a07 */
[----:B------:R-:W-:Y:S01]  /*0bd0*/  IMAD.IADD R6, R6, 0x1, -R13 ;  /* 0x0000000106067824 */ /* 0x000fe200078e0a0d */
[----:B------:R-:W-:-:S03]  /*0be0*/  SEL R8, RZ, 0x1, !P3 ;  /* 0x00000001ff087807 */ /* 0x000fc60005800000 */
[----:B------:R-:W-:Y:S02]  /*0bf0*/  @P3 SEL R24, R15, R24, P0 ;  /* 0x000000180f183207 */ /* 0x000fe40000000000 */
[----:B------:R-:W-:Y:S02]  /*0c00*/  @P3 SEL R9, R10, R9, P0 ;  /* 0x000000090a093207 */ /* 0x000fe40000000000 */
[----:B------:R-:W-:Y:S02]  /*0c10*/  @P2 SEL R8, R2, 0x1, !P3 ;  /* 0x0000000102082807 */ /* 0x000fe40005800000 */
[----:B------:R-:W-:Y:S02]  /*0c20*/  IADD3 R17, P0, PT, R17, UR8, RZ ;  /* 0x0000000811117c10 */ /* 0x000fe4000ff1e0ff */
[----:B------:R-:W-:Y:S02]  /*0c30*/  ISETP.NE.AND P3, PT, R7, R6, PT ;  /* 0x000000060700720c */ /* 0x000fe40003f65270 */
[----:B------:R-:W-:-:S02]  /*0c40*/  SEL R24, R15, R24, !P2 ;  /* 0x000000180f187207 */ /* 0x000fc40005000000 */
[----:B------:R-:W-:Y:S01]  /*0c50*/  SEL R6, R10, R9, !P2 ;  /* 0x000000090a067207 */ /* 0x000fe20005000000 */
[----:B------:R-:W-:Y:S01]  /*0c60*/  IMAD.X R9, RZ, RZ, UR9, P0 ;  /* 0x00000009ff097e24 */ /* 0x000fe200080e06ff */
[----:B------:R-:W-:Y:S02]  /*0c70*/  LOP3.LUT P2, RZ, R8, 0xff, RZ, 0xc0, !PT ;  /* 0x000000ff08ff7812 */ /* 0x000fe4000784c0ff */
[----:B------:R-:W-:-:S04]  /*0c80*/  ISETP.LT.U32.AND P0, PT, R17, R24, PT ;  /* 0x000000181100720c */ /* 0x000fc80003f01070 */
[----:B------:R-:W-:-:S04]  /*0c90*/  ISETP.LT.AND.EX P0, PT, R9, R6, PT, P0 ;  /* 0x000000060900720c */ /* 0x000fc80003f01300 */
[----:B------:R-:W-:Y:S02]  /*0ca0*/  @P3 SEL R24, R17, R24, P0 ;  /* 0x0000001811183207 */ /* 0x000fe40000000000 */
[----:B------:R-:W-:Y:S02]  /*0cb0*/  @P3 SEL R6, R9, R6, P0 ;  /* 0x0000000609063207 */ /* 0x000fe40000000000 */
[----:B------:R-:W-:Y:S02]  /*0cc0*/  SEL R2, RZ, 0x1, !P3 ;  /* 0x00000001ff027807 */ /* 0x000fe40005800000 */
[----:B------:R-:W-:Y:S02]  /*0cd0*/  @P2 SEL R2, R8, 0x1, !P3 ;  /* 0x0000000108022807 */ /* 0x000fe40005800000 */
[----:B------:R-:W-:Y:S02]  /*0ce0*/  SEL R24, R17, R24, !P2 ;  /* 0x0000001811187207 */ /* 0x000fe40005000000 */
[----:B------:R-:W-:-:S07]  /*0cf0*/  SEL R9, R9, R6, !P2 ;  /* 0x0000000609097207 */ /* 0x000fce0005000000 */
.L_x_137:
[----:B------:R-:W-:Y:S05]  /*0d00*/  BSYNC.RECONVERGENT B2 ;  /* 0x0000000000027941 */ /* 0x000fea0003800200 */
.L_x_136:
[----:B------:R-:W-:Y:S05]  /*0d10*/  @P1 BRA `(.L_x_131) ;  /* 0x00000000006c1947 */ /* 0x000fea0003800000 */
[----:B------:R-:W0:Y:S01]  /*0d20*/  LDC.64 R6, c[0x0][0x380] ;  /* 0x0000e000ff067b82 */ /* 0x000e220000000a00 */
[----:B------:R-:W-:Y:S01]  /*0d30*/  IMAD.IADD R15, R4, 0x1, R11 ;  /* 0x00000001040f7824 */ /* 0x000fe200078e020b */
[----:B------:R-:W1:Y:S06]  /*0d40*/  LDCU.64 UR8, c[0x0][0x3a0] ;  /* 0x00007400ff0877ac */ /* 0x000e6c0008000a00 */
[----:B------:R-:W2:Y:S01]  /*0d50*/  LDC.64 R12, c[0x0][0x388] ;  /* 0x0000e200ff0c7b82 */ /* 0x000ea20000000a00 */
[----:B0-----:R-:W-:-:S06]  /*0d60*/  IMAD.WIDE.U32 R6, R15, 0x4, R6 ;  /* 0x000000040f067825 */ /* 0x001fcc00078e0006 */
[----:B------:R-:W3:Y:S01]  /*0d70*/  LDG.E R6, desc[UR12][R6.64] ;  /* 0x0000000c06067981 */ /* 0x000ee2000c1e1900 */
[----:B--2---:R-:W-:-:S06]  /*0d80*/  IMAD.WIDE.U32 R10, R15, 0x4, R12 ;  /* 0x000000040f0a7825 */ /* 0x004fcc00078e000c */
[----:B------:R-:W2:Y:S01]  /*0d90*/  LDG.E R10, desc[UR12][R10.64] ;  /* 0x0000000c0a0a7981 */ /* 0x000ea2000c1e1900 */
[----:B-1----:R-:W-:Y:S02]  /*0da0*/  IADD3 R15, P0, PT, R15, UR8, RZ ;  /* 0x000000080f0f7c10 */ /* 0x002fe4000ff1e0ff */
[----:B------:R-:W-:Y:S02]  /*0db0*/  LOP3.LUT P2, RZ, R2, 0xff, RZ, 0xc0, !PT ;  /* 0x000000ff02ff7812 */ /* 0x000fe4000784c0ff */
[----:B---3--:R-:W-:-:S04]  /*0dc0*/  LEA.HI R4, R6, R6, RZ, 0x1 ;  /* 0x0000000606047211 */ /* 0x008fc800078f08ff */
[----:B------:R-:W-:Y:S02]  /*0dd0*/  LOP3.LUT R13, R4, 0xfffffffe, RZ, 0xc0, !PT ;  /* 0xfffffffe040d7812 */ /* 0x000fe400078ec0ff */
[----:B--2---:R-:W-:-:S04]  /*0de0*/  LEA.HI R8, R10, R10, RZ, 0x1 ;  /* 0x0000000a0a087211 */ /* 0x004fc800078f08ff */
[----:B------:R-:W-:Y:S01]  /*0df0*/  LOP3.LUT R17, R8, 0xfffffffe, RZ, 0xc0, !PT ;  /* 0xfffffffe08117812 */ /* 0x000fe200078ec0ff */
[----:B------:R-:W-:-:S04]  /*0e00*/  IMAD.IADD R13, R6, 0x1, -R13 ;  /* 0x00000001060d7824 */ /* 0x000fc800078e0a0d */
[----:B------:R-:W-:-:S05]  /*0e10*/  IMAD.IADD R4, R10, 0x1, -R17 ;  /* 0x000000010a047824 */ /* 0x000fca00078e0a11 */
        /* <DEDUP_REMOVED lines=11> */
.L_x_131:
[----:B------:R-:W-:Y:S05]  /*0ed0*/  BSYNC.RECONVERGENT B1 ;  /* 0x0000000000017941 */ /* 0x000fea0003800200 */
.L_x_130:
[----:B------:R-:W-:-:S13]  /*0ee0*/  ISETP.GE.U32.AND P0, PT, R3, 0x100, PT ;  /* 0x000001000300780c */ /* 0x000fda0003f06070 */
[----:B------:R-:W-:Y:S05]  /*0ef0*/  @!P0 BRA `(.L_x_138) ;  /* 0x0000000c00448947 */ /* 0x000fea0003800000 */
        /* <DEDUP_REMOVED lines=24> */
.L_x_140:
[----:B------:R-:W-:Y:S05]  /*1080*/  BSYNC.RECONVERGENT B1 ;  /* 0x0000000000017941 */ /* 0x000fea0003800200 */
.L_x_139:
        /* <DEDUP_REMOVED lines=23> */
.L_x_142:
[----:B------:R-:W-:Y:S05]  /*1200*/  BSYNC.RECONVERGENT B1 ;  /* 0x0000000000017941 */ /* 0x000fea0003800200 */
.L_x_141:
        /* <DEDUP_REMOVED lines=20> */
.L_x_144:
[----:B------:R-:W-:Y:S05]  /*1350*/  BSYNC.RECONVERGENT B1 ;  /* 0x0000000000017941 */ /* 0x000fea0003800200 */
.L_x_143:
        /* <DEDUP_REMOVED lines=20> */
.L_x_146:
[----:B------:R-:W-:Y:S05]  /*14a0*/  BSYNC.RECONVERGENT B1 ;  /* 0x0000000000017941 */ /* 0x000fea0003800200 */
.L_x_145:
        /* <DEDUP_REMOVED lines=20> */
.L_x_148:
[----:B------:R-:W-:Y:S05]  /*15f0*/  BSYNC.RECONVERGENT B1 ;  /* 0x0000000000017941 */ /* 0x000fea0003800200 */
.L_x_147:
[----:B------:R-:W-:Y:S04]  /*1600*/  BSSY.RECONVERGENT B1, `(.L_x_149) ;  /* 0x000000b000017945 */ /* 0x000fe80003800200 */
[----:B------:R-:W-:Y:S05]  /*1610*/  @P1 BRA `(.L_x_150) ;  /* 0x0000000000241947 */ /* 0x000fea0003800000 */
[----:B----4-:R-:W4:Y:S01]  /*1620*/  S2R R7, SR_CgaCtaId ;  /* 0x0000000000077919 */ /* 0x010f220000008800 */
[----:B--2---:R-:W-:Y:S01]  /*1630*/  MOV R4, 0x400 ;  /* 0x0000040000047802 */ /* 0x004fe20000000f00 */
[----:B------:R-:W-:Y:S01]  /*1640*/  IMAD.MOV.U32 R8, RZ, RZ, R24 ;  /* 0x000000ffff087224 */ /* 0x000fe200078e0018 */
[----:B0-----:R-:W-:-:S04]  /*1650*/  SHF.R.U32.HI R3, RZ, 0x1, R5 ;  /* 0x00000001ff037819 */ /* 0x001fc80000011605 */
[----:B------:R-:W-:Y:S02]  /*1660*/  LOP3.LUT R3, R3, 0x1f0, RZ, 0xc0, !PT ;  /* 0x000001f003037812 */ /* 0x000fe400078ec0ff */
[----:B----4-:R-:W-:-:S05]  /*1670*/  LEA R4, R7, R4, 0x18 ;  /* 0x0000000407047211 */ /* 0x010fca00078ec0ff */
[----:B------:R-:W-:-:S05]  /*1680*/  IMAD.IADD R3, R3, 0x1, R4 ;  /* 0x0000000103037824 */ /* 0x000fca00078e0204 */
[----:B------:R0:W-:Y:S04]  /*1690*/  STS.64 [R3+0x10], R8 ;  /* 0x0000100803007388 */ /* 0x0001e80000000a00 */
[----:B------:R0:W-:Y:S02]  /*16a0*/  STS.U8 [R3+0x8], R2 ;  /* 0x0000080203007388 */ /* 0x0001e40000000000 */
.L_x_150:
[----:B------:R-:W-:Y:S05]  /*16b0*/  BSYNC.RECONVERGENT B1 ;  /* 0x0000000000017941 */ /* 0x000fea0003800200 */
.L_x_149:
[----:B------:R-:W-:Y:S01]  /*16c0*/  BAR.SYNC.DEFER_BLOCKING 0x0 ;  /* 0x0000000000007b1d */ /* 0x000fe20000010000 */
[----:B------:R-:W-:-:S13]  /*16d0*/  ISETP.NE.AND P1, PT, R5, RZ, PT ;  /* 0x000000ff0500720c */ /* 0x000fda0003f25270 */
[----:B------:R-:W-:Y:S05]  /*16e0*/  @P1 BRA `(.L_x_151) ;  /* 0x0000003800d41947 */ /* 0x000fea0003800000 */
[----:B------:R-:W5:Y:S01]  /*16f0*/  S2UR UR5, SR_CgaCtaId ;  /* 0x00000000000579c3 */ /* 0x000f620000008800 */
[----:B------:R-:W-:Y:S01]  /*1700*/  UMOV UR4, 0x400 ;  /* 0x0000040000047882 */ /* 0x000fe20000000000 */
[----:B------:R-:W-:Y:S01]  /*1710*/  LOP3.LUT P4, RZ, R2, 0xff, RZ, 0xc0, !PT ;  /* 0x000000ff02ff7812 */ /* 0x000fe2000788c0ff */
[----:B-----5:R-:W-:-:S09]  /*1720*/  ULEA UR4, UR5, UR4, 0x18 ;  /* 0x0000000405047291 */ /* 0x020fd2000f8ec0ff */
[----:B0-----:R-:W0:Y:S04]  /*1730*/  LDS.U8 R8, [UR4+0x18] ;  /* 0x00001804ff087984 */ /* 0x001e280008000000 */
[----:B------:R-:W5:Y:S04]  /*1740*/  LDS.64 R10, [UR4+0x20] ;  /* 0x00002004ff0a7984 */ /* 0x000f680008000a00 */
[----:B------:R-:W1:Y:S04]  /*1750*/  LDS.U8 R14, [UR4+0x28] ;  /* 0x00002804ff0e7984 */ /* 0x000e680008000000 */
[----:B----4-:R-:W4:Y:S04]  /*1760*/  LDS.64 R6, [UR4+0x30] ;  /* 0x00003004ff067984 */ /* 0x010f280008000a00 */
[----:B------:R-:W4:Y:S04]  /*1770*/  LDS.U8 R16, [UR4+0x38] ;  /* 0x00003804ff107984 */ /* 0x000f280008000000 */
[----:B--2---:R-:W2:Y:S04]  /*1780*/  LDS.64 R4, [UR4+0x40] ;  /* 0x00004004ff047984 */ /* 0x004ea80008000a00 */
[----:B------:R-:W2:Y:S04]  /*1790*/  LDS.U8 R12, [UR4+0x48] ;  /* 0x00004804ff0c7984 */ /* 0x000ea80008000000 */
[----:B------:R-:W-:Y:S01]  /*17a0*/  LDS.U8 R17, [UR4+0x58] ;  /* 0x00005804ff117984 */ /* 0x000fe20008000000 */
[----:B0-----:R-:W-:-:S04]  /*17b0*/  ISETP.NE.AND P2, PT, R8, RZ, PT ;  /* 0x000000ff0800720c */ /* 0x001fc80003f45270 */
[----:B------:R-:W-:Y:S02]  /*17c0*/  @P4 SEL R8, R2, 0x1, !P2 ;  /* 0x0000000102084807 */ /* 0x000fe40005000000 */
[-C--:B-----5:R-:W-:Y:S01]  /*17d0*/  ISETP.LT.U32.AND P0, PT, R10, R24.reuse, PT ;  /* 0x000000180a00720c */ /* 0x0a0fe20003f01070 */
[----:B------:R-:W0:Y:S01]  /*17e0*/  LDS.64 R2, [UR4+0x50] ;  /* 0x00005004ff027984 */ /* 0x000e220008000a00 */
[----:B------:R-:W-:Y:S02]  /*17f0*/  LOP3.LUT P3, RZ, R8, 0xff, RZ, 0xc0, !PT ;  /* 0x000000ff08ff7812 */ /* 0x000fe4000786c0ff */
[----:B------:R-:W-:Y:S02]  /*1800*/  ISETP.LT.AND.EX P0, PT, R11, R9, PT, P0 ;  /* 0x000000090b00720c */ /* 0x000fe40003f01300 */
[----:B-1----:R-:W-:Y:S02]  /*1810*/  ISETP.NE.AND P5, PT, R14, RZ, PT ;  /* 0x000000ff0e00720c */ /* 0x002fe40003fa5270 */
[----:B---3--:R-:W-:-:S02]  /*1820*/  @P2 SEL R24, R10, R24, P0 ;  /* 0x000000180a182207 */ /* 0x008fc40000000000 */
[C---:B------:R-:W-:Y:S02]  /*1830*/  @P2 SEL R9, R11.reuse, R9, P0 ;  /* 0x000000090b092207 */ /* 0x040fe40000000000 */
[----:B------:R-:W-:Y:S02]  /*1840*/  SEL R13, R10, R24, !P4 ;  /* 0x000000180a0d7207 */ /* 0x000fe40006000000 */
[----:B------:R-:W-:Y:S01]  /*1850*/  SEL R15, R11, R9, !P4 ;  /* 0x000000090b0f7207 */ /* 0x000fe20006000000 */
[----:B------:R-:W-:Y:S01]  /*1860*/  LDS.U8 R10, [UR4+0x78] ;  /* 0x00007804ff0a7984 */ /* 0x000fe20008000000 */
[----:B----4-:R-:W-:Y:S02]  /*1870*/  ISETP.LT.U32.AND P0, PT, R6, R13, PT ;  /* 0x0000000d0600720c */ /* 0x010fe40003f01070 */
[----:B------:R-:W-:Y:S02]  /*1880*/  @P3 SEL R14, R8, 0x1, !P5 ;  /* 0x00000001080e3807 */ /* 0x000fe40006800000 */
[----:B------:R-:W-:Y:S01]  /*1890*/  ISETP.LT.AND.EX P0, PT, R7, R15, PT, P0 ;  /* 0x0000000f0700720c */ /* 0x000fe20003f01300 */
[----:B------:R-:W1:Y:S01]  /*18a0*/  LDS.64 R8, [UR4+0x60] ;  /* 0x00006004ff087984 */ /* 0x000e620008000a00 */
[----:B------:R-:W-:-:S02]  /*18b0*/  LOP3.LUT P2, RZ, R14, 0xff, RZ, 0xc0, !PT ;  /* 0x000000ff0eff7812 */ /* 0x000fc4000784c0ff */
[----:B------:R-:W-:Y:S02]  /*18c0*/  @P5 SEL R13, R6, R13, P0 ;  /* 0x0000000d060d5207 */ /* 0x000fe40000000000 */
[----:B------:R-:W-:Y:S02]  /*18d0*/  ISETP.NE.AND P4, PT, R16, RZ, PT ;  /* 0x000000ff1000720c */ /* 0x000fe40003f85270 */
[C---:B------:R-:W-:Y:S02]  /*18e0*/  @P5 SEL R15, R7.reuse, R15, P0 ;  /* 0x0000000f070f5207 */ /* 0x040fe40000000000 */
[----:B------:R-:W-:Y:S02]  /*18f0*/  SEL R11, R6, R13, !P3 ;  /* 0x0000000d060b7207 */ /* 0x000fe40005800000 */
[----:B------:R-:W-:Y:S02]  /*1900*/  SEL R13, R7, R15, !P3 ;  /* 0x0000000f070d7207 */ /* 0x000fe40005800000 */
[----:B--2---:R-:W-:Y:S01]  /*1910*/  ISETP.LT.U32.AND P0, PT, R4, R11, PT ;  /* 0x0000000b0400720c */ /* 0x004fe20003f01070 */
[----:B------:R-:W-:Y:S01]  /*1920*/  LDS.64 R6, [UR4+0x70] ;  /* 0x00007004ff067984 */ /* 0x000fe20008000a00 */
[----:B------:R-:W-:-:S02]  /*1930*/  @P2 SEL R16, R14, 0x1, !P4 ;  /* 0x000000010e102807 */ /* 0x000fc40006000000 */
[C---:B------:R-:W-:Y:S01]  /*1940*/  ISETP.LT.AND.EX P0, PT, R5.reuse, R13, PT, P0 ;  /* 0x0000000d0500720c */ /* 0x040fe20003f01300 */
[----:B------:R-:W2:Y:S01]  /*1950*/  LDS.U8 R14, [UR4+0x68] ;  /* 0x00006804ff0e7984 */ /* 0x000ea20008000000 */
[----:B------:R-:W-:Y:S02]  /*1960*/  LOP3.LUT P5, RZ, R16, 0xff, RZ, 0xc0, !PT ;  /* 0x000000ff10ff7812 */ /* 0x000fe400078ac0ff */
[----:B------:R-:W-:Y:S02]  /*1970*/  @P4 SEL R11, R4, R11, P0 ;  /* 0x0000000b040b4207 */ /* 0x000fe40000000000 */
[----:B------:R-:W-:Y:S02]  /*1980*/  ISETP.NE.AND P3, PT, R12, RZ, PT ;  /* 0x000000ff0c00720c */ /* 0x000fe40003f65270 */
[----:B------:R-:W-:Y:S02]  /*1990*/  @P4 SEL R13, R5, R13, P0 ;  /* 0x0000000d050d4207 */ /* 0x000fe40000000000 */
[----:B------:R-:W-:-:S02]  /*19a0*/  SEL R11, R4, R11, !P2 ;  /* 0x0000000b040b7207 */ /* 0x000fc40005000000 */
[----:B------:R-:W-:Y:S02]  /*19b0*/  SEL R13, R5, R13, !P2 ;  /* 0x0000000d050d7207 */ /* 0x000fe40005000000 */
[----:B0-----:R-:W-:Y:S01]  /*19c0*/  ISETP.LT.U32.AND P0, PT, R2, R11, PT ;  /* 0x0000000b0200720c */ /* 0x001fe20003f01070 */
[----:B------:R-:W0:Y:S01]  /*19d0*/  LDS.64 R4, [UR4+0x80] ;  /* 0x00008004ff047984 */ /* 0x000e220008000a00 */
[----:B------:R-:W-:Y:S02]  /*19e0*/  @P5 SEL R12, R16, 0x1, !P3 ;  /* 0x00000001100c5807 */ /* 0x000fe40005800000 */
[----:B------:R-:W-:Y:S02]  /*19f0*/  ISETP.LT.AND.EX P0, PT, R3, R13, PT, P0 ;  /* 0x0000000d0300720c */ /* 0x000fe40003f01300 */
[----:B------:R-:W-:Y:S02]  /*1a00*/  LOP3.LUT P4, RZ, R12, 0xff, RZ, 0xc0, !PT ;  /* 0x000000ff0cff7812 */ /* 0x000fe4000788c0ff */
[----:B------:R-:W-:-:S02]  /*1a10*/  @P3 SEL R11, R2, R11, P0 ;  /* 0x0000000b020b3207 */ /* 0x000fc40000000000 */
[----:B------:R-:W-:Y:S02]  /*1a20*/  ISETP.NE.AND P2, PT, R17, RZ, PT ;  /* 0x000000ff1100720c */ /* 0x000fe40003f45270 */
[C---:B------:R-:W-:Y:S02]  /*1a30*/  @P3 SEL R13, R3.reuse, R13, P0 ;  /* 0x0000000d030d3207 */ /* 0x040fe40000000000 */
[----:B------:R-:W-:Y:S02]  /*1a40*/  SEL R11, R2, R11, !P5 ;  /* 0x0000000b020b7207 */ /* 0x000fe40006800000 */
[----:B------:R-:W-:Y:S02]  /*1a50*/  SEL R13, R3, R13, !P5 ;  /* 0x0000000d030d7207 */ /* 0x000fe40006800000 */
[----:B-1----:R-:W-:Y:S02]  /*1a60*/  ISETP.LT.U32.AND P0, PT, R8, R11, PT ;  /* 0x0000000b0800720c */ /* 0x002fe40003f01070 */
[----:B------:R-:W-:-:S02]  /*1a70*/  @P4 SEL R17, R12, 0x1, !P2 ;  /* 0x000000010c114807 */ /* 0x000fc40005000000 */
[----:B------:R-:W-:Y:S02]  /*1a80*/  ISETP.LT.AND.EX P0, PT, R9, R13, PT, P0 ;  /* 0x0000000d0900720c */ /* 0x000fe40003f01300 */
[----:B------:R-:W-:Y:S02]  /*1a90*/  LOP3.LUT P5, RZ, R17, 0xff, RZ, 0xc0, !PT ;  /* 0x000000ff11ff7812 */ /* 0x000fe400078ac0ff */
[----:B------:R-:W-:Y:S02]  /*1aa0*/  @P2 SEL R11, R8, R11, P0 ;  /* 0x0000000b080b2207 */ /* 0x000fe40000000000 */
[----:B--2---:R-:W-:Y:S02]  /*1ab0*/  ISETP.NE.AND P3, PT, R14, RZ, PT ;  /* 0x000000ff0e00720c */ /* 0x004fe40003f65270 */
[----:B------:R-:W-:Y:S02]  /*1ac0*/  @P2 SEL R13, R9, R13, P0 ;  /* 0x0000000d090d2207 */ /* 0x000fe40000000000 */
[----:B------:R-:W-:-:S02]  /*1ad0*/  SEL R3, R8, R11, !P4 ;  /* 0x0000000b08037207 */ /* 0x000fc40006000000 */
[----:B------:R-:W-:Y:S02]  /*1ae0*/  SEL R9, R9, R13, !P4 ;  /* 0x0000000d09097207 */ /* 0x000fe40006000000 */
[----:B------:R-:W-:Y:S02]  /*1af0*/  ISETP.LT.U32.AND P0, PT, R6, R3, PT ;  /* 0x000000030600720c */ /* 0x000fe40003f01070 */
[----:B------:R-:W-:Y:S02]  /*1b00*/  @P5 SEL R14, R17, 0x1, !P3 ;  /* 0x00000001110e5807 */ /* 0x000fe40005800000 */
[----:B------:R-:W-:Y:S02]  /*1b10*/  ISETP.LT.AND.EX P0, PT, R7, R9, PT, P0 ;  /* 0x000000090700720c */ /* 0x000fe40003f01300 */
[----:B------:R-:W-:Y:S02]  /*1b20*/  ISETP.NE.AND P4, PT, R10, RZ, PT ;  /* 0x000000ff0a00720c */ /* 0x000fe40003f85270 */
[----:B------:R-:W-:-:S02]  /*1b30*/  @P3 SEL R3, R6, R3, P0 ;  /* 0x0000000306033207 */ /* 0x000fc40000000000 */
[----:B------:R-:W-:Y:S02]  /*1b40*/  LOP3.LUT P2, RZ, R14, 0xff, RZ, 0xc0, !PT ;  /* 0x000000ff0eff7812 */ /* 0x000fe4000784c0ff */
[C---:B------:R-:W-:Y:S02]  /*1b50*/  @P3 SEL R9, R7.reuse, R9, P0 ;  /* 0x0000000907093207 */ /* 0x040fe40000000000 */
[----:B------:R-:W-:Y:S02]  /*1b60*/  SEL R3, R6, R3, !P5 ;  /* 0x0000000306037207 */ /* 0x000fe40006800000 */
[----:B------:R-:W-:Y:S02]  /*1b70*/  SEL R7, R7, R9, !P5 ;  /* 0x0000000907077207 */ /* 0x000fe40006800000 */
[----:B0-----:R-:W-:-:S04]  /*1b80*/  ISETP.LT.U32.AND P0, PT, R4, R3, PT ;  /* 0x000000030400720c */ /* 0x001fc80003f01070 */
[C---:B------:R-:W-:Y:S02]  /*1b90*/  ISETP.LT.AND.EX P0, PT, R5.reuse, R7, PT, P0 ;  /* 0x000000070500720c */ /* 0x040fe40003f01300 */
[----:B------:R-:W-:Y:S02]  /*1ba0*/  @P2 SEL R10, R14, 0x1, !P4 ;  /* 0x000000010e0a2807 */ /* 0x000fe40006000000 */
[----:B------:R-:W-:Y:S02]  /*1bb0*/  @P4 SEL R3, R4, R3, P0 ;  /* 0x0000000304034207 */ /* 0x000fe40000000000 */
[----:B------:R-:W-:Y:S02]  /*1bc0*/  @P4 SEL R7, R5, R7, P0 ;  /* 0x0000000705074207 */ /* 0x000fe40000000000 */
[----:B------:R-:W-:Y:S02]  /*1bd0*/  PRMT R2, R10, 0x7610, R2 ;  /* 0x000076100a027816 */ /* 0x000fe40000000002 */
[----:B------:R-:W-:-:S02]  /*1be0*/  SEL R24, R4, R3, !P2 ;  /* 0x0000000304187207 */ /* 0x000fc40005000000 */
[----:B------:R-:W-:Y:S01]  /*1bf0*/  SEL R9, R5, R7, !P2 ;  /* 0x0000000705097207 */ /* 0x000fe20005000000 */
[----:B------:R-:W-:Y:S06]  /*1c00*/  BRA `(.L_x_151) ;  /* 0x00000034008c7947 */ /* 0x000fec0003800000 */
.L_x_138:
[----:B------:R-:W0:Y:S01]  /*1c10*/  S2R R15, SR_LANEID ;  /* 0x00000000000f7919 */ /* 0x000e220000000000 */
[----:B------:R-:W-:Y:S01]  /*1c20*/  LOP3.LUT R4, R5, 0x3e0, RZ, 0xc0, !PT ;  /* 0x000003e005047812 */ /* 0x000fe200078ec0ff */
[----:B------:R-:W-:Y:S04]  /*1c30*/  BSSY.RECONVERGENT B1, `(.L_x_152) ;  /* 0x0000022000017945 */ /* 0x000fe80003800200 */
[----:B------:R-:W-:Y:S01]  /*1c40*/  VIADD R6, R4, 0x20 ;  /* 0x0000002004067836 */ /* 0x000fe20000000000 */
[----:B------:R-:W-:-:S04]  /*1c50*/  LOP3.LUT R4, RZ, R4, RZ, 0x33, !PT ;  /* 0x00000004ff047212 */ /* 0x000fc800078e33ff */
[----:B------:R-:W-:Y:S01]  /*1c60*/  ISETP.GT.U32.AND P0, PT, R6, R3, PT ;  /* 0x000000030600720c */ /* 0x000fe20003f04070 */
[----:B------:R-:W-:-:S05]  /*1c70*/  IMAD.IADD R4, R3, 0x1, R4 ;  /* 0x0000000103047824 */ /* 0x000fca00078e0204 */
        /* <DEDUP_REMOVED lines=25> */
[----:B------:R-:W-:Y:S02]  /*1e10*/  @!P0 SEL R9, R8, R9, P4 ;  /* 0x0000000908098207 */ /* 0x000fe40002000000 */
[----:B------:R-:W-:Y:S02]  /*1e20*/  @P0 PRMT R2, R6, 0x7610, R2 ;  /* 0x0000761006020816 */ /* 0x000fe40000000002 */
[----:B------:R-:W-:Y:S02]  /*1e30*/  @P0 SEL R24, R13, R24, !P6 ;  /* 0x000000180d180207 */ /* 0x000fe40007000000 */
[----:B------:R-:W-:-:S07]  /*1e40*/  @P0 SEL R9, R8, R9, !P6 ;  /* 0x0000000908090207 */ /* 0x000fce0007000000 */
.L_x_153:
[----:B------:R-:W-:Y:S05]  /*1e50*/  BSYNC.RECONVERGENT B1 ;  /* 0x0000000000017941 */ /* 0x000fea0003800200 */
.L_x_152:
[----:B------:R-:W-:Y:S01]  /*1e60*/  ISETP.GT.AND P4, PT, R7, R4, PT ;  /* 0x000000040700720c */ /* 0x000fe20003f84270 */
[----:B---3--:R2:W3:Y:S01]  /*1e70*/  SHFL.DOWN PT, R11, R24, 0x2, R4 ;  /* 0x08400000180b7989 */ /* 0x0084e200000e0004 */
[----:B------:R-:W-:Y:S01]  /*1e80*/  LOP3.LUT R7, R2, 0xff, RZ, 0xc0, !PT ;  /* 0x000000ff02077812 */ /* 0x000fe200078ec0ff */
        /* <DEDUP_REMOVED lines=8> */
[----:B---3--:R-:W-:Y:S02]  /*1f10*/  @!P0 ISETP.LT.U32.AND P5, PT, R11, R24, PT ;  /* 0x000000180b00820c */ /* 0x008fe40003fa1070 */
[----:B------:R-:W-:Y:S02]  /*1f20*/  @P0 ISETP.NE.AND P6, PT, R6, RZ, PT ;  /* 0x000000ff0600020c */ /* 0x000fe40003fc5270 */
[----:B------:R-:W-:Y:S02]  /*1f30*/  @!P0 PRMT R2, R10, 0x7610, R2 ;  /* 0x000076100a028816 */ /* 0x000fe40000000002 */
[----:B----4-:R-:W-:Y:S02]  /*1f40*/  @!P0 ISETP.LT.AND.EX P5, PT, R8, R9, PT, P5 ;  /* 0x000000090800820c */ /* 0x010fe40003fa1350 */
[----:B------:R-:W-:Y:S02]  /*1f50*/  @P0 SEL R6, R7, R2, !P6 ;  /* 0x0000000207060207 */ /* 0x000fe40007000000 */
[----:B-12---:R-:W-:-:S02]  /*1f60*/  @!P0 SEL R24, R11, R24, P5 ;  /* 0x000000180b188207 */ /* 0x006fc40002800000 */
[----:B------:R-:W-:Y:S02]  /*1f70*/  @!P0 SEL R9, R8, R9, P5 ;  /* 0x0000000908098207 */ /* 0x000fe40002800000 */
[----:B------:R-:W-:Y:S02]  /*1f80*/  @P0 PRMT R2, R6, 0x7610, R2 ;  /* 0x0000761006020816 */ /* 0x000fe40000000002 */
[----:B------:R-:W-:Y:S02]  /*1f90*/  @P0 SEL R24, R11, R24, !P6 ;  /* 0x000000180b180207 */ /* 0x000fe40007000000 */
[----:B------:R-:W-:-:S07]  /*1fa0*/  @P0 SEL R9, R8, R9, !P6 ;  /* 0x0000000908090207 */ /* 0x000fce0007000000 */
.L_x_155:
[----:B------:R-:W-:Y:S05]  /*1fb0*/  BSYNC.RECONVERGENT B1 ;  /* 0x0000000000017941 */ /* 0x000fea0003800200 */
.L_x_154:
[----:B0-----:R-:W-:Y:S01]  /*1fc0*/  LOP3.LUT R7, R2, 0xff, RZ, 0xc0, !PT ;  /* 0x000000ff02077812 */ /* 0x001fe200078ec0ff */
[----:B---3--:R0:W3:Y:S01]  /*1fd0*/  SHFL.DOWN PT, R11, R24, 0x4, R4 ;  /* 0x08800000180b7989 */ /* 0x0080e200000e0004 */
[----:B------:R-:W-:Y:S03]  /*1fe0*/  BSSY.RECONVERGENT B1, `(.L_x_156) ;  /* 0x0000012000017945 */ /* 0x000fe60003800200 */
[----:B----4-:R0:W4:Y:S04]  /*1ff0*/  SHFL.DOWN PT, R8, R9, 0x4, R4 ;  /* 0x0880000009087989 */ /* 0x01012800000e0004 */
        /* <DEDUP_REMOVED lines=16> */
.L_x_157:
[----:B------:R-:W-:Y:S05]  /*2100*/  BSYNC.RECONVERGENT B1 ;  /* 0x0000000000017941 */ /* 0x000fea0003800200 */
.L_x_156:
        /* <DEDUP_REMOVED lines=20> */
.L_x_159:
[----:B------:R-:W-:Y:S05]  /*2250*/  BSYNC.RECONVERGENT B1 ;  /* 0x0000000000017941 */ /* 0x000fea0003800200 */
.L_x_158:
[----:B0-----:R-:W-:Y:S01]  /*2260*/  LOP3.LUT R7, R2, 0xff, RZ, 0xc0, !PT ;  /* 0x000000ff02077812 */ /* 0x001fe200078ec0ff */
[----:B---3--:R0:W3:Y:S01]  /*2270*/  SHFL.DOWN PT, R11, R24, 0x10, R4 ;  /* 0x0a000000180b7989 */ /* 0x0080e200000e0004 */
[----:B------:R-:W-:Y:S03]  /*2280*/  BSSY.RECONVERGENT B1, `(.L_x_160) ;  /* 0x0000012000017945 */ /* 0x000fe60003800200 */
[----:B------:R0:W0:Y:S04]  /*2290*/  SHFL.DOWN PT, R6, R9, 0x10, R4 ;  /* 0x0a00000009067989 */ /* 0x00002800000e0004 */
[----:B------:R0:W0:Y:S01]  /*22a0*/  SHFL.DOWN PT, R7, R7, 0x10, R4 ;  /* 0x0a00000007077989 */ /* 0x00002200000e0004 */
[----:B------:R-:W-:Y:S05]  /*22b0*/  @P4 BRA `(.L_x_161) ;  /* 0x0000000000384947 */ /* 0x000fea0003800000 */
[----:B0-----:R-:W-:Y:S01]  /*22c0*/  LOP3.LUT P0, RZ, R7, 0xff, RZ, 0xc0, !PT ;  /* 0x000000ff07ff7812 */ /* 0x001fe2000780c0ff */
[----:B----4-:R-:W-:Y:S01]  /*22d0*/  IMAD.MOV.U32 R8, RZ, RZ, 0x1 ;  /* 0x00000001ff087424 */ /* 0x010fe200078e00ff */
[----:B-12---:R-:W-:-:S04]  /*22e0*/  LOP3.LUT P2, R4, R2, 0xff, RZ, 0xc0, !PT ;  /* 0x000000ff02047812 */ /* 0x006fc8000784c0ff */
[----:B------:R-:W-:-:S13]  /*22f0*/  PLOP3.LUT P0, PT, P2, P0, PT, 0x2f, 0xf2 ;  /* 0x0000000000f2781c */ /* 0x000fda0001700577 */
[----:B---3--:R-:W-:Y:S02]  /*2300*/  @!P0 ISETP.LT.U32.AND P2, PT, R11, R24, PT ;  /* 0x000000180b00820c */ /* 0x008fe40003f41070 */
        /* <DEDUP_REMOVED lines=9> */
.L_x_161:
[----:B------:R-:W-:Y:S05]  /*23a0*/  BSYNC.RECONVERGENT B1 ;  /* 0x0000000000017941 */ /* 0x000fea0003800200 */
.L_x_160:
[----:B------:R-:W-:Y:S04]  /*23b0*/  BSSY.RECONVERGENT B1, `(.L_x_162) ;  /* 0x000000b000017945 */ /* 0x000fe80003800200 */
[----:B------:R-:W-:Y:S05]  /*23c0*/  @P1 BRA `(.L_x_163) ;  /* 0x0000000000241947 */ /* 0x000fea0003800000 */
[----:B0-----:R-:W0:Y:S01]  /*23d0*/  S2R R7, SR_CgaCtaId ;  /* 0x0000000000077919 */ /* 0x001e220000008800 */
[----:B------:R-:W-:Y:S01]  /*23e0*/  MOV R6, 0x400 ;  /* 0x0000040000067802 */ /* 0x000fe20000000f00 */
[----:B----4-:R-:W-:Y:S01]  /*23f0*/  IMAD.MOV.U32 R8, RZ, RZ, R24 ;  /* 0x000000ffff087224 */ /* 0x010fe200078e0018 */
[----:B-12---:R-:W-:-:S04]  /*2400*/  SHF.R.U32.HI R4, RZ, 0x1, R5 ;  /* 0x00000001ff047819 */ /* 0x006fc80000011605 */
[----:B------:R-:W-:Y:S02]  /*2410*/  LOP3.LUT R4, R4, 0x1f0, RZ, 0xc0, !PT ;  /* 0x000001f004047812 */ /* 0x000fe400078ec0ff */
[----:B0-----:R-:W-:-:S05]  /*2420*/  LEA R7, R7, R6, 0x18 ;  /* 0x0000000607077211 */ /* 0x001fca00078ec0ff */
[----:B------:R-:W-:-:S05]  /*2430*/  IMAD.IADD R7, R4, 0x1, R7 ;  /* 0x0000000104077824 */ /* 0x000fca00078e0207 */
[----:B------:R0:W-:Y:S04]  /*2440*/  STS.64 [R7+0x10], R8 ;  /* 0x0000100807007388 */ /* 0x0001e80000000a00 */
[----:B------:R0:W-:Y:S02]  /*2450*/  STS.U8 [R7+0x8], R2 ;  /* 0x0000080207007388 */ /* 0x0001e40000000000 */
.L_x_163:
[----:B------:R-:W-:Y:S05]  /*2460*/  BSYNC.RECONVERGENT B1 ;  /* 0x0000000000017941 */ /* 0x000fea0003800200 */
.L_x_162:
[----:B------:R-:W-:Y:S01]  /*2470*/  BAR.SYNC.DEFER_BLOCKING 0x0 ;  /* 0x0000000000007b1d */ /* 0x000fe20000010000 */
[----:B------:R-:W-:-:S13]  /*2480*/  ISETP.NE.AND P1, PT, R5, RZ, PT ;  /* 0x000000ff0500720c */ /* 0x000fda0003f25270 */
[----:B------:R-:W-:Y:S05]  /*2490*/  @P1 BRA `(.L_x_151) ;  /* 0x0000002c00681947 */ /* 0x000fea0003800000 */
[C---:B------:R-:W-:Y:S02]  /*24a0*/  ISETP.GE.U32.AND P0, PT, R3.reuse, 0x21, PT ;  /* 0x000000210300780c */ /* 0x040fe40003f06070 */
[C---:B------:R-:W-:Y:S02]  /*24b0*/  ISETP.GE.U32.AND P2, PT, R3.reuse, 0x41, PT ;  /* 0x000000410300780c */ /* 0x040fe40003f46070 */
[C---:B------:R-:W-:Y:S02]  /*24c0*/  ISETP.GE.U32.AND P3, PT, R3.reuse, 0x61, PT ;  /* 0x000000610300780c */ /* 0x040fe40003f66070 */
[----:B------:R-:W-:-:S07]  /*24d0*/  ISETP.GE.U32.AND P4, PT, R3, 0x81, PT ;  /* 0x000000810300780c */ /* 0x000fce0003f86070 */
[----:B------:R-:W-:Y:S06]  /*24e0*/  @!P0 BRA `(.L_x_164) ;  /* 0x00000000003c8947 */ /* 0x000fec0003800000 */
[----:B------:R-:W5:Y:S01]  /*24f0*/  S2UR UR5, SR_CgaCtaId ;  /* 0x00000000000579c3 */ /* 0x000f620000008800 */
[----:B------:R-:W-:Y:S01]  /*2500*/  UMOV UR4, 0x400 ;  /* 0x0000040000047882 */ /* 0x000fe20000000000 */
[----:B------:R-:W-:Y:S01]  /*2510*/  LOP3.LUT P5, RZ, R2, 0xff, RZ, 0xc0, !PT ;  /* 0x000000ff02ff7812 */ /* 0x000fe200078ac0ff */
[----:B-----5:R-:W-:-:S09]  /*2520*/  ULEA UR4, UR5, UR4, 0x18 ;  /* 0x0000000405047291 */ /* 0x020fd2000f8ec0ff */
[----:B0-----:R-:W0:Y:S04]  /*2530*/  LDS.U8 R6, [UR4+0x18] ;  /* 0x00001804ff067984 */ /* 0x001e280008000000 */
[----:B-12---:R-:W1:Y:S01]  /*2540*/  LDS.64 R4, [UR4+0x20] ;  /* 0x00002004ff047984 */ /* 0x006e620008000a00 */
[----:B0-----:R-:W-:Y:S02]  /*2550*/  ISETP.NE.AND P6, PT, R6, RZ, PT ;  /* 0x000000ff0600720c */ /* 0x001fe40003fc5270 */
[----:B-1----:R-:W-:Y:S02]  /*2560*/  ISETP.LT.U32.AND P0, PT, R4, R24, PT ;  /* 0x000000180400720c */ /* 0x002fe40003f01070 */
[----:B------:R-:W-:Y:S02]  /*2570*/  @P5 SEL R6, R2, 0x1, !P6 ;  /* 0x0000000102065807 */ /* 0x000fe40007000000 */
[----:B------:R-:W-:-:S02]  /*2580*/  ISETP.LT.AND.EX P0, PT, R5, R9, PT, P0 ;  /* 0x000000090500720c */ /* 0x000fc40003f01300 */
[----:B------:R-:W-:-:S05]  /*2590*/  PRMT R2, R6, 0x7610, R2 ;  /* 0x0000761006027816 */ /* 0x000fca0000000002 */
[C---:B------:R-:W-:Y:S02]  /*25a0*/  @P6 SEL R24, R4.reuse, R24, P0 ;  /* 0x0000001804186207 */ /* 0x040fe40000000000 */
[C---:B------:R-:W-:Y:S02]  /*25b0*/  @P6 SEL R9, R5.reuse, R9, P0 ;  /* 0x0000000905096207 */ /* 0x040fe40000000000 */
[----:B------:R-:W-:Y:S02]  /*25c0*/  SEL R24, R4, R24, !P5 ;  /* 0x0000001804187207 */ /* 0x000fe40006800000 */
[----:B------:R-:W-:-:S07]  /*25d0*/  SEL R9, R5, R9, !P5 ;  /* 0x0000000905097207 */ /* 0x000fce0006800000 */
.L_x_164:
[----:B------:R-:W-:Y:S01]  /*25e0*/  ISETP.GE.U32.AND P5, PT, R3, 0xa1, PT ;  /* 0x000000a10300780c */ /* 0x000fe20003fa6070 */
[----:B------:R-:W-:-:S12]  /*25f0*/  @!P2 BRA `(.L_x_165) ;  /* 0x00000000003ca947 */ /* 0x000fd80003800000 */
        /* <DEDUP_REMOVED lines=15> */
.L_x_165:
        /* <DEDUP_REMOVED lines=17> */
.L_x_166:
[----:B------:R-:W-:Y:S01]  /*2800*/  ISETP.GE.U32.AND P3, PT, R3, 0xe1, PT ;  /* 0x000000e10300780c */ /* 0x000fe20003f66070 */
[----:B------:R-:W-:-:S12]  /*2810*/  @!P4 BRA `(.L_x_167) ;  /* 0x00000000003cc947 */ /* 0x000fd80003800000 */
[----:B------:R-:W5:Y:S01]  /*2820*/  S2UR UR5, SR_CgaCtaId ;  /* 0x00000000000579c3 */ /* 0x000f620000008800 */
[----:B------:R-:W-:Y:S01]  /*2830*/  UMOV UR4, 0x400 ;  /* 0x0000040000047882 */ /* 0x000fe20000000000 */
[----:B------:R-:W-:Y:S01]  /*2840*/  LOP3.LUT P4, RZ, R2, 0xff, RZ, 0xc0, !PT ;  /* 0x000000ff02ff7812 */ /* 0x000fe2000788c0ff */
[----:B-----5:R-:W-:-:S09]  /*2850*/  ULEA UR4, UR5, UR4, 0x18 ;  /* 0x0000000405047291 */ /* 0x020fd2000f8ec0ff */
[----:B------:R-:W5:Y:S04]  /*2860*/  LDS.U8 R3, [UR4+0x48] ;  /* 0x00004804ff037984 */ /* 0x000f680008000000 */
[----:B012---:R-:W0:Y:S01]  /*2870*/  LDS.64 R4, [UR4+0x50] ;  /* 0x00005004ff047984 */ /* 0x007e220008000a00 */
        /* <DEDUP_REMOVED lines=9> */
.L_x_167:
[----:B------:R-:W-:Y:S05]  /*2910*/  @!P5 BRA `(.L_x_168) ;  /* 0x00000000003cd947 */ /* 0x000fea0003800000 */
        /* <DEDUP_REMOVED lines=15> */
.L_x_168:
        /* <DEDUP_REMOVED lines=16> */
.L_x_169:
        /* <DEDUP_REMOVED lines=17> */
.L_x_129:
[----:B------:R-:W0:Y:S01]  /*2c20*/  S2R R5, SR_TID.X ;  /* 0x0000000000057919 */ /* 0x000e220000002100 */
[----:B------:R-:W1:Y:S01]  /*2c30*/  LDCU.128 UR8, c[0x0][0x380] ;  /* 0x00007000ff0877ac */ /* 0x000e620008000c00 */
[----:B------:R-:W2:Y:S01]  /*2c40*/  LDCU.64 UR6, c[0x0][0x3a0] ;  /* 0x00007400ff0677ac */ /* 0x000ea20008000a00 */
[----:B------:R-:W3:Y:S01]  /*2c50*/  LDCU UR4, c[0x0][0x3cc] ;  /* 0x00007980ff0477ac */ /* 0x000ee20008000800 */
[----:B0-----:R-:W-:-:S05]  /*2c60*/  IADD3 R2, P0, PT, R4, R5, RZ ;  /* 0x0000000504027210 */ /* 0x001fca0007f1e0ff */
[----:B------:R-:W-:Y:S02]  /*2c70*/  IMAD.SHL.U32 R12, R2, 0x4, RZ ;  /* 0x00000004020c7824 */ /* 0x000fe400078e00ff */
[----:B------:R-:W-:-:S03]  /*2c80*/  IMAD.X R7, RZ, RZ, RZ, P0 ;  /* 0x000000ffff077224 */ /* 0x000fc600000e06ff */
[----:B-1----:R-:W-:Y:S02]  /*2c90*/  IADD3 R10, P0, PT, R12, UR8, RZ ;  /* 0x000000080c0a7c10 */ /* 0x002fe4000ff1e0ff */
[----:B------:R-:W-:Y:S02]  /*2ca0*/  SHF.L.U64.HI R2, R2, 0x2, R7 ;  /* 0x0000000202027819 */ /* 0x000fe40000010207 */
[----:B------:R-:W-:Y:S02]  /*2cb0*/  IADD3 R12, P1, PT, R12, UR10, RZ ;  /* 0x0000000a0c0c7c10 */ /* 0x000fe4000ff3e0ff */
[C---:B------:R-:W-:Y:S02]  /*2cc0*/  IADD3.X R11, PT, PT, R2.reuse, UR9, RZ, P0, !PT ;  /* 0x00000009020b7c10 */ /* 0x040fe400087fe4ff */
[----:B------:R-:W-:-:S03]  /*2cd0*/  IADD3.X R13, PT, PT, R2, UR11, RZ, P1, !PT ;  /* 0x0000000b020d7c10 */ /* 0x000fc60008ffe4ff */
[----:B------:R-:W4:Y:S04]  /*2ce0*/  LDG.E R6, desc[UR12][R10.64] ;  /* 0x0000000c0a067981 */ /* 0x000f28000c1e1900 */
[----:B------:R-:W5:Y:S04]  /*2cf0*/  LDG.E R14, desc[UR12][R12.64] ;  /* 0x0000000c0c0e7981 */ /* 0x000f68000c1e1900 */
[----:B------:R-:W2:Y:S04]  /*2d00*/  LDG.E R18, desc[UR12][R10.64+0x400] ;  /* 0x0004000c0a127981 */ /* 0x000ea8000c1e1900 */
[----:B------:R-:W3:Y:S04]  /*2d10*/  LDG.E R19, desc[UR12][R10.64+0x800] ;  /* 0x0008000c0a137981 */ /* 0x000ee8000c1e1900 */
[----:B------:R-:W3:Y:S04]  /*2d20*/  LDG.E R9, desc[UR12][R12.64+0x800] ;  /* 0x0008000c0c097981 */ /* 0x000ee8000c1e1900 */
[----:B------:R-:W3:Y:S04]  /*2d30*/  LDG.E R2, desc[UR12][R12.64+0x400] ;  /* 0x0004000c0c027981 */ /* 0x000ee8000c1e1900 */
[----:B------:R0:W3:Y:S04]  /*2d40*/  LDG.E R7, desc[UR12][R10.64+0xc00] ;  /* 0x000c000c0a077981 */ /* 0x0000e8000c1e1900 */
[----:B------:R1:W3:Y:S01]  /*2d50*/  LDG.E R8, desc[UR12][R12.64+0xc00] ;  /* 0x000c000c0c087981 */ /* 0x0002e2000c1e1900 */
[----:B0-----:R-:W-:Y:S01]  /*2d60*/  VIADD R10, R5, 0x100 ;  /* 0x00000100050a7836 */ /* 0x001fe20000000000 */
[----:B----4-:R-:W-:-:S02]  /*2d70*/  LEA.HI R15, R6, R6, RZ, 0x1 ;  /* 0x00000006060f7211 */ /* 0x010fc400078f08ff */
[----:B-----5:R-:W-:Y:S02]  /*2d80*/  LEA.HI R16, R14, R14, RZ, 0x1 ;  /* 0x0000000e0e107211 */ /* 0x020fe400078f08ff */
[----:B------:R-:W-:Y:S02]  /*2d90*/  LOP3.LUT R15, R15, 0xfffffffe, RZ, 0xc0, !PT ;  /* 0xfffffffe0f0f7812 */ /* 0x000fe400078ec0ff */
[----:B------:R-:W-:Y:S02]  /*2da0*/  LOP3.LUT R17, R16, 0xfffffffe, RZ, 0xc0, !PT ;  /* 0xfffffffe10117812 */ /* 0x000fe400078ec0ff */
[----:B--2---:R-:W-:Y:S01]  /*2db0*/  LEA.HI R16, R18, R18, RZ, 0x1 ;  /* 0x0000001212107211 */ /* 0x004fe200078f08ff */
[----:B------:R-:W-:Y:S01]  /*2dc0*/  IMAD.IADD R15, R6, 0x1, -R15 ;  /* 0x00000001060f7824 */ /* 0x000fe200078e0a0f */
[----:B---3--:R-:W-:Y:S01]  /*2dd0*/  LEA.HI R6, R19, R19, RZ, 0x1 ;  /* 0x0000001313067211 */ /* 0x008fe200078f08ff */
[----:B------:R-:W-:Y:S01]  /*2de0*/  IMAD.IADD R14, R14, 0x1, -R17 ;  /* 0x000000010e0e7824 */ /* 0x000fe200078e0a11 */
[----:B------:R-:W-:-:S02]  /*2df0*/  LOP3.LUT R11, R16, 0xfffffffe, RZ, 0xc0, !PT ;  /* 0xfffffffe100b7812 */ /* 0x000fc400078ec0ff */
[----:B------:R-:W-:Y:S02]  /*2e00*/  LOP3.LUT R6, R6, 0xfffffffe, RZ, 0xc0, !PT ;  /* 0xfffffffe06067812 */ /* 0x000fe400078ec0ff */
[----:B------:R-:W-:Y:S01]  /*2e10*/  ISETP.NE.AND P0, PT, R15, R14, PT ;  /* 0x0000000e0f00720c */ /* 0x000fe20003f05270 */
[----:B------:R-:W-:Y:S01]  /*2e20*/  IMAD.IADD R11, R18, 0x1, -R11 ;  /* 0x00000001120b7824 */ /* 0x000fe200078e0a0b */
[----:B-1----:R-:W-:Y:S01]  /*2e30*/  LEA.HI R13, R9, R9, RZ, 0x1 ;  /* 0x00000009090d7211 */ /* 0x002fe200078f08ff */
[----:B------:R-:W-:Y:S01]  /*2e40*/  IMAD.IADD R12, R19, 0x1, -R6 ;  /* 0x00000001130c7824 */ /* 0x000fe200078e0a06 */
[C---:B------:R-:W-:Y:S01]  /*2e50*/  SEL R15, R5.reuse, R10, P0 ;  /* 0x0000000a050f7207 */ /* 0x040fe20000000000 */
[----:B------:R-:W-:Y:S01]  /*2e60*/  VIADD R10, R5, 0x200 ;  /* 0x00000200050a7836 */ /* 0x000fe20000000000 */
[----:B------:R-:W-:Y:S01]  /*2e70*/  IADD3 R18, P1, PT, R4, UR6, RZ ;  /* 0x0000000604127c10 */ /* 0x000fe2000ff3e0ff */
[----:B------:R-:W-:Y:S01]  /*2e80*/  IMAD.U32 R6, RZ, RZ, UR7 ;  /* 0x00000007ff067e24 */ /* 0x000fe2000f8e00ff */
[----:B------:R-:W-:-:S02]  /*2e90*/  LOP3.LUT R14, R13, 0xfffffffe, RZ, 0xc0, !PT ;  /* 0xfffffffe0d0e7812 */ /* 0x000fc400078ec0ff */
[-C--:B------:R-:W-:Y:S01]  /*2ea0*/  IADD3 R13, P3, PT, R15, R18.reuse, RZ ;  /* 0x000000120f0d7210 */ /* 0x080fe20007f7e0ff */
[----:B------:R-:W-:Y:S01]  /*2eb0*/  IMAD.X R19, RZ, RZ, R6, P1 ;  /* 0x000000ffff137224 */ /* 0x000fe200008e0606 */
[----:B------:R-:W-:Y:S01]  /*2ec0*/  IADD3 R18, P2, PT, R10, R18, RZ ;  /* 0x000000120a127210 */ /* 0x000fe20007f5e0ff */
[----:B------:R-:W-:Y:S01]  /*2ed0*/  IMAD.IADD R9, R9, 0x1, -R14 ;  /* 0x0000000109097824 */ /* 0x000fe200078e0a0e */
[----:B------:R-:W-:Y:S02]  /*2ee0*/  LEA.HI R15, R2, R2, RZ, 0x1 ;  /* 0x00000002020f7211 */ /* 0x000fe400078f08ff */
[----:B------:R-:W-:Y:S01]  /*2ef0*/  LEA.HI R16, R7, R7, RZ, 0x1 ;  /* 0x0000000707107211 */ /* 0x000fe200078f08ff */
[--C-:B------:R-:W-:Y:S01]  /*2f00*/  IMAD.X R14, RZ, RZ, R19.reuse, P2 ;  /* 0x000000ffff0e7224 */ /* 0x100fe200010e0613 */
[----:B------:R-:W-:Y:S01]  /*2f10*/  LOP3.LUT R15, R15, 0xfffffffe, RZ, 0xc0, !PT ;  /* 0xfffffffe0f0f7812 */ /* 0x000fe200078ec0ff */
[----:B------:R-:W-:Y:S01]  /*2f20*/  IMAD.X R19, RZ, RZ, R19, P3 ;  /* 0x000000ffff137224 */ /* 0x000fe200018e0613 */
[----:B------:R-:W-:-:S02]  /*2f30*/  ISETP.NE.AND P2, PT, R12, R9, PT ;  /* 0x000000090c00720c */ /* 0x000fc40003f45270 */
[----:B------:R-:W-:Y:S01]  /*2f40*/  LEA.HI R17, R8, R8, RZ, 0x1 ;  /* 0x0000000808117211 */ /* 0x000fe200078f08ff */
[----:B------:R-:W-:Y:S01]  /*2f50*/  IMAD.IADD R2, R2, 0x1, -R15 ;  /* 0x0000000102027824 */ /* 0x000fe200078e0a0f */
[----:B------:R-:W-:Y:S02]  /*2f60*/  ISETP.LT.U32.AND P1, PT, R18, R13, PT ;  /* 0x0000000d1200720c */ /* 0x000fe40003f21070 */
[----:B------:R-:W-:Y:S02]  /*2f70*/  LOP3.LUT R16, R16, 0xfffffffe, RZ, 0xc0, !PT ;  /* 0xfffffffe10107812 */ /* 0x000fe400078ec0ff */
[----:B------:R-:W-:Y:S02]  /*2f80*/  LOP3.LUT R17, R17, 0xfffffffe, RZ, 0xc0, !PT ;  /* 0xfffffffe11117812 */ /* 0x000fe400078ec0ff */
[----:B------:R-:W-:Y:S01]  /*2f90*/  ISETP.NE.OR P0, PT, R11, R2, P0 ;  /* 0x000000020b00720c */ /* 0x000fe20000705670 */
[----:B------:R-:W-:Y:S01]  /*2fa0*/  IMAD.U32 R11, RZ, RZ, UR4 ;  /* 0x00000004ff0b7e24 */ /* 0x000fe2000f8e00ff */
[----:B------:R-:W-:Y:S01]  /*2fb0*/  ISETP.LT.AND.EX P1, PT, R14, R19, PT, P1 ;  /* 0x000000130e00720c */ /* 0x000fe20003f21310 */
[----:B------:R-:W-:Y:S01]  /*2fc0*/  IMAD.IADD R16, R7, 0x1, -R16 ;  /* 0x0000000107107824 */ /* 0x000fe200078e0a10 */
[----:B------:R-:W-:Y:S01]  /*2fd0*/  IADD3 R24, P3, PT, R18, 0x100, RZ ;  /* 0x0000010012187810 */ /* 0x000fe20007f7e0ff */
[----:B------:R-:W-:Y:S01]  /*2fe0*/  IMAD.IADD R17, R8, 0x1, -R17 ;  /* 0x0000000108117824 */ /* 0x000fe200078e0a11 */
[----:B------:R-:W-:Y:S01]  /*2ff0*/  @P2 SEL R13, R18, R13, P1 ;  /* 0x0000000d120d2207 */ /* 0x000fe20000800000 */
[----:B------:R-:W-:Y:S01]  /*3000*/  IMAD.SHL.U32 R7, R11, 0x400, RZ ;  /* 0x000004000b077824 */ /* 0x000fe200078e00ff */
[----:B------:R-:W-:Y:S01]  /*3010*/  @P2 SEL R19, R14, R19, P1 ;  /* 0x000000130e132207 */ /* 0x000fe20000800000 */
[----:B------:R-:W-:Y:S01]  /*3020*/  IMAD.X R15, RZ, RZ, R14, P3 ;  /* 0x000000ffff0f7224 */ /* 0x000fe200018e060e */
[----:B------:R-:W-:-:S02]  /*3030*/  ISETP.NE.AND P2, PT, R16, R17, PT ;  /* 0x000000111000720c */ /* 0x000fc40003f45270 */
[----:B------:R-:W-:Y:S02]  /*3040*/  SEL R13, R13, R18, P0 ;  /* 0x000000120d0d7207 */ /* 0x000fe40000000000 */
[----:B------:R-:W-:Y:S02]  /*3050*/  ISETP.GE.U32.AND P4, PT, R3, R7, PT ;  /* 0x000000070300720c */ /* 0x000fe40003f86070 */
[----:B------:R-:W-:Y:S02]  /*3060*/  SEL R8, R19, R14, P0 ;  /* 0x0000000e13087207 */ /* 0x000fe40000000000 */
[----:B------:R-:W-:Y:S02]  /*3070*/  ISETP.LT.U32.AND P1, PT, R24, R13, PT ;  /* 0x0000000d1800720c */ /* 0x000fe40003f21070 */
[----:B------:R-:W-:Y:S02]  /*3080*/  ISETP.NE.OR P0, PT, R12, R9, P0 ;  /* 0x000000090c00720c */ /* 0x000fe40000705670 */
[----:B------:R-:W-:-:S02]  /*3090*/  ISETP.LT.AND.EX P1, PT, R15, R8, PT, P1 ;  /* 0x000000080f00720c */ /* 0x000fc40003f21310 */
[----:B------:R-:W-:Y:S02]  /*30a0*/  ISETP.NE.OR P3, PT, R16, R17, P0 ;  /* 0x000000111000720c */ /* 0x000fe40000765670 */
[----:B------:R-:W-:Y:S02]  /*30b0*/  @P2 SEL R13, R24, R13, P1 ;  /* 0x0000000d180d2207 */ /* 0x000fe40000800000 */
[----:B------:R-:W-:Y:S02]  /*30c0*/  @P2 SEL R8, R15, R8, P1 ;  /* 0x000000080f082207 */ /* 0x000fe40000800000 */
[----:B------:R-:W-:Y:S02]  /*30d0*/  SEL R2, RZ, 0x1, !P3 ;  /* 0x00000001ff027807 */ /* 0x000fe40005800000 */
[----:B------:R-:W-:Y:S02]  /*30e0*/  SEL R24, R13, R24, P0 ;  /* 0x000000180d187207 */ /* 0x000fe40000000000 */
[----:B------:R-:W-:Y:S01]  /*30f0*/  SEL R9, R8, R15, P0 ;  /* 0x0000000f08097207 */ /* 0x000fe20000000000 */
[----:B------:R-:W-:Y:S06]  /*3100*/  @!P4 BRA `(.L_x_170) ;  /* 0x00000014000cc947 */ /* 0x000fec0003800000 */
[----:B------:R-:W-:Y:S01]  /*3110*/  UIADD3 UR7, UPT, UPT, UR5, -0x400, URZ ;  /* 0xfffffc0005077890 */ /* 0x000fe2000fffe0ff */
[--C-:B------:R-:W-:Y:S01]  /*3120*/  IMAD.IADD R8, R4, 0x1, R7.reuse ;  /* 0x0000000104087824 */ /* 0x100fe200078e0207 */
[-C--:B------:R-:W-:Y:S01]  /*3130*/  LOP3.LUT R12, RZ, R5.reuse, RZ, 0x33, !PT ;  /* 0x00000005ff0c7212 */ /* 0x080fe200078e33ff */
[----:B------:R-:W0:Y:S01]  /*3140*/  LDCU.64 UR8, c[0x0][0x3a0] ;  /* 0x00007400ff0877ac */ /* 0x000e220008000a00 */
[--C-:B------:R-:W-:Y:S02]  /*3150*/  IMAD.MOV.U32 R13, RZ, RZ, R7.reuse ;  /* 0x000000ffff0d7224 */ /* 0x100fe400078e0007 */
[----:B------:R-:W-:Y:S01]  /*3160*/  ISETP.GT.U32.AND P0, PT, R8, UR7, PT ;  /* 0x0000000708007c0c */ /* 0x000fe2000bf04070 */
[----:B------:R-:W1:Y:S01]  /*3170*/  LDCU.64 UR10, c[0x0][0x3c8] ;  /* 0x00007900ff0a77ac */ /* 0x000e620008000a00 */
[----:B------:R-:W-:Y:S02]  /*3180*/  IADD3 R3, PT, PT, -R7, UR5, R12 ;  /* 0x0000000507037c10 */ /* 0x000fe4000fffe10c */
[----:B------:R-:W-:Y:S01]  /*3190*/  IADD3 R12, PT, PT, R4, R5, R7 ;  /* 0x00000005040c7210 */ /* 0x000fe20007ffe007 */
[----:B------:R-:W-:-:S02]  /*31a0*/  UMOV UR4, URZ ;  /* 0x000000ff00047c82 */ /* 0x000fc40008000000 */
[----:B------:R-:W-:Y:S02]  /*31b0*/  IMAD.IADD R3, R3, 0x1, -R4 ;  /* 0x0000000103037824 */ /* 0x000fe400078e0a04 */
[----:B------:R-:W-:Y:S02]  /*31c0*/  IMAD.MOV.U32 R4, RZ, RZ, R10 ;  /* 0x000000ffff047224 */ /* 0x000fe400078e000a */
[----:B------:R-:W-:Y:S02]  /*31d0*/  VIADD R7, R12, 0x300 ;  /* 0x000003000c077836 */ /* 0x000fe40000000000 */
[----:B------:R-:W-:Y:S05]  /*31e0*/  @P0 BRA `(.L_x_171) ;  /* 0x00000004009c0947 */ /* 0x000fea0003800000 */
.L_x_172:
[----:B------:R-:W2:Y:S01]  /*31f0*/  LDC.64 R10, c[0x0][0x380] ;  /* 0x0000e000ff0a7b82 */ /* 0x000ea20000000a00 */
[----:B------:R-:W-:-:S07]  /*3200*/  IMAD.IADD R6, R5, 0x1, R8 ;  /* 0x0000000105067824 */ /* 0x000fce00078e0208 */
[----:B------:R-:W3:Y:S01]  /*3210*/  LDC.64 R12, c[0x0][0x388] ;  /* 0x0000e200ff0c7b82 */ /* 0x000ee20000000a00 */
[----:B--2---:R-:W-:-:S05]  /*3220*/  IMAD.WIDE.U32 R10, R6, 0x4, R10 ;  /* 0x00000004060a7825 */ /* 0x004fca00078e000a */
[----:B------:R-:W2:Y:S01]  /*3230*/  LDG.E R20, desc[UR12][R10.64] ;  /* 0x0000000c0a147981 */ /* 0x000ea2000c1e1900 */
[----:B---3--:R-:W-:-:S03]  /*3240*/  IMAD.WIDE.U32 R12, R6, 0x4, R12 ;  /* 0x00000004060c7825 */ /* 0x008fc600078e000c */
[----:B------:R-:W3:Y:S04]  /*3250*/  LDG.E R16, desc[UR12][R10.64+0x400] ;  /* 0x0004000c0a107981 */ /* 0x000ee8000c1e1900 */
[----:B------:R-:W4:Y:S04]  /*3260*/  LDG.E R21, desc[UR12][R12.64] ;  /* 0x0000000c0c157981 */ /* 0x000f28000c1e1900 */
[----:B------:R-:W5:Y:S04]  /*3270*/  LDG.E R15, desc[UR12][R12.64+0x400] ;  /* 0x0004000c0c0f7981 */ /* 0x000f68000c1e1900 */
[----:B------:R-:W5:Y:S04]  /*3280*/  LDG.E R17, desc[UR12][R10.64+0x800] ;  /* 0x0008000c0a117981 */ /* 0x000f68000c1e1900 */
[----:B------:R-:W5:Y:S04]  /*3290*/  LDG.E R14, desc[UR12][R12.64+0x800] ;  /* 0x0008000c0c0e7981 */ /* 0x000f68000c1e1900 */
[----:B------:R3:W5:Y:S04]  /*32a0*/  LDG.E R18, desc[UR12][R10.64+0xc00] ;  /* 0x000c000c0a127981 */ /* 0x000768000c1e1900 */
[----:B------:R5:W5:Y:S01]  /*32b0*/  LDG.E R19, desc[UR12][R12.64+0xc00] ;  /* 0x000c000c0c137981 */ /* 0x000b62000c1e1900 */
[----:B0-----:R-:W-:Y:S01]  /*32c0*/  UMOV UR6, UR8 ;  /* 0x0000000800067c82 */ /* 0x001fe20008000000 */
[----:B------:R-:W-:Y:S01]  /*32d0*/  LOP3.LUT P1, RZ, R2, 0xff, RZ, 0xc0, !PT ;  /* 0x000000ff02ff7812 */ /* 0x000fe2000782c0ff */
[----:B-1----:R-:W-:Y:S01]  /*32e0*/  UMOV UR5, UR10 ;  /* 0x0000000a00057c82 */ /* 0x002fe20008000000 */
[----:B--2---:R-:W-:-:S04]  /*32f0*/  LEA.HI R22, R20, R20, RZ, 0x1 ;  /* 0x0000001414167211 */ /* 0x004fc800078f08ff */
[----:B------:R-:W-:Y:S02]  /*3300*/  LOP3.LUT R23, R22, 0xfffffffe, RZ, 0xc0, !PT ;  /* 0xfffffffe16177812 */ /* 0x000fe400078ec0ff */
[----:B----4-:R-:W-:-:S04]  /*3310*/  LEA.HI R25, R21, R21, RZ, 0x1 ;  /* 0x0000001515197211 */ /* 0x010fc800078f08ff */
[----:B------:R-:W-:Y:S01]  /*3320*/  LOP3.LUT R22, R25, 0xfffffffe, RZ, 0xc0, !PT ;  /* 0xfffffffe19167812 */ /* 0x000fe200078ec0ff */
[----:B------:R-:W-:-:S04]  /*3330*/  IMAD.IADD R23, R20, 0x1, -R23 ;  /* 0x0000000114177824 */ /* 0x000fc800078e0a17 */
[----:B------:R-:W-:Y:S01]  /*3340*/  IMAD.IADD R22, R21, 0x1, -R22 ;  /* 0x0000000115167824 */ /* 0x000fe200078e0a16 */
[----:B---3--:R-:W-:Y:S01]  /*3350*/  LEA.HI R10, R16, R16, RZ, 0x1 ;  /* 0x00000010100a7211 */ /* 0x008fe200078f08ff */
[----:B------:R-:W-:Y:S01]  /*3360*/  IMAD.MOV.U32 R21, RZ, RZ, R9 ;  /* 0x000000ffff157224 */ /* 0x000fe200078e0009 */
[----:B------:R-:W-:Y:S01]  /*3370*/  IADD3 R9, P2, PT, R6, UR6, RZ ;  /* 0x0000000606097c10 */ /* 0x000fe2000ff5e0ff */
[----:B------:R-:W-:Y:S01]  /*3380*/  IMAD.U32 R6, RZ, RZ, UR9 ;  /* 0x00000009ff067e24 */ /* 0x000fe2000f8e00ff */
[----:B------:R-:W-:Y:S02]  /*3390*/  ISETP.NE.AND P3, PT, R23, R22, PT ;  /* 0x000000161700720c */ /* 0x000fe40003f65270 */
[----:B-----5:R-:W-:Y:S02]  /*33a0*/  LEA.HI R12, R15, R15, RZ, 0x1 ;  /* 0x0000000f0f0c7211 */ /* 0x020fe400078f08ff */
[----:B------:R-:W-:Y:S01]  /*33b0*/  LOP3.LUT R11, R10, 0xfffffffe, RZ, 0xc0, !PT ;  /* 0xfffffffe0a0b7812 */ /* 0x000fe200078ec0ff */
[----:B------:R-:W-:Y:S01]  /*33c0*/  IMAD.X R10, RZ, RZ, R6, P2 ;  /* 0x000000ffff0a7224 */ /* 0x000fe200010e0606 */
[----:B------:R-:W-:-:S02]  /*33d0*/  ISETP.LT.U32.AND P0, PT, R9, R24, PT ;  /* 0x000000180900720c */ /* 0x000fc40003f01070 */
[----:B------:R-:W-:Y:S02]  /*33e0*/  LOP3.LUT R12, R12, 0xfffffffe, RZ, 0xc0, !PT ;  /* 0xfffffffe0c0c7812 */ /* 0x000fe400078ec0ff */
[----:B------:R-:W-:Y:S01]  /*33f0*/  ISETP.LT.AND.EX P0, PT, R10, R21, PT, P0 ;  /* 0x000000150a00720c */ /* 0x000fe20003f01300 */
[----:B------:R-:W-:Y:S02]  /*3400*/  IMAD.IADD R11, R16, 0x1, -R11 ;  /* 0x00000001100b7824 */ /* 0x000fe400078e0a0b */
[----:B------:R-:W-:Y:S01]  /*3410*/  IMAD.IADD R12, R15, 0x1, -R12 ;  /* 0x000000010f0c7824 */ /* 0x000fe200078e0a0c */
[C---:B------:R-:W-:Y:S01]  /*3420*/  @P3 SEL R24, R9.reuse, R24, P0 ;  /* 0x0000001809183207 */ /* 0x040fe20000000000 */
[C---:B------:R-:W-:Y:S01]  /*3430*/  VIADD R23, R9.reuse, 0x100 ;  /* 0x0000010009177836 */ /* 0x040fe20000000000 */
[----:B------:R-:W-:Y:S02]  /*3440*/  IADD3 RZ, P4, PT, R9, 0x100, RZ ;  /* 0x0000010009ff7810 */ /* 0x000fe40007f9e0ff */
[----:B------:R-:W-:-:S02]  /*3450*/  ISETP.NE.AND P2, PT, R11, R12, PT ;  /* 0x0000000c0b00720c */ /* 0x000fc40003f45270 */
[----:B------:R-:W-:Y:S02]  /*3460*/  SEL R13, RZ, 0x1, !P3 ;  /* 0x00000001ff0d7807 */ /* 0x000fe40005800000 */
[----:B------:R-:W-:Y:S02]  /*3470*/  @P3 SEL R21, R10, R21, P0 ;  /* 0x000000150a153207 */ /* 0x000fe40000000000 */
[----:B------:R-:W-:Y:S02]  /*3480*/  SEL R24, R9, R24, !P1 ;  /* 0x0000001809187207 */ /* 0x000fe40004800000 */
[----:B------:R-:W-:Y:S01]  /*3490*/  @P1 SEL R13, R2, 0x1, !P3 ;  /* 0x00000001020d1807 */ /* 0x000fe20005800000 */
[----:B------:R-:W-:Y:S01]  /*34a0*/  IMAD.X R15, RZ, RZ, R10, P4 ;  /* 0x000000ffff0f7224 */ /* 0x000fe200020e060a */
[----:B------:R-:W-:Y:S02]  /*34b0*/  LEA.HI R2, R17, R17, RZ, 0x1 ;  /* 0x0000001111027211 */ /* 0x000fe400078f08ff */
[----:B------:R-:W-:-:S02]  /*34c0*/  LEA.HI R11, R14, R14, RZ, 0x1 ;  /* 0x0000000e0e0b7211 */ /* 0x000fc400078f08ff */
[----:B------:R-:W-:Y:S02]  /*34d0*/  SEL R12, R10, R21, !P1 ;  /* 0x000000150a0c7207 */ /* 0x000fe40004800000 */
[----:B------:R-:W-:Y:S02]  /*34e0*/  ISETP.LT.U32.AND P0, PT, R23, R24, PT ;  /* 0x000000181700720c */ /* 0x000fe40003f01070 */
[----:B------:R-:W-:Y:S02]  /*34f0*/  LOP3.LUT P3, RZ, R13, 0xff, RZ, 0xc0, !PT ;  /* 0x000000ff0dff7812 */ /* 0x000fe4000786c0ff */
[----:B------:R-:W-:Y:S02]  /*3500*/  LOP3.LUT R2, R2, 0xfffffffe, RZ, 0xc0, !PT ;  /* 0xfffffffe02027812 */ /* 0x000fe400078ec0ff */
[----:B------:R-:W-:Y:S02]  /*3510*/  LOP3.LUT R11, R11, 0xfffffffe, RZ, 0xc0, !PT ;  /* 0xfffffffe0b0b7812 */ /* 0x000fe400078ec0ff */
[----:B------:R-:W-:Y:S01]  /*3520*/  ISETP.LT.AND.EX P0, PT, R15, R12, PT, P0 ;  /* 0x0000000c0f00720c */ /* 0x000fe20003f01300 */
[----:B------:R-:W-:-:S02]  /*3530*/  IMAD.IADD R2, R17, 0x1, -R2 ;  /* 0x0000000111027824 */ /* 0x000fc400078e0a02 */
[----:B------:R-:W-:Y:S01]  /*3540*/  IMAD.IADD R11, R14, 0x1, -R11 ;  /* 0x000000010e0b7824 */ /* 0x000fe200078e0a0b */
[----:B------:R-:W-:Y:S02]  /*3550*/  @P2 SEL R12, R15, R12, P0 ;  /* 0x0000000c0f0c2207 */ /* 0x000fe40000000000 */
[----:B------:R-:W-:Y:S02]  /*3560*/  @P2 SEL R24, R23, R24, P0 ;  /* 0x0000001817182207 */ /* 0x000fe40000000000 */
[----:B------:R-:W-:Y:S01]  /*3570*/  SEL R12, R15, R12, !P3 ;  /* 0x0000000c0f0c7207 */ /* 0x000fe20005800000 */
[C---:B------:R-:W-:Y:S01]  /*3580*/  VIADD R15, R9.reuse, 0x200 ;  /* 0x00000200090f7836 */ /* 0x040fe20000000000 */
[----:B------:R-:W-:Y:S02]  /*3590*/  ISETP.NE.AND P1, PT, R2, R11, PT ;  /* 0x0000000b0200720c */ /* 0x000fe40003f25270 */
[----:B------:R-:W-:Y:S02]  /*35a0*/  IADD3 RZ, P0, PT, R9, 0x200, RZ ;  /* 0x0000020009ff7810 */ /* 0x000fe40007f1e0ff */
[----:B------:R-:W-:-:S02]  /*35b0*/  SEL R16, RZ, 0x1, !P2 ;  /* 0x00000001ff107807 */ /* 0x000fc40005000000 */
[----:B------:R-:W-:Y:S02]  /*35c0*/  LEA.HI R2, R18, R18, RZ, 0x1 ;  /* 0x0000001212027211 */ /* 0x000fe400078f08ff */
[----:B------:R-:W-:Y:S02]  /*35d0*/  @P3 SEL R16, R13, 0x1, !P2 ;  /* 0x000000010d103807 */ /* 0x000fe40005000000 */
[----:B------:R-:W-:Y:S01]  /*35e0*/  SEL R24, R23, R24, !P3 ;  /* 0x0000001817187207 */ /* 0x000fe20005800000 */
[----:B------:R-:W-:Y:S01]  /*35f0*/  IMAD.X R13, RZ, RZ, R10, P0 ;  /* 0x000000ffff0d7224 */ /* 0x000fe200000e060a */
[----:B------:R-:W-:Y:S02]  /*3600*/  LOP3.LUT R11, R2, 0xfffffffe, RZ, 0xc0, !PT ;  /* 0xfffffffe020b7812 */ /* 0x000fe400078ec0ff */
[----:B------:R-:W-:Y:S02]  /*3610*/  LOP3.LUT P2, RZ, R16, 0xff, RZ, 0xc0, !PT ;  /* 0x000000ff10ff7812 */ /* 0x000fe4000784c0ff */
[----:B------:R-:W-:-:S02]  /*3620*/  ISETP.LT.U32.AND P0, PT, R15, R24, PT ;  /* 0x000000180f00720c */ /* 0x000fc40003f01070 */
[----:B------:R-:W-:Y:S02]  /*3630*/  LEA.HI R2, R19, R19, RZ, 0x1 ;  /* 0x0000001313027211 */ /* 0x000fe400078f08ff */
[CC--:B------:R-:W-:Y:S02]  /*3640*/  ISETP.LT.AND.EX P0, PT, R13.reuse, R12.reuse, PT, P0 ;  /* 0x0000000c0d00720c */ /* 0x0c0fe40003f01300 */
[----:B------:R-:W-:Y:S01]  /*3650*/  LOP3.LUT R2, R2, 0xfffffffe, RZ, 0xc0, !PT ;  /* 0xfffffffe02027812 */ /* 0x000fe200078ec0ff */
[----:B------:R-:W-:Y:S01]  /*3660*/  IMAD.IADD R11, R18, 0x1, -R11 ;  /* 0x00000001120b7824 */ /* 0x000fe200078e0a0b */
[----:B------:R-:W-:-:S03]  /*3670*/  @P1 SEL R12, R13, R12, P0 ;  /* 0x0000000c0d0c1207 */ /* 0x000fc60000000000 */
[----:B------:R-:W-:Y:S01]  /*3680*/  IMAD.IADD R2, R19, 0x1, -R2 ;  /* 0x0000000113027824 */ /* 0x000fe200078e0a02 */
[----:B------:R-:W-:Y:S02]  /*3690*/  SEL R14, RZ, 0x1, !P1 ;  /* 0x00000001ff0e7807 */ /* 0x000fe40004800000 */
[----:B------:R-:W-:Y:S02]  /*36a0*/  @P1 SEL R24, R15, R24, P0 ;  /* 0x000000180f181207 */ /* 0x000fe40000000000 */
[----:B------:R-:W-:Y:S02]  /*36b0*/  SEL R12, R13, R12, !P2 ;  /* 0x0000000c0d0c7207 */ /* 0x000fe40005000000 */
[----:B------:R-:W-:Y:S02]  /*36c0*/  @P2 SEL R14, R16, 0x1, !P1 ;  /* 0x00000001100e2807 */ /* 0x000fe40004800000 */
[----:B------:R-:W-:Y:S02]  /*36d0*/  IADD3 R13, P0, PT, R9, 0x300, RZ ;  /* 0x00000300090d7810 */ /* 0x000fe40007f1e0ff */
[----:B------:R-:W-:Y:S01]  /*36e0*/  ISETP.NE.AND P1, PT, R11, R2, PT ;  /* 0x000000020b00720c */ /* 0x000fe20003f25270 */
[----:B------:R-:W-:Y:S01]  /*36f0*/  IMAD.U32 R11, RZ, RZ, UR11 ;  /* 0x0000000bff0b7e24 */ /* 0x000fe2000f8e00ff */
[----:B------:R-:W-:Y:S01]  /*3700*/  SEL R24, R15, R24, !P2 ;  /* 0x000000180f187207 */ /* 0x000fe20005000000 */
[----:B------:R-:W-:Y:S01]  /*3710*/  IMAD.X R15, RZ, RZ, R10, P0 ;  /* 0x000000ffff0f7224 */ /* 0x000fe200000e060a */
[----:B------:R-:W-:Y:S01]  /*3720*/  IADD3 R9, PT, PT, -R8, UR5, RZ ;  /* 0x0000000508097c10 */ /* 0x000fe2000fffe1ff */
[----:B------:R-:W-:Y:S01]  /*3730*/  IMAD.SHL.U32 R10, R11, 0x400, RZ ;  /* 0x000004000b0a7824 */ /* 0x000fe200078e00ff */
[----:B------:R-:W-:-:S04]  /*3740*/  LOP3.LUT P2, RZ, R14, 0xff, RZ, 0xc0, !PT ;  /* 0x000000ff0eff7812 */ /* 0x000fc8000784c0ff */
[----:B------:R-:W-:Y:S02]  /*3750*/  ISETP.GE.U32.AND P3, PT, R9, R10, PT ;  /* 0x0000000a0900720c */ /* 0x000fe40003f66070 */
[----:B------:R-:W-:-:S04]  /*3760*/  ISETP.LT.U32.AND P0, PT, R13, R24, PT ;  /* 0x000000180d00720c */ /* 0x000fc80003f01070 */
[----:B------:R-:W-:-:S04]  /*3770*/  ISETP.LT.AND.EX P0, PT, R15, R12, PT, P0 ;  /* 0x0000000c0f00720c */ /* 0x000fc80003f01300 */
[----:B------:R-:W-:Y:S02]  /*3780*/  @P1 SEL R24, R13, R24, P0 ;  /* 0x000000180d181207 */ /* 0x000fe40000000000 */
[----:B------:R-:W-:Y:S02]  /*3790*/  @P1 SEL R12, R15, R12, P0 ;  /* 0x0000000c0f0c1207 */ /* 0x000fe40000000000 */
[----:B------:R-:W-:Y:S02]  /*37a0*/  SEL R2, RZ, 0x1, !P1 ;  /* 0x00000001ff027807 */ /* 0x000fe40004800000 */
[----:B------:R-:W-:Y:S02]  /*37b0*/  @P2 SEL R2, R14, 0x1, !P1 ;  /* 0x000000010e022807 */ /* 0x000fe40004800000 */
[----:B------:R-:W-:Y:S02]  /*37c0*/  SEL R24, R13, R24, !P2 ;  /* 0x000000180d187207 */ /* 0x000fe40005000000 */
[----:B------:R-:W-:Y:S01]  /*37d0*/  SEL R9, R15, R12, !P2 ;  /* 0x0000000c0f097207 */ /* 0x000fe20005000000 */
[----:B------:R-:W-:Y:S06]  /*37e0*/  @!P3 BRA `(.L_x_170) ;  /* 0x0000000c0054b947 */ /* 0x000fec0003800000 */
[C---:B------:R-:W-:Y:S01]  /*37f0*/  IMAD.IADD R8, R10.reuse, 0x1, R8 ;  /* 0x000000010a087824 */ /* 0x040fe200078e0208 */
[----:B------:R-:W-:Y:S01]  /*3800*/  UIADD3 UR4, UPT, UPT, UR4, 0x1, URZ ;  /* 0x0000000104047890 */ /* 0x000fe2000fffe0ff */
[----:B------:R-:W-:Y:S02]  /*3810*/  IMAD.IADD R7, R10, 0x1, R7 ;  /* 0x000000010a077824 */ /* 0x000fe400078e0207 */
[----:B------:R-:W-:Y:S01]  /*3820*/  IMAD.IADD R3, R3, 0x1, -R10 ;  /* 0x0000000103037824 */ /* 0x000fe200078e0a0a */
[----:B------:R-:W-:-:S13]  /*3830*/  ISETP.GT.U32.AND P0, PT, R8, UR7, PT ;  /* 0x0000000708007c0c */ /* 0x000fda000bf04070 */
[----:B------:R-:W-:Y:S05]  /*3840*/  @!P0 BRA `(.L_x_172) ;  /* 0xfffffff800688947 */ /* 0x000fea000383ffff */
[----:B------:R-:W-:-:S07]  /*3850*/  IMAD.MOV.U32 R13, RZ, RZ, R10 ;  /* 0x000000ffff0d7224 */ /* 0x000fce00078e000a */
.L_x_171:
[----:B------:R-:W-:Y:S01]  /*3860*/  IADD3 R10, PT, PT, -R8, UR5, RZ ;  /* 0x00000005080a7c10 */ /* 0x000fe2000fffe1ff */
[----:B------:R-:W-:Y:S03]  /*3870*/  BSSY.RECONVERGENT B1, `(.L_x_170) ;  /* 0x00000cc000017945 */ /* 0x000fe60003800200 */
[----:B------:R-:W-:-:S04]  /*3880*/  ISETP.GE.AND P0, PT, R5, R10, PT ;  /* 0x0000000a0500720c */ /* 0x000fc80003f06270 */
[----:B------:R-:W-:-:S13]  /*3890*/  ISETP.GE.U32.OR P0, PT, R8, UR5, P0 ;  /* 0x0000000508007c0c */ /* 0x000fda0008706470 */
[----:B------:R-:W-:Y:S05]  /*38a0*/  @P0 BRA `(.L_x_173) ;  /* 0x0000000c00200947 */ /* 0x000fea0003800000 */
[----:B------:R-:W-:Y:S01]  /*38b0*/  LOP3.LUT R10, RZ, R5, RZ, 0x33, !PT ;  /* 0x00000005ff0a7212 */ /* 0x000fe200078e33ff */
[----:B------:R-:W-:Y:S01]  /*38c0*/  IMAD.SHL.U32 R12, R0, 0x400, RZ ;  /* 0x00000400000c7824 */ /* 0x000fe200078e00ff */
[----:B------:R-:W-:Y:S03]  /*38d0*/  BSSY.RECONVERGENT B2, `(.L_x_174) ;  /* 0x0000072000027945 */ /* 0x000fe60003800200 */
[----:B------:R-:W-:-:S05]  /*38e0*/  VIADD R10, R10, UR5 ;  /* 0x000000050a0a7c36 */ /* 0x000fca0008000000 */
[----:B------:R-:W-:Y:S01]  /*38f0*/  IADD3 R13, PT, PT, R10, -R13, -R12 ;  /* 0x8000000d0a0d7210 */ /* 0x000fe20007ffe80c */
[----:B------:R-:W-:-:S04]  /*3900*/  IMAD R12, R11, UR4, RZ ;  /* 0x000000040b0c7c24 */ /* 0x000fc8000f8e02ff */
[----:B------:R-:W-:Y:S02]  /*3910*/  IMAD R12, R12, -0x400, R13 ;  /* 0xfffffc000c0c7824 */ /* 0x000fe400078e020d */
[----:B------:R-:W-:-:S03]  /*3920*/  IMAD.MOV.U32 R13, RZ, RZ, R5 ;  /* 0x000000ffff0d7224 */ /* 0x000fc600078e0005 */
[C---:B------:R-:W-:Y:S02]  /*3930*/  ISETP.GE.U32.AND P0, PT, R12.reuse, 0x300, PT ;  /* 0x000003000c00780c */ /* 0x040fe40003f06070 */
[----:B------:R-:W-:-:S11]  /*3940*/  LEA.HI R11, R12, 0x1, RZ, 0x18 ;  /* 0x000000010c0b7811 */ /* 0x000fd600078fc0ff */
[----:B------:R-:W-:Y:S05]  /*3950*/  @!P0 BRA `(.L_x_175) ;  /* 0x0000000400a48947 */ /* 0x000fea0003800000 */
[----:B------:R-:W2:Y:S01]  /*3960*/  LDC.64 R12, c[0x0][0x380] ;  /* 0x0000e000ff0c7b82 */ /* 0x000ea20000000a00 */
[----:B------:R-:W-:Y:S01]  /*3970*/  LEA.HI R3, R3, 0x1, RZ, 0x18 ;  /* 0x0000000103037811 */ /* 0x000fe200078fc0ff */
[----:B------:R-:W-:Y:S03]  /*3980*/  BSSY.RECONVERGENT B3, `(.L_x_176) ;  /* 0x0000065000037945 */ /* 0x000fe60003800200 */
[----:B------:R-:W-:-:S03]  /*3990*/  LOP3.LUT R3, R3, 0x1fffffc, RZ, 0xc0, !PT ;  /* 0x01fffffc03037812 */ /* 0x000fc600078ec0ff */
[----:B------:R-:W3:Y:S02]  /*39a0*/  LDC.64 R14, c[0x0][0x388] ;  /* 0x0000e200ff0e7b82 */ /* 0x000ee40000000a00 */
[----:B------:R-:W-:-:S07]  /*39b0*/  IMAD.MOV R22, RZ, RZ, -R3 ;  /* 0x000000ffff167224 */ /* 0x000fce00078e0a03 */
.L_x_177:
[----:B------:R-:W-:-:S04]  /*39c0*/  VIADD R3, R7, 0xfffffd00 ;  /* 0xfffffd0007037836 */ /* 0x000fc80000000000 */
[----:B---3--:R-:W-:-:S04]  /*39d0*/  IMAD.WIDE.U32 R18, R3, 0x4, R14 ;  /* 0x0000000403127825 */ /* 0x008fc800078e000e */
[----:B--2---:R-:W-:Y:S02]  /*39e0*/  IMAD.WIDE.U32 R26, R3, 0x4, R12 ;  /* 0x00000004031a7825 */ /* 0x004fe400078e000c */
[----:B------:R-:W2:Y:S04]  /*39f0*/  LDG.E R18, desc[UR12][R18.64] ;  /* 0x0000000c12127981 */ /* 0x000ea8000c1e1900 */
[----:B------:R-:W3:Y:S01]  /*3a00*/  LDG.E R26, desc[UR12][R26.64] ;  /* 0x0000000c1a1a7981 */ /* 0x000ee2000c1e1900 */
[----:B------:R-:W-:-:S04]  /*3a10*/  VIADD R23, R7, 0xfffffe00 ;  /* 0xfffffe0007177836 */ /* 0x000fc80000000000 */
[----:B------:R-:W-:-:S06]  /*3a20*/  IMAD.WIDE.U32 R20, R23, 0x4, R12 ;  /* 0x0000000417147825 */ /* 0x000fcc00078e000c */
[----:B------:R-:W4:Y:S01]  /*3a30*/  LDG.E R20, desc[UR12][R20.64] ;  /* 0x0000000c14147981 */ /* 0x000f22000c1e1900 */
[----:B------:R-:W-:-:S05]  /*3a40*/  IMAD.WIDE.U32 R16, R23, 0x4, R14 ;  /* 0x0000000417107825 */ /* 0x000fca00078e000e */
[----:B------:R2:W5:Y:S02]  /*3a50*/  LDG.E R28, desc[UR12][R16.64] ;  /* 0x0000000c101c7981 */ /* 0x000564000c1e1900 */
[----:B--2---:R-:W-:Y:S02]  /*3a60*/  LEA.HI R16, R18, R18, RZ, 0x1 ;  /* 0x0000001212107211 */ /* 0x004fe400078f08ff */
[----:B---3--:R-:W-:Y:S02]  /*3a70*/  LEA.HI R25, R26, R26, RZ, 0x1 ;  /* 0x0000001a1a197211 */ /* 0x008fe400078f08ff */
[----:B------:R-:W-:Y:S02]  /*3a80*/  LOP3.LUT R17, R16, 0xfffffffe, RZ, 0xc0, !PT ;  /* 0xfffffffe10117812 */ /* 0x000fe400078ec0ff */
[----:B------:R-:W-:Y:S01]  /*3a90*/  LOP3.LUT R29, R25, 0xfffffffe, RZ, 0xc0, !PT ;  /* 0xfffffffe191d7812 */ /* 0x000fe200078ec0ff */
[----:B------:R-:W-:Y:S02]  /*3aa0*/  VIADD R25, R7, 0xffffff00 ;  /* 0xffffff0007197836 */ /* 0x000fe40000000000 */
[----:B------:R-:W-:-:S02]  /*3ab0*/  IMAD.IADD R27, R18, 0x1, -R17 ;  /* 0x00000001121b7824 */ /* 0x000fc400078e0a11 */
[----:B------:R-:W-:-:S04]  /*3ac0*/  IMAD.WIDE.U32 R18, R25, 0x4, R12 ;  /* 0x0000000419127825 */ /* 0x000fc800078e000c */
[----:B------:R-:W-:-:S04]  /*3ad0*/  IMAD.WIDE.U32 R16, R25, 0x4, R14 ;  /* 0x0000000419107825 */ /* 0x000fc800078e000e */
[----:B------:R-:W-:Y:S02]  /*3ae0*/  IMAD.IADD R29, R26, 0x1, -R29 ;  /* 0x000000011a1d7824 */ /* 0x000fe400078e0a1d */
[----:B------:R2:W3:Y:S01]  /*3af0*/  LDG.E R26, desc[UR12][R18.64] ;  /* 0x0000000c121a7981 */ /* 0x0004e2000c1e1900 */
[----:B----4-:R-:W-:-:S03]  /*3b00*/  LEA.HI R21, R20, R20, RZ, 0x1 ;  /* 0x0000001414157211 */ /* 0x010fc600078f08ff */
[----:B------:R4:W3:Y:S01]  /*3b10*/  LDG.E R16, desc[UR12][R16.64] ;  /* 0x0000000c10107981 */ /* 0x0008e2000c1e1900 */
[----:B------:R-:W-:Y:S02]  /*3b20*/  LOP3.LUT R21, R21, 0xfffffffe, RZ, 0xc0, !PT ;  /* 0xfffffffe15157812 */ /* 0x000fe400078ec0ff */
[----:B------:R-:W-:-:S03]  /*3b30*/  ISETP.NE.AND P2, PT, R29, R27, PT ;  /* 0x0000001b1d00720c */ /* 0x000fc60003f45270 */
[----:B------:R-:W-:Y:S02]  /*3b40*/  IMAD.IADD R27, R20, 0x1, -R21 ;  /* 0x00000001141b7824 */ /* 0x000fe400078e0a15 */
[----:B------:R-:W-:-:S04]  /*3b50*/  IMAD.WIDE.U32 R20, R7, 0x4, R12 ;  /* 0x0000000407147825 */ /* 0x000fc800078e000c */
[----:B--2---:R-:W-:Y:S02]  /*3b60*/  IMAD.WIDE.U32 R18, R7, 0x4, R14 ;  /* 0x0000000407127825 */ /* 0x004fe400078e000e */
[----:B------:R2:W2:Y:S04]  /*3b70*/  LDG.E R20, desc[UR12][R20.64] ;  /* 0x0000000c14147981 */ /* 0x0004a8000c1e1900 */
[----:B------:R0:W2:Y:S01]  /*3b80*/  LDG.E R18, desc[UR12][R18.64] ;  /* 0x0000000c12127981 */ /* 0x0000a2000c1e1900 */
[----:B-----5:R-:W-:-:S04]  /*3b90*/  LEA.HI R29, R28, R28, RZ, 0x1 ;  /* 0x0000001c1c1d7211 */ /* 0x020fc800078f08ff */
[----:B------:R-:W-:Y:S02]  /*3ba0*/  LOP3.LUT R29, R29, 0xfffffffe, RZ, 0xc0, !PT ;  /* 0xfffffffe1d1d7812 */ /* 0x000fe400078ec0ff */
[----:B----4-:R-:W-:-:S03]  /*3bb0*/  IADD3 R17, P3, PT, R3, UR6, RZ ;  /* 0x0000000603117c10 */ /* 0x010fc6000ff7e0ff */
[----:B------:R-:W-:Y:S01]  /*3bc0*/  IMAD.IADD R28, R28, 0x1, -R29 ;  /* 0x000000011c1c7824 */ /* 0x000fe200078e0a1d */
[----:B------:R-:W-:-:S04]  /*3bd0*/  ISETP.LT.U32.AND P0, PT, R17, R24, PT ;  /* 0x000000181100720c */ /* 0x000fc80003f01070 */
[----:B------:R-:W-:Y:S01]  /*3be0*/  ISETP.NE.AND P1, PT, R27, R28, PT ;  /* 0x0000001c1b00720c */ /* 0x000fe20003f25270 */
[----:B------:R-:W-:Y:S02]  /*3bf0*/  IMAD.MOV.U32 R28, RZ, RZ, R9 ;  /* 0x000000ffff1c7224 */ /* 0x000fe400078e0009 */
[----:B------:R-:W-:Y:S01]  /*3c00*/  IMAD.X R27, RZ, RZ, R6, P3 ;  /* 0x000000ffff1b7224 */ /* 0x000fe200018e0606 */
[----:B------:R-:W-:-:S04]  /*3c10*/  LOP3.LUT P4, RZ, R2, 0xff, RZ, 0xc0, !PT ;  /* 0x000000ff02ff7812 */ /* 0x000fc8000788c0ff */
[----:B------:R-:W-:-:S04]  /*3c20*/  ISETP.LT.AND.EX P0, PT, R27, R28, PT, P0 ;  /* 0x0000001c1b00720c */ /* 0x000fc80003f01300 */
[----:B------:R-:W-:Y:S02]  /*3c30*/  @P2 SEL R24, R17, R24, P0 ;  /* 0x0000001811182207 */ /* 0x000fe40000000000 */
[----:B------:R-:W-:Y:S02]  /*3c40*/  @P2 SEL R28, R27, R28, P0 ;  /* 0x0000001c1b1c2207 */ /* 0x000fe40000000000 */
[----:B------:R-:W-:Y:S02]  /*3c50*/  SEL R17, R17, R24, !P4 ;  /* 0x0000001811117207 */ /* 0x000fe40006000000 */
[----:B------:R-:W-:Y:S02]  /*3c60*/  IADD3 R24, P0, PT, R23, UR6, RZ ;  /* 0x0000000617187c10 */ /* 0x000fe4000ff1e0ff */
[----:B------:R-:W-:Y:S02]  /*3c70*/  SEL R3, RZ, 0x1, !P2 ;  /* 0x00000001ff037807 */ /* 0x000fe40005000000 */
[----:B------:R-:W-:-:S02]  /*3c80*/  @P4 SEL R3, R2, 0x1, !P2 ;  /* 0x0000000102034807 */ /* 0x000fc40005000000 */
[----:B------:R-:W-:Y:S02]  /*3c90*/  SEL R2, R27, R28, !P4 ;  /* 0x0000001c1b027207 */ /* 0x000fe40006000000 */
[----:B------:R-:W-:Y:S02]  /*3ca0*/  LOP3.LUT P2, RZ, R3, 0xff, RZ, 0xc0, !PT ;  /* 0x000000ff03ff7812 */ /* 0x000fe4000784c0ff */
[----:B------:R-:W-:-:S11]  /*3cb0*/  SEL R23, RZ, 0x1, !P1 ;  /* 0x00000001ff177807 */ /* 0x000fd60004800000 */
[----:B------:R-:W-:Y:S01]  /*3cc0*/  @P2 SEL R23, R3, 0x1, !P1 ;  /* 0x0000000103172807 */ /* 0x000fe20004800000 */
[----:B------:R-:W-:Y:S02]  /*3cd0*/  VIADD R22, R22, 0x4 ;  /* 0x0000000416167836 */ /* 0x000fe40000000000 */
[----:B------:R-:W-:Y:S01]  /*3ce0*/  VIADD R4, R4, 0x400 ;  /* 0x0000040004047836 */ /* 0x000fe20000000000 */
[----:B---3--:R-:W-:Y:S02]  /*3cf0*/  LEA.HI R9, R26, R26, RZ, 0x1 ;  /* 0x0000001a1a097211 */ /* 0x008fe400078f08ff */
[----:B--2---:R-:W-:Y:S02]  /*3d00*/  LEA.HI R21, R16, R16, RZ, 0x1 ;  /* 0x0000001010157211 */ /* 0x004fe400078f08ff */
[----:B0-----:R-:W-:Y:S01]  /*3d10*/  LOP3.LUT R19, R9, 0xfffffffe, RZ, 0xc0, !PT ;  /* 0xfffffffe09137812 */ /* 0x001fe200078ec0ff */
[----:B------:R-:W-:Y:S01]  /*3d20*/  IMAD.X R9, RZ, RZ, R6, P0 ;  /* 0x000000ffff097224 */ /* 0x000fe200000e0606 */
[----:B------:R-:W-:-:S02]  /*3d30*/  LOP3.LUT R21, R21, 0xfffffffe, RZ, 0xc0, !PT ;  /* 0xfffffffe15157812 */ /* 0x000fc400078ec0ff */
[----:B------:R-:W-:Y:S01]  /*3d40*/  ISETP.LT.U32.AND P0, PT, R24, R17, PT ;  /* 0x000000111800720c */ /* 0x000fe20003f01070 */
[----:B------:R-:W-:Y:S02]  /*3d50*/  IMAD.IADD R19, R26, 0x1, -R19 ;  /* 0x000000011a137824 */ /* 0x000fe400078e0a13 */
[----:B------:R-:W-:Y:S01]  /*3d60*/  IMAD.IADD R16, R16, 0x1, -R21 ;  /* 0x0000000110107824 */ /* 0x000fe200078e0a15 */
[----:B------:R-:W-:-:S04]  /*3d70*/  ISETP.LT.AND.EX P0, PT, R9, R2, PT, P0 ;  /* 0x000000020900720c */ /* 0x000fc80003f01300 */
[C---:B------:R-:W-:Y:S02]  /*3d80*/  @P1 SEL R17, R24.reuse, R17, P0 ;  /* 0x0000001118111207 */ /* 0x040fe40000000000 */
[----:B------:R-:W-:Y:S02]  /*3d90*/  @P1 SEL R2, R9, R2, P0 ;  /* 0x0000000209021207 */ /* 0x000fe40000000000 */
[----:B------:R-:W-:Y:S02]  /*3da0*/  ISETP.NE.AND P3, PT, R19, R16, PT ;  /* 0x000000101300720c */ /* 0x000fe40003f65270 */
[----:B------:R-:W-:Y:S02]  /*3db0*/  IADD3 R16, P0, PT, R25, UR6, RZ ;  /* 0x0000000619107c10 */ /* 0x000fe4000ff1e0ff */
[----:B------:R-:W-:Y:S02]  /*3dc0*/  SEL R17, R24, R17, !P2 ;  /* 0x0000001118117207 */ /* 0x000fe40005000000 */
[----:B------:R-:W-:-:S02]  /*3dd0*/  SEL R26, R9, R2, !P2 ;  /* 0x00000002091a7207 */ /* 0x000fc40005000000 */
[----:B------:R-:W-:Y:S02]  /*3de0*/  LEA.HI R2, R20, R20, RZ, 0x1 ;  /* 0x0000001414027211 */ /* 0x000fe400078f08ff */
[----:B------:R-:W-:Y:S01]  /*3df0*/  LEA.HI R9, R18, R18, RZ, 0x1 ;  /* 0x0000001212097211 */ /* 0x000fe200078f08ff */
[----:B------:R-:W-:Y:S01]  /*3e00*/  IMAD.X R19, RZ, RZ, R6, P0 ;  /* 0x000000ffff137224 */ /* 0x000fe200000e0606 */
[----:B------:R-:W-:Y:S02]  /*3e10*/  ISETP.LT.U32.AND P0, PT, R16, R17, PT ;  /* 0x000000111000720c */ /* 0x000fe40003f01070 */
[----:B------:R-:W-:Y:S02]  /*3e20*/  LOP3.LUT R3, R2, 0xfffffffe, RZ, 0xc0, !PT ;  /* 0xfffffffe02037812 */ /* 0x000fe400078ec0ff */
[----:B------:R-:W-:Y:S02]  /*3e30*/  LOP3.LUT R9, R9, 0xfffffffe, RZ, 0xc0, !PT ;  /* 0xfffffffe09097812 */ /* 0x000fe400078ec0ff */
[----:B------:R-:W-:Y:S01]  /*3e40*/  ISETP.LT.AND.EX P0, PT, R19, R26, PT, P0 ;  /* 0x0000001a1300720c */ /* 0x000fe20003f01300 */
[----:B------:R-:W-:-:S02]  /*3e50*/  IMAD.IADD R3, R20, 0x1, -R3 ;  /* 0x0000000114037824 */ /* 0x000fc400078e0a03 */
[----:B------:R-:W-:Y:S01]  /*3e60*/  IMAD.IADD R18, R18, 0x1, -R9 ;  /* 0x0000000112127824 */ /* 0x000fe200078e0a09 */
[----:B------:R-:W-:Y:S02]  /*3e70*/  LOP3.LUT P1, RZ, R23, 0xff, RZ, 0xc0, !PT ;  /* 0x000000ff17ff7812 */ /* 0x000fe4000782c0ff */
[C---:B------:R-:W-:Y:S02]  /*3e80*/  @P3 SEL R17, R16.reuse, R17, P0 ;  /* 0x0000001110113207 */ /* 0x040fe40000000000 */
[----:B------:R-:W-:Y:S02]  /*3e90*/  @P3 SEL R26, R19, R26, P0 ;  /* 0x0000001a131a3207 */ /* 0x000fe40000000000 */
[----:B------:R-:W-:Y:S02]  /*3ea0*/  IADD3 R24, P0, PT, R7, UR6, RZ ;  /* 0x0000000607187c10 */ /* 0x000fe4000ff1e0ff */
[----:B------:R-:W-:Y:S02]  /*3eb0*/  ISETP.NE.AND P2, PT, R3, R18, PT ;  /* 0x000000120300720c */ /* 0x000fe40003f45270 */
[----:B------:R-:W-:Y:S01]  /*3ec0*/  SEL R17, R16, R17, !P1 ;  /* 0x0000001110117207 */ /* 0x000fe20004800000 */
[----:B------:R-:W-:Y:S01]  /*3ed0*/  IMAD.X R9, RZ, RZ, R6, P0 ;  /* 0x000000ffff097224 */ /* 0x000fe200000e0606 */
[----:B------:R-:W-:-:S02]  /*3ee0*/  SEL R16, R19, R26, !P1 ;  /* 0x0000001a13107207 */ /* 0x000fc40004800000 */
[CC--:B------:R-:W-:Y:S02]  /*3ef0*/  ISETP.LT.U32.AND P0, PT, R24.reuse, R17.reuse, PT ;  /* 0x000000111800720c */ /* 0x0c0fe40003f01070 */
[----:B------:R-:W-:Y:S02]  /*3f00*/  SEL R21, RZ, 0x1, !P3 ;  /* 0x00000001ff157807 */ /* 0x000fe40005800000 */
[-C--:B------:R-:W-:Y:S02]  /*3f10*/  ISETP.LT.AND.EX P0, PT, R9, R16.reuse, PT, P0 ;  /* 0x000000100900720c */ /* 0x080fe40003f01300 */
[----:B------:R-:W-:Y:S02]  /*3f20*/  @P1 SEL R21, R23, 0x1, !P3 ;  /* 0x0000000117151807 */ /* 0x000fe40005800000 */
[----:B------:R-:W-:Y:S02]  /*3f30*/  @P2 SEL R17, R24, R17, P0 ;  /* 0x0000001118112207 */ /* 0x000fe40000000000 */
[----:B------:R-:W-:-:S02]  /*3f40*/  @P2 SEL R16, R9, R16, P0 ;  /* 0x0000001009102207 */ /* 0x000fc40000000000 */
[----:B------:R-:W-:Y:S02]  /*3f50*/  ISETP.NE.AND P0, PT, R22, RZ, PT ;  /* 0x000000ff1600720c */ /* 0x000fe40003f05270 */
[----:B------:R-:W-:Y:S01]  /*3f60*/  LOP3.LUT P1, RZ, R21, 0xff, RZ, 0xc0, !PT ;  /* 0x000000ff15ff7812 */ /* 0x000fe2000782c0ff */
[----:B------:R-:W-:Y:S01]  /*3f70*/  VIADD R7, R7, 0x400 ;  /* 0x0000040007077836 */ /* 0x000fe20000000000 */
[----:B------:R-:W-:Y:S02]  /*3f80*/  SEL R2, RZ, 0x1, !P2 ;  /* 0x00000001ff027807 */ /* 0x000fe40005000000 */
[----:B------:R-:W-:Y:S02]  /*3f90*/  SEL R24, R24, R17, !P1 ;  /* 0x0000001118187207 */ /* 0x000fe40004800000 */
[----:B------:R-:W-:-:S07]  /*3fa0*/  SEL R9, R9, R16, !P1 ;  /* 0x0000001009097207 */ /* 0x000fce0004800000 */
[----:B------:R-:W-:Y:S01]  /*3fb0*/  @P1 SEL R2, R21, 0x1, !P2 ;  /* 0x0000000115021807 */ /* 0x000fe20005000000 */
[----:B------:R-:W-:Y:S06]  /*3fc0*/  @P0 BRA `(.L_x_177) ;  /* 0xfffffff8007c0947 */ /* 0x000fec000383ffff */
[----:B-1----:R-:W-:Y:S05]  /*3fd0*/  BSYNC.RECONVERGENT B3 ;  /* 0x0000000000037941 */ /* 0x002fea0003800200 */
.L_x_176:
[----:B------:R-:W-:-:S07]  /*3fe0*/  VIADD R13, R4, 0xfffffe00 ;  /* 0xfffffe00040d7836 */ /* 0x000fce0000000000 */
.L_x_175:
[----:B01----:R-:W-:Y:S05]  /*3ff0*/  BSYNC.RECONVERGENT B2 ;  /* 0x0000000000027941 */ /* 0x003fea0003800200 */
.L_x_174:
[----:B------:R-:W-:-:S13]  /*4000*/  LOP3.LUT P0, R11, R11, 0x3, RZ, 0xc0, !PT ;  /* 0x000000030b0b7812 */ /* 0x000fda000780c0ff */
[----:B------:R-:W-:Y:S05]  /*4010*/  @!P0 BRA `(.L_x_173) ;  /* 0x0000000400448947 */ /* 0x000fea0003800000 */
[----:B------:R-:W-:Y:S01]  /*4020*/  ISETP.NE.AND P0, PT, R11, 0x1, PT ;  /* 0x000000010b00780c */ /* 0x000fe20003f05270 */
[----:B------:R-:W-:Y:S01]  /*4030*/  BSSY.RECONVERGENT B2, `(.L_x_178) ;  /* 0x0000034000027945 */ /* 0x000fe20003800200 */
[----:B------:R-:W-:-:S11]  /*4040*/  LOP3.LUT P1, RZ, R10, 0x100, RZ, 0xc0, !PT ;  /* 0x000001000aff7812 */ /* 0x000fd6000782c0ff */
[----:B------:R-:W-:Y:S05]  /*4050*/  @!P0 BRA `(.L_x_179) ;  /* 0x0000000000c48947 */ /* 0x000fea0003800000 */
[----:B------:R-:W0:Y:S01]  /*4060*/  LDC.64 R14, c[0x0][0x380] ;  /* 0x0000e000ff0e7b82 */ /* 0x000e220000000a00 */
[----:B------:R-:W-:-:S07]  /*4070*/  IMAD.IADD R3, R13, 0x1, R8 ;  /* 0x000000010d037824 */ /* 0x000fce00078e0208 */
[----:B------:R-:W1:Y:S01]  /*4080*/  LDC.64 R10, c[0x0][0x388] ;  /* 0x0000e200ff0a7b82 */ /* 0x000e620000000a00 */
[C---:B------:R-:W-:Y:S02]  /*4090*/  VIADD R7, R3.reuse, 0x100 ;  /* 0x0000010003077836 */ /* 0x040fe40000000000 */
[----:B0-----:R-:W-:-:S06]  /*40a0*/  IMAD.WIDE.U32 R16, R3, 0x4, R14 ;  /* 0x0000000403107825 */ /* 0x001fcc00078e000e */
[----:B------:R0:W2:Y:S01]  /*40b0*/  LDG.E R16, desc[UR12][R16.64] ;  /* 0x0000000c10107981 */ /* 0x0000a2000c1e1900 */
[----:B-1----:R-:W-:-:S06]  /*40c0*/  IMAD.WIDE.U32 R18, R3, 0x4, R10 ;  /* 0x0000000403127825 */ /* 0x002fcc00078e000a */
[----:B------:R-:W3:Y:S01]  /*40d0*/  LDG.E R18, desc[UR12][R18.64] ;  /* 0x0000000c12127981 */ /* 0x000ee2000c1e1900 */
[----:B------:R-:W-:-:S04]  /*40e0*/  IMAD.WIDE.U32 R14, R7, 0x4, R14 ;  /* 0x00000004070e7825 */ /* 0x000fc800078e000e */
[----:B------:R-:W-:Y:S02]  /*40f0*/  IMAD.WIDE.U32 R10, R7, 0x4, R10 ;  /* 0x00000004070a7825 */ /* 0x000fe400078e000a */
[----:B------:R-:W4:Y:S04]  /*4100*/  LDG.E R14, desc[UR12][R14.64] ;  /* 0x0000000c0e0e7981 */ /* 0x000f28000c1e1900 */
[----:B------:R-:W5:Y:S01]  /*4110*/  LDG.E R10, desc[UR12][R10.64] ;  /* 0x0000000c0a0a7981 */ /* 0x000f62000c1e1900 */
[----:B0-----:R-:W-:Y:S02]  /*4120*/  IADD3 R17, P4, PT, R3, UR6, RZ ;  /* 0x0000000603117c10 */ /* 0x001fe4000ff9e0ff */
[----:B------:R-:W-:Y:S02]  /*4130*/  LOP3.LUT P2, RZ, R2, 0xff, RZ, 0xc0, !PT ;  /* 0x000000ff02ff7812 */ /* 0x000fe4000784c0ff */
[----:B------:R-:W-:Y:S01]  /*4140*/  ISETP.LT.U32.AND P0, PT, R17, R24, PT ;  /* 0x000000181100720c */ /* 0x000fe20003f01070 */
[----:B------:R-:W-:Y:S01]  /*4150*/  VIADD R13, R13, 0x200 ;  /* 0x000002000d0d7836 */ /* 0x000fe20000000000 */
[----:B--2---:R-:W-:-:S04]  /*4160*/  LEA.HI R4, R16, R16, RZ, 0x1 ;  /* 0x0000001010047211 */ /* 0x004fc800078f08ff */
[----:B------:R-:W-:Y:S02]  /*4170*/  LOP3.LUT R21, R4, 0xfffffffe, RZ, 0xc0, !PT ;  /* 0xfffffffe04157812 */ /* 0x000fe400078ec0ff */
[----:B---3--:R-:W-:-:S04]  /*4180*/  LEA.HI R12, R18, R18, RZ, 0x1 ;  /* 0x00000012120c7211 */ /* 0x008fc800078f08ff */
[----:B------:R-:W-:Y:S01]  /*4190*/  LOP3.LUT R23, R12, 0xfffffffe, RZ, 0xc0, !PT ;  /* 0xfffffffe0c177812 */ /* 0x000fe200078ec0ff */
[----:B------:R-:W-:-:S04]  /*41a0*/  IMAD.IADD R21, R16, 0x1, -R21 ;  /* 0x0000000110157824 */ /* 0x000fc800078e0a15 */
[----:B------:R-:W-:Y:S01]  /*41b0*/  IMAD.IADD R18, R18, 0x1, -R23 ;  /* 0x0000000112127824 */ /* 0x000fe200078e0a17 */
[----:B----4-:R-:W-:Y:S02]  /*41c0*/  LEA.HI R3, R14, R14, RZ, 0x1 ;  /* 0x0000000e0e037211 */ /* 0x010fe400078f08ff */
[----:B-----5:R-:W-:Y:S02]  /*41d0*/  LEA.HI R4, R10, R10, RZ, 0x1 ;  /* 0x0000000a0a047211 */ /* 0x020fe400078f08ff */
[----:B------:R-:W-:Y:S01]  /*41e0*/  ISETP.NE.AND P3, PT, R21, R18, PT ;  /* 0x000000121500720c */ /* 0x000fe20003f65270 */
[----:B------:R-:W-:Y:S01]  /*41f0*/  IMAD.X R12, RZ, RZ, R6, P4 ;  /* 0x000000ffff0c7224 */ /* 0x000fe200020e0606 */
        /* <DEDUP_REMOVED lines=13> */
[----:B------:R-:W-:Y:S01]  /*42d0*/  IMAD.X R9, RZ, RZ, R6, P0 ;  /* 0x000000ffff097224 */ /* 0x000fe200000e0606 */
        /* <DEDUP_REMOVED lines=9> */
.L_x_179:
[----:B------:R-:W-:Y:S05]  /*4370*/  BSYNC.RECONVERGENT B2 ;  /* 0x0000000000027941 */ /* 0x000fea0003800200 */
.L_x_178:
[----:B------:R-:W-:Y:S05]  /*4380*/  @P1 BRA `(.L_x_173) ;  /* 0x0000000000681947 */ /* 0x000fea0003800000 */
[----:B------:R-:W0:Y:S01]  /*4390*/  LDC.64 R10, c[0x0][0x380] ;  /* 0x0000e000ff0a7b82 */ /* 0x000e220000000a00 */
[----:B------:R-:W-:-:S07]  /*43a0*/  IMAD.IADD R3, R13, 0x1, R8 ;  /* 0x000000010d037824 */ /* 0x000fce00078e0208 */
[----:B------:R-:W1:Y:S01]  /*43b0*/  LDC.64 R14, c[0x0][0x388] ;  /* 0x0000e200ff0e7b82 */ /* 0x000e620000000a00 */
[----:B0-----:R-:W-:-:S06]  /*43c0*/  IMAD.WIDE.U32 R10, R3, 0x4, R10 ;  /* 0x00000004030a7825 */ /* 0x001fcc00078e000a */
[----:B------:R-:W2:Y:S01]  /*43d0*/  LDG.E R10, desc[UR12][R10.64] ;  /* 0x0000000c0a0a7981 */ /* 0x000ea2000c1e1900 */
[----:B-1----:R-:W-:-:S06]  /*43e0*/  IMAD.WIDE.U32 R12, R3, 0x4, R14 ;  /* 0x00000004030c7825 */ /* 0x002fcc00078e000e */
[----:B------:R-:W3:Y:S01]  /*43f0*/  LDG.E R12, desc[UR12][R12.64] ;  /* 0x0000000c0c0c7981 */ /* 0x000ee2000c1e1900 */
[----:B------:R-:W-:Y:S02]  /*4400*/  LOP3.LUT P2, RZ, R2, 0xff, RZ, 0xc0, !PT ;  /* 0x000000ff02ff7812 */ /* 0x000fe4000784c0ff */
[----:B--2---:R-:W-:-:S04]  /*4410*/  LEA.HI R4, R10, R10, RZ, 0x1 ;  /* 0x0000000a0a047211 */ /* 0x004fc800078f08ff */
[----:B------:R-:W-:Y:S02]  /*4420*/  LOP3.LUT R7, R4, 0xfffffffe, RZ, 0xc0, !PT ;  /* 0xfffffffe04077812 */ /* 0x000fe400078ec0ff */
[----:B---3--:R-:W-:-:S04]  /*4430*/  LEA.HI R8, R12, R12, RZ, 0x1 ;  /* 0x0000000c0c087211 */ /* 0x008fc800078f08ff */
[----:B------:R-:W-:Y:S01]  /*4440*/  LOP3.LUT R15, R8, 0xfffffffe, RZ, 0xc0, !PT ;  /* 0xfffffffe080f7812 */ /* 0x000fe200078ec0ff */
[----:B------:R-:W-:-:S04]  /*4450*/  IMAD.IADD R7, R10, 0x1, -R7 ;  /* 0x000000010a077824 */ /* 0x000fc800078e0a07 */
[----:B------:R-:W-:Y:S01]  /*4460*/  IMAD.IADD R4, R12, 0x1, -R15 ;  /* 0x000000010c047824 */ /* 0x000fe200078e0a0f */
[----:B------:R-:W-:-:S04]  /*4470*/  IADD3 R15, P0, PT, R3, UR6, RZ ;  /* 0x00000006030f7c10 */ /* 0x000fc8000ff1e0ff */
[----:B------:R-:W-:Y:S01]  /*4480*/  ISETP.NE.AND P1, PT, R7, R4, PT ;  /* 0x000000040700720c */ /* 0x000fe20003f25270 */
[----:B------:R-:W-:Y:S01]  /*4490*/  IMAD.X R6, RZ, RZ, R6, P0 ;  /* 0x000000ffff067224 */ /* 0x000fe200000e0606 */
        /* <DEDUP_REMOVED lines=9> */
.L_x_173:
[----:B01----:R-:W-:Y:S05]  /*4530*/  BSYNC.RECONVERGENT B1 ;  /* 0x0000000000017941 */ /* 0x003fea0003800200 */
.L_x_170:
        /* <DEDUP_REMOVED lines=24> */
.L_x_181:
[----:B------:R-:W-:Y:S05]  /*46c0*/  BSYNC.RECONVERGENT B1 ;  /* 0x0000000000017941 */ /* 0x000fea0003800200 */
.L_x_180:
        /* <DEDUP_REMOVED lines=23> */
.L_x_183:
[----:B------:R-:W-:Y:S05]  /*4840*/  BSYNC.RECONVERGENT B1 ;  /* 0x0000000000017941 */ /* 0x000fea0003800200 */
.L_x_182:
        /* <DEDUP_REMOVED lines=20> */
.L_x_185:
[----:B------:R-:W-:Y:S05]  /*4990*/  BSYNC.RECONVERGENT B1 ;  /* 0x0000000000017941 */ /* 0x000fea0003800200 */
.L_x_184:
        /* <DEDUP_REMOVED lines=20> */
.L_x_187:
[----:B------:R-:W-:Y:S05]  /*4ae0*/  BSYNC.RECONVERGENT B1 ;  /* 0x0000000000017941 */ /* 0x000fea0003800200 */
.L_x_186:
        /* <DEDUP_REMOVED lines=20> */
.L_x_189:
[----:B------:R-:W-:Y:S05]  /*4c30*/  BSYNC.RECONVERGENT B1 ;  /* 0x0000000000017941 */ /* 0x000fea0003800200 */
.L_x_188:
        /* <DEDUP_REMOVED lines=11> */
.L_x_191:
[----:B------:R-:W-:Y:S05]  /*4cf0*/  BSYNC.RECONVERGENT B1 ;  /* 0x0000000000017941 */ /* 0x000fea0003800200 */
.L_x_190:
        /* <DEDUP_REMOVED lines=83> */
[----:B------:R-:W-:-:S07]  /*5230*/  SEL R9, R5, R7, !P2 ;  /* 0x0000000705097207 */ /* 0x000fce0005000000 */
.L_x_151:
[----:B------:R-:W-:Y:S05]  /*5240*/  BSYNC.RECONVERGENT B0 ;  /* 0x0000000000007941 */ /* 0x000fea0003800200 */
.L_x_128:
[----:B------:R-:W-:Y:S05]  /*5250*/  @P1 EXIT ;  /* 0x000000000000194d */ /* 0x000fea0003800000 */
[----:B012---:R-:W0:Y:S01]  /*5260*/  LDC.64 R4, c[0x0][0x3a8] ;  /* 0x0000ea00ff047b82 */ /* 0x007e220000000a00 */
[----:B------:R-:W-:Y:S02]  /*5270*/  IMAD.MOV.U32 R25, RZ, RZ, R9 ;  /* 0x000000ffff197224 */ /* 0x000fe400078e0009 */
[----:B0-----:R-:W-:-:S05]  /*5280*/  IMAD.WIDE.U32 R4, R0, 0x10, R4 ;  /* 0x0000001000047825 */ /* 0x001fca00078e0004 */
[----:B------:R-:W-:Y:S04]  /*5290*/  STG.E.64 desc[UR12][R4.64+0x8], R24 ;  /* 0x0000081804007986 */ /* 0x000fe8000c101b0c */
[----:B------:R-:W-:Y:S01]  /*52a0*/  STG.E.U8 desc[UR12][R4.64], R2 ;  /* 0x0000000204007986 */ /* 0x000fe2000c10110c */
[----:B------:R-:W-:Y:S05]  /*52b0*/  EXIT ;  /* 0x000000000000794d */ /* 0x000fea0003800000 */
.L_x_192:
        /* <DEDUP_REMOVED lines=12> */
.L_x_663:


//--------------------- .text._ZN3cub18CUB_300001_SM_10006detail6reduce28DeviceReduceSingleTileKernelINS2_10policy_hubIN4cuda3std3__45tupleIJblEEEjN6thrust24THRUST_300001_SM_1000_NS8cuda_cub9__find_if7functorIS9_EEE10Policy1000ENSB_12zip_iteratorINS8_IJNSD_26transform_input_iterator_tIbNSC_6detail35transform_pair_of_input_iterators_tIbNSB_6detail15normal_iteratorINSB_10device_ptrIiEEEESQ_18compare_modulo_twoEENS7_10__not_fn_tINS7_10__identityEEEEENSB_17counting_iteratorIlNSB_11use_defaultESY_SY_EEEEEEEPS9_jSF_S9_S9_SU_EEvT0_T1_T2_T3_T4_T6_ --------------------------
	.section	.text._ZN3cub18CUB_300001_SM_10006detail6reduce28DeviceReduceSingleTileKernelINS2_10policy_hubIN4cuda3std3__45tupleIJblEEEjN6thrust24THRUST_300001_SM_1000_NS8cuda_cub9__find_if7functorIS9_EEE10Policy1000ENSB_12zip_iteratorINS8_IJNSD_26transform_input_iterator_tIbNSC_6detail35transform_pair_of_input_iterators_tIbNSB_6detail15normal_iteratorINSB_10device_ptrIiEEEESQ_18compare_modulo_twoEENS7_10__not_fn_tINS7_10__identityEEEEENSB_17counting_iteratorIlNSB_11use_defaultESY_SY_EEEEEEEPS9_jSF_S9_S9_SU_EEvT0_T1_T2_T3_T4_T6_,"ax",@progbits
	.align	128
        .global         _ZN3cub18CUB_300001_SM_10006detail6reduce28DeviceReduceSingleTileKernelINS2_10policy_hubIN4cuda3std3__45tupleIJblEEEjN6thrust24THRUST_300001_SM_1000_NS8cuda_cub9__find_if7functorIS9_EEE10Policy1000ENSB_12zip_iteratorINS8_IJNSD_26transform_input_iterator_tIbNSC_6detail35transform_pair_of_input_iterators_tIbNSB_6detail15normal_iteratorINSB_10device_ptrIiEEEESQ_18compare_modulo_twoEENS7_10__not_fn_tINS7_10__identityEEEEENSB_17counting_iteratorIlNSB_11use_defaultESY_SY_EEEEEEEPS9_jSF_S9_S9_SU_EEvT0_T1_T2_T3_T4_T6_
        .type           _ZN3cub18CUB_300001_SM_10006detail6reduce28DeviceReduceSingleTileKernelINS2_10policy_hubIN4cuda3std3__45tupleIJblEEEjN6thrust24THRUST_300001_SM_1000_NS8cuda_cub9__find_if7functorIS9_EEE10Policy1000ENSB_12zip_iteratorINS8_IJNSD_26transform_input_iterator_tIbNSC_6detail35transform_pair_of_input_iterators_tIbNSB_6detail15normal_iteratorINSB_10device_ptrIiEEEESQ_18compare_modulo_twoEENS7_10__not_fn_tINS7_10__identityEEEEENSB_17counting_iteratorIlNSB_11use_defaultESY_SY_EEEEEEEPS9_jSF_S9_S9_SU_EEvT0_T1_T2_T3_T4_T6_,@function
        .size           _ZN3cub18CUB_300001_SM_10006detail6reduce28DeviceReduceSingleTileKernelINS2_10policy_hubIN4cuda3std3__45tupleIJblEEEjN6thrust24THRUST_300001_SM_1000_NS8cuda_cub9__find_if7functorIS9_EEE10Policy1000ENSB_12zip_iteratorINS8_IJNSD_26transform_input_iterator_tIbNSC_6detail35transform_pair_of_input_iterators_tIbNSB_6detail15normal_iteratorINSB_10device_ptrIiEEEESQ_18compare_modulo_twoEENS7_10__not_fn_tINS7_10__identityEEEEENSB_17counting_iteratorIlNSB_11use_defaultESY_SY_EEEEEEEPS9_jSF_S9_S9_SU_EEvT0_T1_T2_T3_T4_T6_,(.L_x_664 - _ZN3cub18CUB_300001_SM_10006detail6reduce28DeviceReduceSingleTileKernelINS2_10policy_hubIN4cuda3std3__45tupleIJblEEEjN6thrust24THRUST_300001_SM_1000_NS8cuda_cub9__find_if7functorIS9_EEE10Policy1000ENSB_12zip_iteratorINS8_IJNSD_26transform_input_iterator_tIbNSC_6detail35transform_pair_of_input_iterators_tIbNSB_6detail15normal_iteratorINSB_10device_ptrIiEEEESQ_18compare_modulo_twoEENS7_10__not_fn_tINS7_10__identityEEEEENSB_17counting_iteratorIlNSB_11use_defaultESY_SY_EEEEEEEPS9_jSF_S9_S9_SU_EEvT0_T1_T2_T3_T4_T6_)
        .other          _ZN3cub18CUB_300001_SM_10006detail6reduce28DeviceReduceSingleTileKernelINS2_10policy_hubIN4cuda3std3__45tupleIJblEEEjN6thrust24THRUST_300001_SM_1000_NS8cuda_cub9__find_if7functorIS9_EEE10Policy1000ENSB_12zip_iteratorINS8_IJNSD_26transform_input_iterator_tIbNSC_6detail35transform_pair_of_input_iterators_tIbNSB_6detail15normal_iteratorINSB_10device_ptrIiEEEESQ_18compare_modulo_twoEENS7_10__not_fn_tINS7_10__identityEEEEENSB_17counting_iteratorIlNSB_11use_defaultESY_SY_EEEEEEEPS9_jSF_S9_S9_SU_EEvT0_T1_T2_T3_T4_T6_,@"STO_CUDA_ENTRY STV_DEFAULT"
_ZN3cub18CUB_300001_SM_10006detail6reduce28DeviceReduceSingleTileKernelINS2_10policy_hubIN4cuda3std3__45tupleIJblEEEjN6thrust24THRUST_300001_SM_1000_NS8cuda_cub9__find_if7functorIS9_EEE10Policy1000ENSB_12zip_iteratorINS8_IJNSD_26transform_input_iterator_tIbNSC_6detail35transform_pair_of_input_iterators_tIbNSB_6detail15normal_iteratorINSB_10device_ptrIiEEEESQ_18compare_modulo_twoEENS7_10__not_fn_tINS7_10__identityEEEEENSB_17counting_iteratorIlNSB_11use_defaultESY_SY_EEEEEEEPS9_jSF_S9_S9_SU_EEvT0_T1_T2_T3_T4_T6_:
.text._ZN3cub18CUB_300001_SM_10006detail6reduce28DeviceReduceSingleTileKernelINS2_10policy_hubIN4cuda3std3__45tupleIJblEEEjN6thrust24THRUST_300001_SM_1000_NS8cuda_cub9__find_if7functorIS9_EEE10Policy1000ENSB_12zip_iteratorINS8_IJNSD_26transform_input_iterator_tIbNSC_6detail35transform_pair_of_input_iterators_tIbNSB_6detail15normal_iteratorINSB_10device_ptrIiEEEESQ_18compare_modulo_twoEENS7_10__not_fn_tINS7_10__identityEEEEENSB_17counting_iteratorIlNSB_11use_defaultESY_SY_EEEEEEEPS9_jSF_S9_S9_SU_EEvT0_T1_T2_T3_T4_T6_:
[----:B------:R-:W-:Y:S01]  /*0000*/  LDC R1, c[0x0][0x37c] ;  /* 0x0000df00ff017b82 */ /* 0x000fe20000000800 */
[----:B------:R-:W0:Y:S07]  /*0010*/  LDCU UR4, c[0x0][0x3b0] ;  /* 0x00007600ff0477ac */ /* 0x000e2e0008000800 */
[----:B------:R-:W1:Y:S01]  /*0020*/  LDC.U8 R0, c[0x0][0x3b8] ;  /* 0x0000ee00ff007b82 */ /* 0x000e620000000000 */
[----:B------:R-:W2:Y:S01]  /*0030*/  LDCU.64 UR8, c[0x0][0x358] ;  /* 0x00006b00ff0877ac */ /* 0x000ea20008000a00 */
[----:B0-----:R-:W-:-:S09]  /*0040*/  UISETP.NE.AND UP0, UPT, UR4, URZ, UPT ;  /* 0x000000ff0400728c */ /* 0x001fd2000bf05270 */
        /* <DEDUP_REMOVED lines=9> */
.L_x_193:
[----:B------:R-:W-:Y:S01]  /*00e0*/  UISETP.GT.U32.AND UP0, UPT, UR4, 0x3ff, UPT ;  /* 0x000003ff0400788c */ /* 0x000fe2000bf04070 */
[----:B------:R-:W-:Y:S08]  /*00f0*/  BSSY.RECONVERGENT B0, `(.L_x_194) ;  /* 0x00004e4000007945 */ /* 0x000ff00003800200 */
[----:B------:R-:W-:Y:S05]  /*0100*/  BRA.U UP0, `(.L_x_195) ;  /* 0x0000002900987547 */ /* 0x000fea000b800000 */
[----:B------:R-:W0:Y:S01]  /*0110*/  S2R R3, SR_TID.X ;  /* 0x0000000000037919 */ /* 0x000e220000002100 */
[----:B------:R-:W2:Y:S08]  /*0120*/  LDC.64 R6, c[0x0][0x380] ;  /* 0x0000e000ff067b82 */ /* 0x000eb00000000a00 */
[----:B------:R-:W3:Y:S01]  /*0130*/  LDC.64 R8, c[0x0][0x388] ;  /* 0x0000e200ff087b82 */ /* 0x000ee20000000a00 */
[----:B------:R-:W-:Y:S01]  /*0140*/  IMAD.MOV.U32 R29, RZ, RZ, RZ ;  /* 0x000000ffff1d7224 */ /* 0x000fe200078e00ff */
[----:B------:R-:W4:Y:S01]  /*0150*/  LDCU.64 UR6, c[0x0][0x3a0] ;  /* 0x00007400ff0677ac */ /* 0x000f220008000a00 */
[----:B0-----:R-:W-:-:S13]  /*0160*/  ISETP.GE.U32.AND P1, PT, R3, UR4, PT ;  /* 0x0000000403007c0c */ /* 0x001fda000bf26070 */
[C---:B--2---:R-:W-:Y:S01]  /*0170*/  @!P1 IMAD.WIDE.U32 R6, R3.reuse, 0x4, R6 ;  /* 0x0000000403069825 */ /* 0x044fe200078e0006 */
[----:B------:R-:W0:Y:S03]  /*0180*/  @!P1 LDC.64 R4, c[0x0][0x3a0] ;  /* 0x0000e800ff049b82 */ /* 0x000e260000000a00 */
[C---:B---3--:R-:W-:Y:S02]  /*0190*/  @!P1 IMAD.WIDE.U32 R8, R3.reuse, 0x4, R8 ;  /* 0x0000000403089825 */ /* 0x048fe400078e0008 */
[----:B------:R-:W2:Y:S04]  /*01a0*/  @!P1 LDG.E R6, desc[UR8][R6.64] ;  /* 0x0000000806069981 */ /* 0x000ea8000c1e1900 */
[----:B------:R-:W3:Y:S01]  /*01b0*/  @!P1 LDG.E R8, desc[UR8][R8.64] ;  /* 0x0000000808089981 */ /* 0x000ee2000c1e1900 */
[----:B------:R-:W-:Y:S01]  /*01c0*/  IMAD.MOV.U32 R13, RZ, RZ, R3 ;  /* 0x000000ffff0d7224 */ /* 0x000fe200078e0003 */
[----:B------:R-:W-:Y:S01]  /*01d0*/  BSSY.RECONVERGENT B1, `(.L_x_196) ;  /* 0x00000c3000017945 */ /* 0x000fe20003800200 */
[----:B------:R-:W-:-:S02]  /*01e0*/  @!P1 VIADD R13, R3, 0x100 ;  /* 0x00000100030d9836 */ /* 0x000fc40000000000 */
[----:B------:R-:W-:-:S03]  /*01f0*/  IMAD.MOV.U32 R26, RZ, RZ, RZ ;  /* 0x000000ffff1a7224 */ /* 0x000fc600078e00ff */
[----:B------:R-:W-:Y:S02]  /*0200*/  ISETP.GE.U32.AND P2, PT, R13, UR4, PT ;  /* 0x000000040d007c0c */ /* 0x000fe4000bf46070 */
[----:B0-----:R-:W-:-:S05]  /*0210*/  @!P1 IADD3 R29, P3, PT, R3, R4, RZ ;  /* 0x00000004031d9210 */ /* 0x001fca0007f7e0ff */
[----:B------:R-:W-:Y:S01]  /*0220*/  @!P1 IMAD.X R26, RZ, RZ, R5, P3 ;  /* 0x000000ffff1a9224 */ /* 0x000fe200018e0605 */
[----:B--2---:R-:W-:Y:S02]  /*0230*/  @!P1 LEA.HI R2, R6, R6, RZ, 0x1 ;  /* 0x0000000606029211 */ /* 0x004fe400078f08ff */
[----:B---3--:R-:W-:Y:S02]  /*0240*/  @!P1 LEA.HI R10, R8, R8, RZ, 0x1 ;  /* 0x00000008080a9211 */ /* 0x008fe400078f08ff */
[----:B------:R-:W-:Y:S02]  /*0250*/  @!P1 LOP3.LUT R11, R2, 0xfffffffe, RZ, 0xc0, !PT ;  /* 0xfffffffe020b9812 */ /* 0x000fe400078ec0ff */
[----:B------:R-:W-:-:S03]  /*0260*/  @!P1 LOP3.LUT R15, R10, 0xfffffffe, RZ, 0xc0, !PT ;  /* 0xfffffffe0a0f9812 */ /* 0x000fc600078ec0ff */
[----:B------:R-:W-:Y:S02]  /*0270*/  @!P1 IMAD.IADD R11, R6, 0x1, -R11 ;  /* 0x00000001060b9824 */ /* 0x000fe400078e0a0b */
[----:B------:R-:W-:-:S05]  /*0280*/  @!P1 IMAD.IADD R2, R8, 0x1, -R15 ;  /* 0x0000000108029824 */ /* 0x000fca00078e0a0f */
[----:B------:R-:W-:Y:S02]  /*0290*/  @!P1 ISETP.NE.AND P0, PT, R11, R2, PT ;  /* 0x000000020b00920c */ /* 0x000fe40003f05270 */
[----:B------:R-:W-:Y:S02]  /*02a0*/  PRMT R2, RZ, 0x7610, R2 ;  /* 0x00007610ff027816 */ /* 0x000fe40000000002 */
[----:B------:R-:W-:-:S04]  /*02b0*/  @!P1 SEL R4, RZ, 0x1, !P0 ;  /* 0x00000001ff049807 */ /* 0x000fc80004000000 */
[----:B------:R-:W-:Y:S01]  /*02c0*/  @!P1 PRMT R2, R4, 0x7610, R2 ;  /* 0x0000761004029816 */ /* 0x000fe20000000002 */
[----:B----4-:R-:W-:Y:S06]  /*02d0*/  @P2 BRA `(.L_x_197) ;  /* 0x0000000800c82947 */ /* 0x010fec0003800000 */
        /* <DEDUP_REMOVED lines=11> */
.L_x_200:
[----:B0-----:R-:W-:-:S04]  /*0390*/  IMAD.WIDE.U32 R10, R13, 0x4, R4 ;  /* 0x000000040d0a7825 */ /* 0x001fc800078e0004 */
[C---:B--2---:R-:W-:Y:S01]  /*03a0*/  IMAD.WIDE.U32 R8, R13.reuse, 0x4, R6 ;  /* 0x000000040d087825 */ /* 0x044fe200078e0006 */
        /* <DEDUP_REMOVED lines=8> */
[----:B------:R-:W-:Y:S01]  /*0430*/  LOP3.LUT P4, RZ, R2, 0xff, RZ, 0xc0, !PT ;  /* 0x000000ff02ff7812 */ /* 0x000fe2000788c0ff */
[----:B------:R-:W-:Y:S01]  /*0440*/  VIADD R14, R14, 0x4 ;  /* 0x000000040e0e7836 */ /* 0x000fe20000000000 */
[C---:B0-----:R-:W-:Y:S01]  /*0450*/  IADD3 R10, P2, PT, R13.reuse, UR6, RZ ;  /* 0x000000060d0a7c10 */ /* 0x041fe2000ff5e0ff */
[----:B------:R-:W-:-:S03]  /*0460*/  VIADD R13, R13, 0x400 ;  /* 0x000004000d0d7836 */ /* 0x000fc60000000000 */
[----:B------:R-:W-:Y:S01]  /*0470*/  ISETP.LT.U32.AND P0, PT, R10, R29, PT ;  /* 0x0000001d0a00720c */ /* 0x000fe20003f01070 */
[----:B-1----:R-:W-:-:S05]  /*0480*/  IMAD.X R8, RZ, RZ, UR7, P2 ;  /* 0x00000007ff087e24 */ /* 0x002fca00090e06ff */
        /* <DEDUP_REMOVED lines=8> */
[----:B------:R-:W-:-:S03]  /*0510*/  IMAD.IADD R21, R21, 0x1, -R28 ;  /* 0x0000000115157824 */ /* 0x000fc600078e0a1c */
[----:B------:R-:W-:Y:S02]  /*0520*/  LOP3.LUT R11, R11, 0xfffffffe, RZ, 0xc0, !PT ;  /* 0xfffffffe0b0b7812 */ /* 0x000fe400078ec0ff */
[----:B------:R-:W-:Y:S02]  /*0530*/  ISETP.NE.AND P3, PT, R24, R21, PT ;  /* 0x000000151800720c */ /* 0x000fe40003f65270 */
[----:B------:R-:W-:Y:S01]  /*0540*/  LOP3.LUT R24, R9, 0xfffffffe, RZ, 0xc0, !PT ;  /* 0xfffffffe09187812 */ /* 0x000fe200078ec0ff */
[----:B------:R-:W-:Y:S01]  /*0550*/  IMAD.IADD R11, R20, 0x1, -R11 ;  /* 0x00000001140b7824 */ /* 0x000fe200078e0a0b */
[----:B------:R-:W-:Y:S02]  /*0560*/  SEL R21, RZ, 0x1, !P3 ;  /* 0x00000001ff157807 */ /* 0x000fe40005800000 */
[----:B------:R-:W-:Y:S01]  /*0570*/  @P4 SEL R21, R2, 0x1, !P3 ;  /* 0x0000000102154807 */ /* 0x000fe20005800000 */
[----:B------:R-:W-:Y:S01]  /*0580*/  IMAD.IADD R24, R19, 0x1, -R24 ;  /* 0x0000000113187824 */ /* 0x000fe200078e0a18 */
[----:B------:R-:W-:-:S02]  /*0590*/  IADD3 R2, P5, PT, R10, 0x100, RZ ;  /* 0x000001000a027810 */ /* 0x000fc40007fbe0ff */
[----:B------:R-:W-:Y:S02]  /*05a0*/  LEA.HI R19, R15, R15, RZ, 0x1 ;  /* 0x0000000f0f137211 */ /* 0x000fe400078f08ff */
[----:B------:R-:W-:Y:S01]  /*05b0*/  ISETP.NE.AND P2, PT, R24, R11, PT ;  /* 0x0000000b1800720c */ /* 0x000fe20003f45270 */
[----:B------:R-:W-:Y:S01]  /*05c0*/  IMAD.X R9, RZ, RZ, R8, P5 ;  /* 0x000000ffff097224 */ /* 0x000fe200028e0608 */
[----:B------:R-:W-:Y:S02]  /*05d0*/  @P3 SEL R29, R10, R29, P0 ;  /* 0x0000001d0a1d3207 */ /* 0x000fe40000000000 */
[----:B------:R-:W-:Y:S02]  /*05e0*/  @P3 SEL R26, R8, R26, P0 ;  /* 0x0000001a081a3207 */ /* 0x000fe40000000000 */
[----:B------:R-:W-:Y:S02]  /*05f0*/  SEL R29, R10, R29, !P4 ;  /* 0x0000001d0a1d7207 */ /* 0x000fe40006000000 */
[----:B------:R-:W-:-:S02]  /*0600*/  LOP3.LUT P3, RZ, R21, 0xff, RZ, 0xc0, !PT ;  /* 0x000000ff15ff7812 */ /* 0x000fc4000786c0ff */
[----:B------:R-:W-:Y:S02]  /*0610*/  SEL R26, R8, R26, !P4 ;  /* 0x0000001a081a7207 */ /* 0x000fe40006000000 */
[----:B------:R-:W-:Y:S02]  /*0620*/  ISETP.LT.U32.AND P0, PT, R2, R29, PT ;  /* 0x0000001d0200720c */ /* 0x000fe40003f01070 */
[----:B------:R-:W-:Y:S02]  /*0630*/  LEA.HI R11, R16, R16, RZ, 0x1 ;  /* 0x00000010100b7211 */ /* 0x000fe400078f08ff */
[----:B------:R-:W-:Y:S02]  /*0640*/  ISETP.LT.AND.EX P0, PT, R9, R26, PT, P0 ;  /* 0x0000001a0900720c */ /* 0x000fe40003f01300 */
[----:B------:R-:W-:Y:S02]  /*0650*/  LOP3.LUT R11, R11, 0xfffffffe, RZ, 0xc0, !PT ;  /* 0xfffffffe0b0b7812 */ /* 0x000fe400078ec0ff */
[----:B------:R-:W-:-:S02]  /*0660*/  LOP3.LUT R20, R19, 0xfffffffe, RZ, 0xc0, !PT ;  /* 0xfffffffe13147812 */ /* 0x000fc400078ec0ff */
[----:B------:R-:W-:Y:S01]  /*0670*/  @P2 SEL R29, R2, R29, P0 ;  /* 0x0000001d021d2207 */ /* 0x000fe20000000000 */
[----:B------:R-:W-:Y:S01]  /*0680*/  IMAD.IADD R11, R16, 0x1, -R11 ;  /* 0x00000001100b7824 */ /* 0x000fe200078e0a0b */
[----:B------:R-:W-:Y:S01]  /*0690*/  @P2 SEL R26, R9, R26, P0 ;  /* 0x0000001a091a2207 */ /* 0x000fe20000000000 */
[----:B------:R-:W-:Y:S01]  /*06a0*/  IMAD.IADD R20, R15, 0x1, -R20 ;  /* 0x000000010f147824 */ /* 0x000fe200078e0a14 */
[----:B------:R-:W-:Y:S02]  /*06b0*/  SEL R19, RZ, 0x1, !P2 ;  /* 0x00000001ff137807 */ /* 0x000fe40005000000 */
[----:B------:R-:W-:Y:S02]  /*06c0*/  SEL R2, R2, R29, !P3 ;  /* 0x0000001d02027207 */ /* 0x000fe40005800000 */
[----:B------:R-:W-:Y:S02]  /*06d0*/  @P3 SEL R19, R21, 0x1, !P2 ;  /* 0x0000000115133807 */ /* 0x000fe40005000000 */
[----:B------:R-:W-:-:S02]  /*06e0*/  IADD3 R29, P0, PT, R10, 0x200, RZ ;  /* 0x000002000a1d7810 */ /* 0x000fc40007f1e0ff */
[----:B------:R-:W-:Y:S02]  /*06f0*/  ISETP.NE.AND P4, PT, R11, R20, PT ;  /* 0x000000140b00720c */ /* 0x000fe40003f85270 */
[----:B------:R-:W-:Y:S01]  /*0700*/  SEL R26, R9, R26, !P3 ;  /* 0x0000001a091a7207 */ /* 0x000fe20005800000 */
[----:B------:R-:W-:Y:S01]  /*0710*/  IMAD.X R15, RZ, RZ, R8, P0 ;  /* 0x000000ffff0f7224 */ /* 0x000fe200000e0608 */
[----:B------:R-:W-:Y:S02]  /*0720*/  LEA.HI R9, R17, R17, RZ, 0x1 ;  /* 0x0000001111097211 */ /* 0x000fe400078f08ff */
[----:B------:R-:W-:Y:S02]  /*0730*/  LEA.HI R11, R18, R18, RZ, 0x1 ;  /* 0x00000012120b7211 */ /* 0x000fe400078f08ff */
        /* <DEDUP_REMOVED lines=9> */
[----:B------:R-:W-:-:S02]  /*07d0*/  @P4 SEL R26, R15, R26, P0 ;  /* 0x0000001a0f1a4207 */ /* 0x000fc40000000000 */
[----:B------:R-:W-:Y:S02]  /*07e0*/  IADD3 R10, P0, PT, R10, 0x300, RZ ;  /* 0x000003000a0a7810 */ /* 0x000fe40007f1e0ff */
[----:B------:R-:W-:Y:S02]  /*07f0*/  @P2 SEL R20, R19, 0x1, !P4 ;  /* 0x0000000113142807 */ /* 0x000fe40006000000 */
[----:B------:R-:W-:Y:S01]  /*0800*/  ISETP.NE.AND P3, PT, R16, R11, PT ;  /* 0x0000000b1000720c */ /* 0x000fe20003f65270 */
[----:B------:R-:W-:Y:S01]  /*0810*/  IMAD.X R8, RZ, RZ, R8, P0 ;  /* 0x000000ffff087224 */ /* 0x000fe200000e0608 */
[----:B------:R-:W-:Y:S02]  /*0820*/  SEL R29, R29, R2, !P2 ;  /* 0x000000021d1d7207 */ /* 0x000fe40005000000 */
[----:B------:R-:W-:Y:S02]  /*0830*/  ISETP.NE.AND P4, PT, R14, RZ, PT ;  /* 0x000000ff0e00720c */ /* 0x000fe40003f85270 */
[----:B------:R-:W-:-:S02]  /*0840*/  SEL R9, R15, R26, !P2 ;  /* 0x0000001a0f097207 */ /* 0x000fc40005000000 */
[----:B------:R-:W-:Y:S02]  /*0850*/  LOP3.LUT P2, RZ, R20, 0xff, RZ, 0xc0, !PT ;  /* 0x000000ff14ff7812 */ /* 0x000fe4000784c0ff */
[----:B------:R-:W-:Y:S02]  /*0860*/  ISETP.LT.U32.AND P0, PT, R10, R29, PT ;  /* 0x0000001d0a00720c */ /* 0x000fe40003f01070 */
[----:B------:R-:W-:Y:S02]  /*0870*/  SEL R2, RZ, 0x1, !P3 ;  /* 0x00000001ff027807 */ /* 0x000fe40005800000 */
[----:B------:R-:W-:-:S04]  /*0880*/  ISETP.LT.AND.EX P0, PT, R8, R9, PT, P0 ;  /* 0x000000090800720c */ /* 0x000fc80003f01300 */
[----:B------:R-:W-:Y:S02]  /*0890*/  @P3 SEL R29, R10, R29, P0 ;  /* 0x0000001d0a1d3207 */ /* 0x000fe40000000000 */
[----:B------:R-:W-:Y:S02]  /*08a0*/  @P3 SEL R9, R8, R9, P0 ;  /* 0x0000000908093207 */ /* 0x000fe40000000000 */
[----:B------:R-:W-:Y:S02]  /*08b0*/  @P2 SEL R2, R20, 0x1, !P3 ;  /* 0x0000000114022807 */ /* 0x000fe40005800000 */
[----:B------:R-:W-:Y:S02]  /*08c0*/  SEL R29, R10, R29, !P2 ;  /* 0x0000001d0a1d7207 */ /* 0x000fe40005000000 */
[----:B------:R-:W-:Y:S01]  /*08d0*/  SEL R26, R8, R9, !P2 ;  /* 0x00000009081a7207 */ /* 0x000fe20005000000 */
[----:B------:R-:W-:Y:S06]  /*08e0*/  @P4 BRA `(.L_x_200) ;  /* 0xfffffff800a84947 */ /* 0x000fec000383ffff */
.L_x_199:
[----:B------:R-:W-:Y:S05]  /*08f0*/  BSYNC.RECONVERGENT B2 ;  /* 0x0000000000027941 */ /* 0x000fea0003800200 */
.L_x_198:
        /* <DEDUP_REMOVED lines=52> */
.L_x_202:
[----:B------:R-:W-:Y:S05]  /*0c40*/  BSYNC.RECONVERGENT B2 ;  /* 0x0000000000027941 */ /* 0x000fea0003800200 */
.L_x_201:
        /* <DEDUP_REMOVED lines=27> */
.L_x_197:
[----:B------:R-:W-:Y:S05]  /*0e00*/  BSYNC.RECONVERGENT B1 ;  /* 0x0000000000017941 */ /* 0x000fea0003800200 */
.L_x_196:
[----:B------:R-:W-:-:S09]  /*0e10*/  UISETP.GE.U32.AND UP0, UPT, UR4, 0x100, UPT ;  /* 0x000001000400788c */ /* 0x000fd2000bf06070 */
        /* <DEDUP_REMOVED lines=25> */
.L_x_205:
[----:B------:R-:W-:Y:S05]  /*0fb0*/  BSYNC.RECONVERGENT B1 ;  /* 0x0000000000017941 */ /* 0x000fea0003800200 */
.L_x_204:
        /* <DEDUP_REMOVED lines=23> */
.L_x_207:
[----:B------:R-:W-:Y:S05]  /*1130*/  BSYNC.RECONVERGENT B1 ;  /* 0x0000000000017941 */ /* 0x000fea0003800200 */
.L_x_206:
        /* <DEDUP_REMOVED lines=20> */
.L_x_209:
[----:B------:R-:W-:Y:S05]  /*1280*/  BSYNC.RECONVERGENT B1 ;  /* 0x0000000000017941 */ /* 0x000fea0003800200 */
.L_x_208:
        /* <DEDUP_REMOVED lines=20> */
.L_x_211:
[----:B------:R-:W-:Y:S05]  /*13d0*/  BSYNC.RECONVERGENT B1 ;  /* 0x0000000000017941 */ /* 0x000fea0003800200 */
.L_x_210:
        /* <DEDUP_REMOVED lines=20> */
.L_x_213:
[----:B------:R-:W-:Y:S05]  /*1520*/  BSYNC.RECONVERGENT B1 ;  /* 0x0000000000017941 */ /* 0x000fea0003800200 */
.L_x_212:
        /* <DEDUP_REMOVED lines=12> */
.L_x_215:
[----:B------:R-:W-:Y:S05]  /*15f0*/  BSYNC.RECONVERGENT B1 ;  /* 0x0000000000017941 */ /* 0x000fea0003800200 */
.L_x_214:
        /* <DEDUP_REMOVED lines=8> */
[----:B0-2-4-:R-:W0:Y:S04]  /*1680*/  LDS.64 R6, [UR5+0x20] ;  /* 0x00002005ff067984 */ /* 0x015e280008000a00 */
[----:B------:R-:W2:Y:S04]  /*1690*/  LDS.U8 R13, [UR5+0x28] ;  /* 0x00002805ff0d7984 */ /* 0x000ea80008000000 */
[----:B------:R-:W4:Y:S04]  /*16a0*/  LDS.64 R4, [UR5+0x30] ;  /* 0x00003005ff047984 */ /* 0x000f280008000a00 */
[----:B------:R-:W4:Y:S04]  /*16b0*/  LDS.U8 R14, [UR5+0x38] ;  /* 0x00003805ff0e7984 */ /* 0x000f280008000000 */
[----:B------:R-:W4:Y:S04]  /*16c0*/  LDS.64 R8, [UR5+0x40] ;  /* 0x00004005ff087984 */ /* 0x000f280008000a00 */
[----:B------:R-:W4:Y:S01]  /*16d0*/  LDS.U8 R10, [UR5+0x48] ;  /* 0x00004805ff0a7984 */ /* 0x000f220008000000 */
[----:B-----5:R-:W-:-:S04]  /*16e0*/  ISETP.NE.AND P2, PT, R12, RZ, PT ;  /* 0x000000ff0c00720c */ /* 0x020fc80003f45270 */
[----:B------:R-:W-:Y:S02]  /*16f0*/  @P4 SEL R12, R2, 0x1, !P2 ;  /* 0x00000001020c4807 */ /* 0x000fe40005000000 */
[-C--:B0-----:R-:W-:Y:S01]  /*1700*/  ISETP.LT.U32.AND P0, PT, R6, R29.reuse, PT ;  /* 0x0000001d0600720c */ /* 0x081fe20003f01070 */
[----:B------:R-:W0:Y:S01]  /*1710*/  LDS.64 R2, [UR5+0x50] ;  /* 0x00005005ff027984 */ /* 0x000e220008000a00 */
[----:B------:R-:W-:Y:S02]  /*1720*/  LOP3.LUT P3, RZ, R12, 0xff, RZ, 0xc0, !PT ;  /* 0x000000ff0cff7812 */ /* 0x000fe4000786c0ff */
[----:B------:R-:W-:Y:S02]  /*1730*/  ISETP.LT.AND.EX P0, PT, R7, R26, PT, P0 ;  /* 0x0000001a0700720c */ /* 0x000fe40003f01300 */
[----:B--2---:R-:W-:Y:S02]  /*1740*/  ISETP.NE.AND P5, PT, R13, RZ, PT ;  /* 0x000000ff0d00720c */ /* 0x004fe40003fa5270 */
[----:B-1-3--:R-:W-:-:S02]  /*1750*/  @P2 SEL R29, R6, R29, P0 ;  /* 0x0000001d061d2207 */ /* 0x00afc40000000000 */
[C---:B------:R-:W-:Y:S02]  /*1760*/  @P2 SEL R26, R7.reuse, R26, P0 ;  /* 0x0000001a071a2207 */ /* 0x040fe40000000000 */
[----:B------:R-:W-:Y:S02]  /*1770*/  SEL R29, R6, R29, !P4 ;  /* 0x0000001d061d7207 */ /* 0x000fe40006000000 */
[----:B------:R-:W-:Y:S02]  /*1780*/  SEL R11, R7, R26, !P4 ;  /* 0x0000001a070b7207 */ /* 0x000fe40006000000 */
[----:B----4-:R-:W-:Y:S01]  /*1790*/  ISETP.LT.U32.AND P0, PT, R4, R29, PT ;  /* 0x0000001d0400720c */ /* 0x010fe20003f01070 */
[----:B------:R-:W-:Y:S01]  /*17a0*/  LDS.64 R6, [UR5+0x60] ;  /* 0x00006005ff067984 */ /* 0x000fe20008000a00 */
[----:B------:R-:W-:Y:S02]  /*17b0*/  @P3 SEL R13, R12, 0x1, !P5 ;  /* 0x000000010c0d3807 */ /* 0x000fe40006800000 */
[----:B------:R-:W-:Y:S01]  /*17c0*/  ISETP.LT.AND.EX P0, PT, R5, R11, PT, P0 ;  /* 0x0000000b0500720c */ /* 0x000fe20003f01300 */
[----:B------:R-:W1:Y:S01]  /*17d0*/  LDS.U8 R12, [UR5+0x58] ;  /* 0x00005805ff0c7984 */ /* 0x000e620008000000 */
[----:B------:R-:W-:-:S02]  /*17e0*/  LOP3.LUT P2, RZ, R13, 0xff, RZ, 0xc0, !PT ;  /* 0x000000ff0dff7812 */ /* 0x000fc4000784c0ff */
[----:B------:R-:W-:Y:S01]  /*17f0*/  @P5 SEL R29, R4, R29, P0 ;  /* 0x0000001d041d5207 */ /* 0x000fe20000000000 */
[----:B------:R-:W-:Y:S01]  /*1800*/  LDS.64 R26, [UR5+0x80] ;  /* 0x00008005ff1a7984 */ /* 0x000fe20008000a00 */
[----:B------:R-:W-:Y:S02]  /*1810*/  ISETP.NE.AND P4, PT, R14, RZ, PT ;  /* 0x000000ff0e00720c */ /* 0x000fe40003f85270 */
[C---:B------:R-:W-:Y:S02]  /*1820*/  @P5 SEL R11, R5.reuse, R11, P0 ;  /* 0x0000000b050b5207 */ /* 0x040fe40000000000 */
[----:B------:R-:W-:Y:S02]  /*1830*/  SEL R29, R4, R29, !P3 ;  /* 0x0000001d041d7207 */ /* 0x000fe40005800000 */
[----:B------:R-:W-:Y:S02]  /*1840*/  SEL R11, R5, R11, !P3 ;  /* 0x0000000b050b7207 */ /* 0x000fe40005800000 */
[----:B------:R-:W-:Y:S01]  /*1850*/  ISETP.LT.U32.AND P0, PT, R8, R29, PT ;  /* 0x0000001d0800720c */ /* 0x000fe20003f01070 */
        /* <DEDUP_REMOVED lines=9> */
[----:B------:R-:W-:Y:S01]  /*18f0*/  SEL R9, R9, R11, !P2 ;  /* 0x0000000b09097207 */ /* 0x000fe20005000000 */
[----:B------:R-:W3:Y:S01]  /*1900*/  LDS.U8 R8, [UR5+0x78] ;  /* 0x00007805ff087984 */ /* 0x000ee20008000000 */
[----:B0-----:R-:W-:Y:S02]  /*1910*/  ISETP.LT.U32.AND P0, PT, R2, R29, PT ;  /* 0x0000001d0200720c */ /* 0x001fe40003f01070 */
[----:B------:R-:W-:Y:S02]  /*1920*/  @P5 SEL R10, R14, 0x1, !P3 ;  /* 0x000000010e0a5807 */ /* 0x000fe40005800000 */
[----:B------:R-:W-:Y:S02]  /*1930*/  ISETP.LT.AND.EX P0, PT, R3, R9, PT, P0 ;  /* 0x000000090300720c */ /* 0x000fe40003f01300 */
[----:B------:R-:W-:Y:S02]  /*1940*/  LOP3.LUT P4, RZ, R10, 0xff, RZ, 0xc0, !PT ;  /* 0x000000ff0aff7812 */ /* 0x000fe4000788c0ff */
[----:B------:R-:W-:-:S02]  /*1950*/  @P3 SEL R29, R2, R29, P0 ;  /* 0x0000001d021d3207 */ /* 0x000fc40000000000 */
[----:B-1----:R-:W-:Y:S02]  /*1960*/  ISETP.NE.AND P2, PT, R12, RZ, PT ;  /* 0x000000ff0c00720c */ /* 0x002fe40003f45270 */
[C---:B------:R-:W-:Y:S02]  /*1970*/  @P3 SEL R9, R3.reuse, R9, P0 ;  /* 0x0000000903093207 */ /* 0x040fe40000000000 */
[----:B------:R-:W-:Y:S02]  /*1980*/  SEL R29, R2, R29, !P5 ;  /* 0x0000001d021d7207 */ /* 0x000fe40006800000 */
[----:B------:R-:W-:Y:S02]  /*1990*/  SEL R3, R3, R9, !P5 ;  /* 0x0000000903037207 */ /* 0x000fe40006800000 */
[----:B------:R-:W-:Y:S02]  /*19a0*/  ISETP.LT.U32.AND P0, PT, R6, R29, PT ;  /* 0x0000001d0600720c */ /* 0x000fe40003f01070 */
[----:B------:R-:W-:-:S02]  /*19b0*/  @P4 SEL R12, R10, 0x1, !P2 ;  /* 0x000000010a0c4807 */ /* 0x000fc40005000000 */
[----:B------:R-:W-:Y:S02]  /*19c0*/  ISETP.LT.AND.EX P0, PT, R7, R3, PT, P0 ;  /* 0x000000030700720c */ /* 0x000fe40003f01300 */
[----:B------:R-:W-:Y:S02]  /*19d0*/  LOP3.LUT P5, RZ, R12, 0xff, RZ, 0xc0, !PT ;  /* 0x000000ff0cff7812 */ /* 0x000fe400078ac0ff */
[C---:B------:R-:W-:Y:S02]  /*19e0*/  @P2 SEL R29, R6.reuse, R29, P0 ;  /* 0x0000001d061d2207 */ /* 0x040fe40000000000 */
[----:B--2---:R-:W-:Y:S02]  /*19f0*/  ISETP.NE.AND P3, PT, R13, RZ, PT ;  /* 0x000000ff0d00720c */ /* 0x004fe40003f65270 */
[----:B------:R-:W-:Y:S02]  /*1a00*/  @P2 SEL R3, R7, R3, P0 ;  /* 0x0000000307032207 */ /* 0x000fe40000000000 */
[----:B------:R-:W-:-:S02]  /*1a10*/  SEL R29, R6, R29, !P4 ;  /* 0x0000001d061d7207 */ /* 0x000fc40006000000 */
[----:B------:R-:W-:Y:S02]  /*1a20*/  SEL R7, R7, R3, !P4 ;  /* 0x0000000307077207 */ /* 0x000fe40006000000 */
[----:B------:R-:W-:Y:S02]  /*1a30*/  ISETP.LT.U32.AND P0, PT, R4, R29, PT ;  /* 0x0000001d0400720c */ /* 0x000fe40003f01070 */
[----:B------:R-:W-:Y:S02]  /*1a40*/  @P5 SEL R13, R12, 0x1, !P3 ;  /* 0x000000010c0d5807 */ /* 0x000fe40005800000 */
[----:B------:R-:W-:Y:S02]  /*1a50*/  ISETP.LT.AND.EX P0, PT, R5, R7, PT, P0 ;  /* 0x000000070500720c */ /* 0x000fe40003f01300 */
[----:B---3--:R-:W-:Y:S02]  /*1a60*/  ISETP.NE.AND P4, PT, R8, RZ, PT ;  /* 0x000000ff0800720c */ /* 0x008fe40003f85270 */
[----:B------:R-:W-:-:S02]  /*1a70*/  @P3 SEL R29, R4, R29, P0 ;  /* 0x0000001d041d3207 */ /* 0x000fc40000000000 */
[----:B------:R-:W-:Y:S02]  /*1a80*/  LOP3.LUT P2, RZ, R13, 0xff, RZ, 0xc0, !PT ;  /* 0x000000ff0dff7812 */ /* 0x000fe4000784c0ff */
[C---:B------:R-:W-:Y:S02]  /*1a90*/  @P3 SEL R7, R5.reuse, R7, P0 ;  /* 0x0000000705073207 */ /* 0x040fe40000000000 */
[----:B------:R-:W-:Y:S02]  /*1aa0*/  SEL R29, R4, R29, !P5 ;  /* 0x0000001d041d7207 */ /* 0x000fe40006800000 */
[----:B------:R-:W-:Y:S02]  /*1ab0*/  SEL R5, R5, R7, !P5 ;  /* 0x0000000705057207 */ /* 0x000fe40006800000 */
[----:B------:R-:W-:-:S04]  /*1ac0*/  ISETP.LT.U32.AND P0, PT, R26, R29, PT ;  /* 0x0000001d1a00720c */ /* 0x000fc80003f01070 */
[----:B------:R-:W-:Y:S02]  /*1ad0*/  ISETP.LT.AND.EX P0, PT, R27, R5, PT, P0 ;  /* 0x000000051b00720c */ /* 0x000fe40003f01300 */
[----:B------:R-:W-:Y:S02]  /*1ae0*/  @P2 SEL R8, R13, 0x1, !P4 ;  /* 0x000000010d082807 */ /* 0x000fe40006000000 */
[C---:B------:R-:W-:Y:S02]  /*1af0*/  @P4 SEL R29, R26.reuse, R29, P0 ;  /* 0x0000001d1a1d4207 */ /* 0x040fe40000000000 */
[----:B------:R-:W-:Y:S02]  /*1b00*/  @P4 SEL R5, R27, R5, P0 ;  /* 0x000000051b054207 */ /* 0x000fe40000000000 */
[----:B------:R-:W-:Y:S02]  /*1b10*/  SEL R29, R26, R29, !P2 ;  /* 0x0000001d1a1d7207 */ /* 0x000fe40005000000 */
[----:B------:R-:W-:-:S02]  /*1b20*/  PRMT R2, R8, 0x7610, R2 ;  /* 0x0000761008027816 */ /* 0x000fc40000000002 */
[----:B------:R-:W-:Y:S01]  /*1b30*/  SEL R26, R27, R5, !P2 ;  /* 0x000000051b1a7207 */ /* 0x000fe20005000000 */
[----:B------:R-:W-:Y:S06]  /*1b40*/  BRA `(.L_x_216) ;  /* 0x0000003000f87947 */ /* 0x000fec0003800000 */
.L_x_203:
        /* <DEDUP_REMOVED lines=36> */
.L_x_218:
[----:B------:R-:W-:Y:S05]  /*1d90*/  BSYNC.RECONVERGENT B1 ;  /* 0x0000000000017941 */ /* 0x000fea0003800200 */
.L_x_217:
        /* <DEDUP_REMOVED lines=21> */
.L_x_220:
[----:B------:R-:W-:Y:S05]  /*1ef0*/  BSYNC.RECONVERGENT B1 ;  /* 0x0000000000017941 */ /* 0x000fea0003800200 */
.L_x_219:
        /* <DEDUP_REMOVED lines=20> */
.L_x_222:
[----:B------:R-:W-:Y:S05]  /*2040*/  BSYNC.RECONVERGENT B1 ;  /* 0x0000000000017941 */ /* 0x000fea0003800200 */
.L_x_221:
        /* <DEDUP_REMOVED lines=20> */
.L_x_224:
[----:B------:R-:W-:Y:S05]  /*2190*/  BSYNC.RECONVERGENT B1 ;  /* 0x0000000000017941 */ /* 0x000fea0003800200 */
.L_x_223:
        /* <DEDUP_REMOVED lines=20> */
.L_x_226:
[----:B------:R-:W-:Y:S05]  /*22e0*/  BSYNC.RECONVERGENT B1 ;  /* 0x0000000000017941 */ /* 0x000fea0003800200 */
.L_x_225:
        /* <DEDUP_REMOVED lines=12> */
.L_x_228:
[----:B------:R-:W-:Y:S05]  /*23b0*/  BSYNC.RECONVERGENT B1 ;  /* 0x0000000000017941 */ /* 0x000fea0003800200 */
.L_x_227:
[----:B------:R-:W-:Y:S01]  /*23c0*/  BAR.SYNC.DEFER_BLOCKING 0x0 ;  /* 0x0000000000007b1d */ /* 0x000fe20000010000 */
[----:B------:R-:W-:-:S13]  /*23d0*/  ISETP.NE.AND P1, PT, R3, RZ, PT ;  /* 0x000000ff0300720c */ /* 0x000fda0003f25270 */
[----:B------:R-:W-:Y:S05]  /*23e0*/  @P1 BRA `(.L_x_216) ;  /* 0x0000002800d01947 */ /* 0x000fea0003800000 */
[----:B------:R-:W-:Y:S02]  /*23f0*/  UISETP.GE.U32.AND UP0, UPT, UR4, 0x21, UPT ;  /* 0x000000210400788c */ /* 0x000fe4000bf06070 */
[----:B------:R-:W-:Y:S02]  /*2400*/  UISETP.GE.U32.AND UP1, UPT, UR4, 0x41, UPT ;  /* 0x000000410400788c */ /* 0x000fe4000bf26070 */
[----:B------:R-:W-:Y:S02]  /*2410*/  UISETP.GE.U32.AND UP2, UPT, UR4, 0x61, UPT ;  /* 0x000000610400788c */ /* 0x000fe4000bf46070 */
[----:B------:R-:W-:Y:S02]  /*2420*/  UISETP.GE.U32.AND UP3, UPT, UR4, 0x81, UPT ;  /* 0x000000810400788c */ /* 0x000fe4000bf66070 */
[----:B------:R-:W-:Y:S02]  /*2430*/  UISETP.GE.U32.AND UP4, UPT, UR4, 0xa1, UPT ;  /* 0x000000a10400788c */ /* 0x000fe4000bf86070 */
[----:B------:R-:W-:-:S02]  /*2440*/  UISETP.GE.U32.AND UP5, UPT, UR4, 0xc1, UPT ;  /* 0x000000c10400788c */ /* 0x000fc4000bfa6070 */
[----:B------:R-:W-:Y:S01]  /*2450*/  UISETP.GE.U32.AND UP6, UPT, UR4, 0xe1, UPT ;  /* 0x000000e10400788c */ /* 0x000fe2000bfc6070 */
        /* <DEDUP_REMOVED lines=16> */
.L_x_229:
        /* <DEDUP_REMOVED lines=16> */
.L_x_230:
        /* <DEDUP_REMOVED lines=16> */
.L_x_231:
        /* <DEDUP_REMOVED lines=16> */
.L_x_232:
        /* <DEDUP_REMOVED lines=16> */
.L_x_233:
        /* <DEDUP_REMOVED lines=16> */
.L_x_234:
        /* <DEDUP_REMOVED lines=17> */
.L_x_195:
[----:B------:R-:W0:Y:S01]  /*2b70*/  S2R R5, SR_TID.X ;  /* 0x0000000000057919 */ /* 0x000e220000002100 */
[----:B------:R-:W0:Y:S01]  /*2b80*/  LDC.64 R6, c[0x0][0x380] ;  /* 0x0000e000ff067b82 */ /* 0x000e220000000a00 */
[----:B------:R-:W2:Y:S07]  /*2b90*/  LDCU.64 UR6, c[0x0][0x3a0] ;  /* 0x00007400ff0677ac */ /* 0x000eae0008000a00 */
[----:B------:R-:W3:Y:S01]  /*2ba0*/  LDC.64 R10, c[0x0][0x388] ;  /* 0x0000e200ff0a7b82 */ /* 0x000ee20000000a00 */
[----:B0-----:R-:W-:-:S04]  /*2bb0*/  IMAD.WIDE.U32 R6, R5, 0x4, R6 ;  /* 0x0000000405067825 */ /* 0x001fc800078e0006 */
[C---:B---3--:R-:W-:Y:S01]  /*2bc0*/  IMAD.WIDE.U32 R10, R5.reuse, 0x4, R10 ;  /* 0x00000004050a7825 */ /* 0x048fe200078e000a */
        /* <DEDUP_REMOVED lines=8> */
[----:B------:R-:W-:Y:S01]  /*2c50*/  VIADD R20, R5, 0x100 ;  /* 0x0000010005147836 */ /* 0x000fe20000000000 */
[----:B------:R-:W-:-:S04]  /*2c60*/  UIADD3 UR5, UPT, UPT, UR4, -0x400, URZ ;  /* 0xfffffc0004057890 */ /* 0x000fc8000fffe0ff */
[----:B------:R-:W-:Y:S01]  /*2c70*/  UISETP.GE.U32.AND UP0, UPT, UR5, 0x400, UPT ;  /* 0x000004000500788c */ /* 0x000fe2000bf06070 */
[----:B---3--:R-:W-:Y:S02]  /*2c80*/  LEA.HI R14, R4, R4, RZ, 0x1 ;  /* 0x00000004040e7211 */ /* 0x008fe400078f08ff */
[----:B----4-:R-:W-:Y:S02]  /*2c90*/  LEA.HI R16, R13, R13, RZ, 0x1 ;  /* 0x0000000d0d107211 */ /* 0x010fe400078f08ff */
[----:B------:R-:W-:Y:S02]  /*2ca0*/  LOP3.LUT R15, R14, 0xfffffffe, RZ, 0xc0, !PT ;  /* 0xfffffffe0e0f7812 */ /* 0x000fe400078ec0ff */
[----:B------:R-:W-:-:S03]  /*2cb0*/  LOP3.LUT R16, R16, 0xfffffffe, RZ, 0xc0, !PT ;  /* 0xfffffffe10107812 */ /* 0x000fc600078ec0ff */
[----:B------:R-:W-:Y:S01]  /*2cc0*/  IMAD.IADD R15, R4, 0x1, -R15 ;  /* 0x00000001040f7824 */ /* 0x000fe200078e0a0f */
[----:B-----5:R-:W-:Y:S01]  /*2cd0*/  LEA.HI R4, R17, R17, RZ, 0x1 ;  /* 0x0000001111047211 */ /* 0x020fe200078f08ff */
[----:B------:R-:W-:Y:S01]  /*2ce0*/  IMAD.IADD R16, R13, 0x1, -R16 ;  /* 0x000000010d107824 */ /* 0x000fe200078e0a10 */
[----:B--2---:R-:W-:Y:S02]  /*2cf0*/  LEA.HI R13, R12, R12, RZ, 0x1 ;  /* 0x0000000c0c0d7211 */ /* 0x004fe400078f08ff */
[----:B------:R-:W-:Y:S02]  /*2d00*/  LOP3.LUT R4, R4, 0xfffffffe, RZ, 0xc0, !PT ;  /* 0xfffffffe04047812 */ /* 0x000fe400078ec0ff */
[----:B------:R-:W-:Y:S02]  /*2d10*/  ISETP.NE.AND P0, PT, R15, R16, PT ;  /* 0x000000100f00720c */ /* 0x000fe40003f05270 */
[----:B------:R-:W-:Y:S01]  /*2d20*/  LEA.HI R16, R9, R9, RZ, 0x1 ;  /* 0x0000000909107211 */ /* 0x000fe200078f08ff */
[----:B------:R-:W-:Y:S01]  /*2d30*/  IMAD.IADD R14, R17, 0x1, -R4 ;  /* 0x00000001110e7824 */ /* 0x000fe200078e0a04 */
[----:B------:R-:W-:Y:S01]  /*2d40*/  LOP3.LUT R15, R13, 0xfffffffe, RZ, 0xc0, !PT ;  /* 0xfffffffe0d0f7812 */ /* 0x000fe200078ec0ff */
[----:B------:R-:W-:Y:S01]  /*2d50*/  VIADD R4, R5, 0x200 ;  /* 0x0000020005047836 */ /* 0x000fe20000000000 */
[----:B------:R-:W-:-:S02]  /*2d60*/  LOP3.LUT R16, R16, 0xfffffffe, RZ, 0xc0, !PT ;  /* 0xfffffffe10107812 */ /* 0x000fc400078ec0ff */
[----:B------:R-:W-:Y:S01]  /*2d70*/  SEL R20, R5, R20, P0 ;  /* 0x0000001405147207 */ /* 0x000fe20000000000 */
[----:B------:R-:W-:Y:S01]  /*2d80*/  IMAD.IADD R12, R12, 0x1, -R15 ;  /* 0x000000010c0c7824 */ /* 0x000fe200078e0a0f */
[----:B------:R-:W-:Y:S01]  /*2d90*/  IADD3 R13, P1, PT, R4, UR6, RZ ;  /* 0x00000006040d7c10 */ /* 0x000fe2000ff3e0ff */
[----:B------:R-:W-:Y:S01]  /*2da0*/  IMAD.IADD R9, R9, 0x1, -R16 ;  /* 0x0000000109097824 */ /* 0x000fe200078e0a10 */
[----:B------:R-:W-:Y:S02]  /*2db0*/  LEA.HI R16, R8, R8, RZ, 0x1 ;  /* 0x0000000808107211 */ /* 0x000fe400078f08ff */
[----:B------:R-:W-:Y:S01]  /*2dc0*/  IADD3 R20, P3, PT, R20, UR6, RZ ;  /* 0x0000000614147c10 */ /* 0x000fe2000ff7e0ff */
[----:B------:R-:W-:Y:S01]  /*2dd0*/  IMAD.X R15, RZ, RZ, UR7, P1 ;  /* 0x00000007ff0f7e24 */ /* 0x000fe200088e06ff */
[----:B------:R-:W-:Y:S02]  /*2de0*/  ISETP.NE.AND P2, PT, R12, R9, PT ;  /* 0x000000090c00720c */ /* 0x000fe40003f45270 */
[----:B------:R-:W-:Y:S01]  /*2df0*/  LOP3.LUT R17, R16, 0xfffffffe, RZ, 0xc0, !PT ;  /* 0xfffffffe10117812 */ /* 0x000fe200078ec0ff */
[----:B------:R-:W-:Y:S01]  /*2e00*/  IMAD.X R26, RZ, RZ, UR7, P3 ;  /* 0x00000007ff1a7e24 */ /* 0x000fe200098e06ff */
[----:B------:R-:W-:-:S02]  /*2e10*/  LEA.HI R18, R3, R3, RZ, 0x1 ;  /* 0x0000000303127211 */ /* 0x000fc400078f08ff */
[----:B------:R-:W-:Y:S01]  /*2e20*/  LEA.HI R16, R2, R2, RZ, 0x1 ;  /* 0x0000000202107211 */ /* 0x000fe200078f08ff */
[----:B------:R-:W-:Y:S01]  /*2e30*/  IMAD.IADD R17, R8, 0x1, -R17 ;  /* 0x0000000108117824 */ /* 0x000fe200078e0a11 */
[----:B------:R-:W-:Y:S02]  /*2e40*/  ISETP.LT.U32.AND P1, PT, R13, R20, PT ;  /* 0x000000140d00720c */ /* 0x000fe40003f21070 */
[----:B------:R-:W-:Y:S02]  /*2e50*/  LOP3.LUT R18, R18, 0xfffffffe, RZ, 0xc0, !PT ;  /* 0xfffffffe12127812 */ /* 0x000fe400078ec0ff */
[----:B------:R-:W-:Y:S02]  /*2e60*/  LOP3.LUT R19, R16, 0xfffffffe, RZ, 0xc0, !PT ;  /* 0xfffffffe10137812 */ /* 0x000fe400078ec0ff */
[----:B------:R-:W-:Y:S01]  /*2e70*/  ISETP.LT.AND.EX P1, PT, R15, R26, PT, P1 ;  /* 0x0000001a0f00720c */ /* 0x000fe20003f21310 */
[----:B------:R-:W-:Y:S01]  /*2e80*/  IMAD.IADD R18, R3, 0x1, -R18 ;  /* 0x0000000103127824 */ /* 0x000fe200078e0a12 */
[----:B------:R-:W-:Y:S01]  /*2e90*/  ISETP.NE.OR P0, PT, R14, R17, P0 ;  /* 0x000000110e00720c */ /* 0x000fe20000705670 */
[----:B------:R-:W-:Y:S01]  /*2ea0*/  IMAD.IADD R19, R2, 0x1, -R19 ;  /* 0x0000000102137824 */ /* 0x000fe200078e0a13 */
[----:B------:R-:W-:-:S02]  /*2eb0*/  @P2 SEL R20, R13, R20, P1 ;  /* 0x000000140d142207 */ /* 0x000fc40000800000 */
[----:B------:R-:W-:Y:S02]  /*2ec0*/  IADD3 R8, P3, PT, R13, 0x100, RZ ;  /* 0x000001000d087810 */ /* 0x000fe40007f7e0ff */
[----:B------:R-:W-:Y:S02]  /*2ed0*/  @P2 SEL R26, R15, R26, P1 ;  /* 0x0000001a0f1a2207 */ /* 0x000fe40000800000 */
[----:B------:R-:W-:Y:S02]  /*2ee0*/  ISETP.NE.AND P2, PT, R18, R19, PT ;  /* 0x000000131200720c */ /* 0x000fe40003f45270 */
[----:B------:R-:W-:Y:S02]  /*2ef0*/  SEL R13, R20, R13, P0 ;  /* 0x0000000d140d7207 */ /* 0x000fe40000000000 */
[----:B------:R-:W-:Y:S01]  /*2f00*/  SEL R26, R26, R15, P0 ;  /* 0x0000000f1a1a7207 */ /* 0x000fe20000000000 */
[----:B------:R-:W-:Y:S01]  /*2f10*/  IMAD.X R15, RZ, RZ, R15, P3 ;  /* 0x000000ffff0f7224 */ /* 0x000fe200018e060f */
[----:B------:R-:W-:-:S02]  /*2f20*/  ISETP.LT.U32.AND P1, PT, R8, R13, PT ;  /* 0x0000000d0800720c */ /* 0x000fc40003f21070 */
[----:B------:R-:W-:Y:S02]  /*2f30*/  ISETP.NE.OR P0, PT, R12, R9, P0 ;  /* 0x000000090c00720c */ /* 0x000fe40000705670 */
[CC--:B------:R-:W-:Y:S02]  /*2f40*/  ISETP.LT.AND.EX P1, PT, R15.reuse, R26.reuse, PT, P1 ;  /* 0x0000001a0f00720c */ /* 0x0c0fe40003f21310 */
[----:B------:R-:W-:Y:S02]  /*2f50*/  ISETP.NE.OR P3, PT, R18, R19, P0 ;  /* 0x000000131200720c */ /* 0x000fe40000765670 */
[----:B------:R-:W-:Y:S02]  /*2f60*/  @P2 SEL R13, R8, R13, P1 ;  /* 0x0000000d080d2207 */ /* 0x000fe40000800000 */
[----:B------:R-:W-:Y:S02]  /*2f70*/  @P2 SEL R26, R15, R26, P1 ;  /* 0x0000001a0f1a2207 */ /* 0x000fe40000800000 */
[----:B------:R-:W-:Y:S01]  /*2f80*/  SEL R29, R13, R8, P0 ;  /* 0x000000080d1d7207 */ /* 0x000fe20000000000 */
[----:B------:R-:W-:Y:S01]  /*2f90*/  IMAD.MOV.U32 R8, RZ, RZ, 0x400 ;  /* 0x00000400ff087424 */ /* 0x000fe200078e00ff */
[----:B------:R-:W-:-:S02]  /*2fa0*/  SEL R2, RZ, 0x1, !P3 ;  /* 0x00000001ff027807 */ /* 0x000fc40005800000 */
[----:B------:R-:W-:Y:S01]  /*2fb0*/  SEL R26, R26, R15, P0 ;  /* 0x0000000f1a1a7207 */ /* 0x000fe20000000000 */
[----:B------:R-:W-:Y:S06]  /*2fc0*/  BRA.U !UP0, `(.L_x_235) ;  /* 0x0000000508707547 */ /* 0x000fec000b800000 */
[----:B------:R-:W-:Y:S01]  /*2fd0*/  IMAD.MOV.U32 R8, RZ, RZ, 0x400 ;  /* 0x00000400ff087424 */ /* 0x000fe200078e00ff */
[----:B------:R-:W0:Y:S01]  /*2fe0*/  LDCU UR4, c[0x0][0x3b0] ;  /* 0x00007600ff0477ac */ /* 0x000e220008000800 */
[----:B------:R-:W2:Y:S01]  /*2ff0*/  LDCU.64 UR6, c[0x0][0x3a0] ;  /* 0x00007400ff0677ac */ /* 0x000ea20008000a00 */
[----:B------:R-:W-:-:S04]  /*3000*/  NOP ;  /* 0x0000000000007918 */ /* 0x000fc80000000000 */
.L_x_237:
[----:B------:R-:W-:-:S04]  /*3010*/  IMAD.WIDE.U32 R14, R8, 0x4, R6 ;  /* 0x00000004080e7825 */ /* 0x000fc800078e0006 */
[----:B------:R-:W-:Y:S01]  /*3020*/  IMAD.WIDE.U32 R12, R8, 0x4, R10 ;  /* 0x00000004080c7825 */ /* 0x000fe200078e000a */
[----:B------:R-:W3:Y:S04]  /*3030*/  LDG.E R20, desc[UR8][R14.64] ;  /* 0x000000080e147981 */ /* 0x000ee8000c1e1900 */
[----:B------:R-:W4:Y:S04]  /*3040*/  LDG.E R21, desc[UR8][R12.64] ;  /* 0x000000080c157981 */ /* 0x000f28000c1e1900 */
[----:B------:R-:W5:Y:S04]  /*3050*/  LDG.E R9, desc[UR8][R14.64+0x400] ;  /* 0x000400080e097981 */ /* 0x000f68000c1e1900 */
[----:B------:R-:W5:Y:S04]  /*3060*/  LDG.E R3, desc[UR8][R12.64+0x400] ;  /* 0x000400080c037981 */ /* 0x000f68000c1e1900 */
[----:B------:R-:W5:Y:S04]  /*3070*/  LDG.E R17, desc[UR8][R14.64+0x800] ;  /* 0x000800080e117981 */ /* 0x000f68000c1e1900 */
[----:B------:R-:W5:Y:S04]  /*3080*/  LDG.E R16, desc[UR8][R12.64+0x800] ;  /* 0x000800080c107981 */ /* 0x000f68000c1e1900 */
[----:B------:R-:W5:Y:S04]  /*3090*/  LDG.E R18, desc[UR8][R14.64+0xc00] ;  /* 0x000c00080e127981 */ /* 0x000f68000c1e1900 */
[----:B------:R2:W5:Y:S01]  /*30a0*/  LDG.E R19, desc[UR8][R12.64+0xc00] ;  /* 0x000c00080c137981 */ /* 0x000562000c1e1900 */
[----:B------:R-:W-:-:S02]  /*30b0*/  LOP3.LUT P1, RZ, R2, 0xff, RZ, 0xc0, !PT ;  /* 0x000000ff02ff7812 */ /* 0x000fc4000782c0ff */
[----:B--2---:R-:W-:-:S04]  /*30c0*/  IADD3 R12, P2, P4, R5, UR6, R8 ;  /* 0x00000006050c7c10 */ /* 0x004fc8000fc5e008 */
[----:B------:R-:W-:Y:S02]  /*30d0*/  ISETP.LT.U32.AND P0, PT, R12, R29, PT ;  /* 0x0000001d0c00720c */ /* 0x000fe40003f01070 */
[----:B---3--:R-:W-:Y:S02]  /*30e0*/  LEA.HI R22, R20, R20, RZ, 0x1 ;  /* 0x0000001414167211 */ /* 0x008fe400078f08ff */
[----:B----4-:R-:W-:Y:S02]  /*30f0*/  LEA.HI R24, R21, R21, RZ, 0x1 ;  /* 0x0000001515187211 */ /* 0x010fe400078f08ff */
[----:B------:R-:W-:Y:S02]  /*3100*/  LOP3.LUT R23, R22, 0xfffffffe, RZ, 0xc0, !PT ;  /* 0xfffffffe16177812 */ /* 0x000fe400078ec0ff */
[----:B------:R-:W-:Y:S02]  /*3110*/  LOP3.LUT R24, R24, 0xfffffffe, RZ, 0xc0, !PT ;  /* 0xfffffffe18187812 */ /* 0x000fe400078ec0ff */
[----:B-----5:R-:W-:Y:S01]  /*3120*/  LEA.HI R13, R9, R9, RZ, 0x1 ;  /* 0x00000009090d7211 */ /* 0x020fe200078f08ff */
[----:B------:R-:W-:Y:S01]  /*3130*/  IMAD.IADD R23, R20, 0x1, -R23 ;  /* 0x0000000114177824 */ /* 0x000fe200078e0a17 */
[----:B------:R-:W-:Y:S01]  /*3140*/  LEA.HI R15, R3, R3, RZ, 0x1 ;  /* 0x00000003030f7211 */ /* 0x000fe200078f08ff */
[----:B------:R-:W-:Y:S01]  /*3150*/  IMAD.IADD R24, R21, 0x1, -R24 ;  /* 0x0000000115187824 */ /* 0x000fe200078e0a18 */
[----:B------:R-:W-:-:S02]  /*3160*/  LOP3.LUT R14, R13, 0xfffffffe, RZ, 0xc0, !PT ;  /* 0xfffffffe0d0e7812 */ /* 0x000fc400078ec0ff */
[----:B------:R-:W-:Y:S02]  /*3170*/  LOP3.LUT R20, R15, 0xfffffffe, RZ, 0xc0, !PT ;  /* 0xfffffffe0f147812 */ /* 0x000fe400078ec0ff */
[----:B------:R-:W-:Y:S01]  /*3180*/  ISETP.NE.AND P3, PT, R23, R24, PT ;  /* 0x000000181700720c */ /* 0x000fe20003f65270 */
[----:B------:R-:W-:Y:S01]  /*3190*/  IMAD.IADD R14, R9, 0x1, -R14 ;  /* 0x00000001090e7824 */ /* 0x000fe200078e0a0e */
[----:B------:R-:W-:Y:S01]  /*31a0*/  IADD3.X R13, PT, PT, RZ, UR7, RZ, P2, P4 ;  /* 0x00000007ff0d7c10 */ /* 0x000fe200097e84ff */
[----:B------:R-:W-:Y:S01]  /*31b0*/  IMAD.IADD R3, R3, 0x1, -R20 ;  /* 0x0000000103037824 */ /* 0x000fe200078e0a14 */
[----:B------:R-:W-:Y:S02]  /*31c0*/  SEL R9, RZ, 0x1, !P3 ;  /* 0x00000001ff097807 */ /* 0x000fe40005800000 */
[----:B------:R-:W-:Y:S02]  /*31d0*/  ISETP.LT.AND.EX P0, PT, R13, R26, PT, P0 ;  /* 0x0000001a0d00720c */ /* 0x000fe40003f01300 */
[----:B------:R-:W-:-:S02]  /*31e0*/  ISETP.NE.AND P2, PT, R14, R3, PT ;  /* 0x000000030e00720c */ /* 0x000fc40003f45270 */
[----:B------:R-:W-:Y:S02]  /*31f0*/  IADD3 R14, P4, PT, R12, 0x100, RZ ;  /* 0x000001000c0e7810 */ /* 0x000fe40007f9e0ff */
[----:B------:R-:W-:Y:S02]  /*3200*/  @P1 SEL R9, R2, 0x1, !P3 ;  /* 0x0000000102091807 */ /* 0x000fe40005800000 */
[C---:B------:R-:W-:Y:S01]  /*3210*/  @P3 SEL R29, R12.reuse, R29, P0 ;  /* 0x0000001d0c1d3207 */ /* 0x040fe20000000000 */
[----:B------:R-:W-:Y:S01]  /*3220*/  IMAD.X R21, RZ, RZ, R13, P4 ;  /* 0x000000ffff157224 */ /* 0x000fe200020e060d */
[----:B------:R-:W-:Y:S02]  /*3230*/  @P3 SEL R26, R13, R26, P0 ;  /* 0x0000001a0d1a3207 */ /* 0x000fe40000000000 */
[----:B------:R-:W-:Y:S02]  /*3240*/  SEL R29, R12, R29, !P1 ;  /* 0x0000001d0c1d7207 */ /* 0x000fe40004800000 */
[----:B------:R-:W-:-:S02]  /*3250*/  LEA.HI R2, R17, R17, RZ, 0x1 ;  /* 0x0000001111027211 */ /* 0x000fc400078f08ff */
[----:B------:R-:W-:Y:S02]  /*3260*/  LOP3.LUT P3, RZ, R9, 0xff, RZ, 0xc0, !PT ;  /* 0x000000ff09ff7812 */ /* 0x000fe4000786c0ff */
[----:B------:R-:W-:Y:S02]  /*3270*/  LEA.HI R3, R16, R16, RZ, 0x1 ;  /* 0x0000001010037211 */ /* 0x000fe400078f08ff */
[----:B------:R-:W-:Y:S02]  /*3280*/  SEL R26, R13, R26, !P1 ;  /* 0x0000001a0d1a7207 */ /* 0x000fe40004800000 */
[----:B------:R-:W-:Y:S02]  /*3290*/  ISETP.LT.U32.AND P0, PT, R14, R29, PT ;  /* 0x0000001d0e00720c */ /* 0x000fe40003f01070 */
[----:B------:R-:W-:Y:S02]  /*32a0*/  LOP3.LUT R2, R2, 0xfffffffe, RZ, 0xc0, !PT ;  /* 0xfffffffe02027812 */ /* 0x000fe400078ec0ff */
[----:B------:R-:W-:-:S02]  /*32b0*/  LOP3.LUT R3, R3, 0xfffffffe, RZ, 0xc0, !PT ;  /* 0xfffffffe03037812 */ /* 0x000fc400078ec0ff */
[-C--:B------:R-:W-:Y:S01]  /*32c0*/  ISETP.LT.AND.EX P0, PT, R21, R26.reuse, PT, P0 ;  /* 0x0000001a1500720c */ /* 0x080fe20003f01300 */
[----:B------:R-:W-:Y:S01]  /*32d0*/  IMAD.IADD R2, R17, 0x1, -R2 ;  /* 0x0000000111027824 */ /* 0x000fe200078e0a02 */
[----:B------:R-:W-:Y:S01]  /*32e0*/  SEL R15, RZ, 0x1, !P2 ;  /* 0x00000001ff0f7807 */ /* 0x000fe20005000000 */
[----:B------:R-:W-:Y:S01]  /*32f0*/  IMAD.IADD R3, R16, 0x1, -R3 ;  /* 0x0000000110037824 */ /* 0x000fe200078e0a03 */
[C---:B------:R-:W-:Y:S02]  /*3300*/  @P2 SEL R29, R14.reuse, R29, P0 ;  /* 0x0000001d0e1d2207 */ /* 0x040fe40000000000 */
[----:B------:R-:W-:Y:S02]  /*3310*/  @P2 SEL R26, R21, R26, P0 ;  /* 0x0000001a151a2207 */ /* 0x000fe40000000000 */
[----:B------:R-:W-:Y:S02]  /*3320*/  @P3 SEL R15, R9, 0x1, !P2 ;  /* 0x00000001090f3807 */ /* 0x000fe40005000000 */
[----:B------:R-:W-:-:S02]  /*3330*/  SEL R29, R14, R29, !P3 ;  /* 0x0000001d0e1d7207 */ /* 0x000fc40005800000 */
[----:B------:R-:W-:Y:S02]  /*3340*/  SEL R26, R21, R26, !P3 ;  /* 0x0000001a151a7207 */ /* 0x000fe40005800000 */
[----:B------:R-:W-:Y:S02]  /*3350*/  ISETP.NE.AND P3, PT, R2, R3, PT ;  /* 0x000000030200720c */ /* 0x000fe40003f65270 */
[----:B------:R-:W-:Y:S02]  /*3360*/  LEA.HI R2, R18, R18, RZ, 0x1 ;  /* 0x0000001212027211 */ /* 0x000fe400078f08ff */
[----:B------:R-:W-:Y:S02]  /*3370*/  IADD3 R14, P0, PT, R12, 0x200, RZ ;  /* 0x000002000c0e7810 */ /* 0x000fe40007f1e0ff */
[----:B------:R-:W-:Y:S02]  /*3380*/  LEA.HI R9, R19, R19, RZ, 0x1 ;  /* 0x0000001313097211 */ /* 0x000fe400078f08ff */
[----:B------:R-:W-:Y:S01]  /*3390*/  LOP3.LUT R3, R2, 0xfffffffe, RZ, 0xc0, !PT ;  /* 0xfffffffe02037812 */ /* 0x000fe200078ec0ff */
[----:B------:R-:W-:Y:S01]  /*33a0*/  IMAD.X R17, RZ, RZ, R13, P0 ;  /* 0x000000ffff117224 */ /* 0x000fe200000e060d */
[----:B------:R-:W-:-:S02]  /*33b0*/  LOP3.LUT P2, RZ, R15, 0xff, RZ, 0xc0, !PT ;  /* 0x000000ff0fff7812 */ /* 0x000fc4000784c0ff */
[----:B------:R-:W-:Y:S01]  /*33c0*/  LOP3.LUT R2, R9, 0xfffffffe, RZ, 0xc0, !PT ;  /* 0xfffffffe09027812 */ /* 0x000fe200078ec0ff */
[----:B------:R-:W-:Y:S01]  /*33d0*/  IMAD.IADD R3, R18, 0x1, -R3 ;  /* 0x0000000112037824 */ /* 0x000fe200078e0a03 */
[----:B------:R-:W-:Y:S02]  /*33e0*/  ISETP.LT.U32.AND P0, PT, R14, R29, PT ;  /* 0x0000001d0e00720c */ /* 0x000fe40003f01070 */
[----:B------:R-:W-:Y:S01]  /*33f0*/  SEL R9, RZ, 0x1, !P3 ;  /* 0x00000001ff097807 */ /* 0x000fe20005800000 */
[----:B------:R-:W-:Y:S01]  /*3400*/  IMAD.IADD R2, R19, 0x1, -R2 ;  /* 0x0000000113027824 */ /* 0x000fe200078e0a02 */
[----:B------:R-:W-:-:S04]  /*3410*/  ISETP.LT.AND.EX P0, PT, R17, R26, PT, P0 ;  /* 0x0000001a1100720c */ /* 0x000fc80003f01300 */
[----:B------:R-:W-:Y:S02]  /*3420*/  ISETP.NE.AND P1, PT, R3, R2, PT ;  /* 0x000000020300720c */ /* 0x000fe40003f25270 */
[----:B------:R-:W-:Y:S02]  /*3430*/  @P3 SEL R29, R14, R29, P0 ;  /* 0x0000001d0e1d3207 */ /* 0x000fe40000000000 */
[----:B------:R-:W-:Y:S02]  /*3440*/  @P3 SEL R26, R17, R26, P0 ;  /* 0x0000001a111a3207 */ /* 0x000fe40000000000 */
[----:B0-----:R-:W-:Y:S02]  /*3450*/  IADD3 R3, PT, PT, -R8, UR4, RZ ;  /* 0x0000000408037c10 */ /* 0x001fe4000fffe1ff */
[----:B------:R-:W-:Y:S02]  /*3460*/  IADD3 R12, P0, PT, R12, 0x300, RZ ;  /* 0x000003000c0c7810 */ /* 0x000fe40007f1e0ff */
[----:B------:R-:W-:-:S02]  /*3470*/  @P2 SEL R9, R15, 0x1, !P3 ;  /* 0x000000010f092807 */ /* 0x000fc40005800000 */
[----:B------:R-:W-:Y:S01]  /*3480*/  SEL R29, R14, R29, !P2 ;  /* 0x0000001d0e1d7207 */ /* 0x000fe20005000000 */
[----:B------:R-:W-:Y:S01]  /*3490*/  IMAD.X R13, RZ, RZ, R13, P0 ;  /* 0x000000ffff0d7224 */ /* 0x000fe200000e060d */
[----:B------:R-:W-:Y:S02]  /*34a0*/  SEL R26, R17, R26, !P2 ;  /* 0x0000001a111a7207 */ /* 0x000fe40005000000 */
[----:B------:R-:W-:Y:S02]  /*34b0*/  ISETP.GE.U32.AND P2, PT, R3, 0x400, PT ;  /* 0x000004000300780c */ /* 0x000fe40003f46070 */
[----:B------:R-:W-:Y:S02]  /*34c0*/  LOP3.LUT P3, RZ, R9, 0xff, RZ, 0xc0, !PT ;  /* 0x000000ff09ff7812 */ /* 0x000fe4000786c0ff */
[----:B------:R-:W-:Y:S02]  /*34d0*/  ISETP.LT.U32.AND P0, PT, R12, R29, PT ;  /* 0x0000001d0c00720c */ /* 0x000fe40003f01070 */
[----:B------:R-:W-:-:S02]  /*34e0*/  SEL R2, RZ, 0x1, !P1 ;  /* 0x00000001ff027807 */ /* 0x000fc40004800000 */
[----:B------:R-:W-:-:S04]  /*34f0*/  ISETP.LT.AND.EX P0, PT, R13, R26, PT, P0 ;  /* 0x0000001a0d00720c */ /* 0x000fc80003f01300 */
[C---:B------:R-:W-:Y:S02]  /*3500*/  @P1 SEL R29, R12.reuse, R29, P0 ;  /* 0x0000001d0c1d1207 */ /* 0x040fe40000000000 */
[----:B------:R-:W-:Y:S02]  /*3510*/  @P1 SEL R26, R13, R26, P0 ;  /* 0x0000001a0d1a1207 */ /* 0x000fe40000000000 */
[----:B------:R-:W-:Y:S02]  /*3520*/  @P3 SEL R2, R9, 0x1, !P1 ;  /* 0x0000000109023807 */ /* 0x000fe40004800000 */
[----:B------:R-:W-:Y:S02]  /*3530*/  SEL R29, R12, R29, !P3 ;  /* 0x0000001d0c1d7207 */ /* 0x000fe40005800000 */
[----:B------:R-:W-:Y:S01]  /*3540*/  SEL R26, R13, R26, !P3 ;  /* 0x0000001a0d1a7207 */ /* 0x000fe20005800000 */
[----:B------:R-:W-:Y:S06]  /*3550*/  @!P2 BRA `(.L_x_236) ;  /* 0x0000000c0030a947 */ /* 0x000fec0003800000 */
[----:B------:R-:W-:-:S05]  /*3560*/  VIADD R8, R8, 0x400 ;  /* 0x0000040008087836 */ /* 0x000fca0000000000 */
[----:B------:R-:W-:-:S13]  /*3570*/  ISETP.GT.U32.AND P0, PT, R8, UR5, PT ;  /* 0x0000000508007c0c */ /* 0x000fda000bf04070 */
[----:B------:R-:W-:Y:S05]  /*3580*/  @!P0 BRA `(.L_x_237) ;  /* 0xfffffff800a08947 */ /* 0x000fea000383ffff */
.L_x_235:
[----:B------:R-:W-:Y:S01]  /*3590*/  IADD3 R6, PT, PT, -R8, UR4, RZ ;  /* 0x0000000408067c10 */ /* 0x000fe2000fffe1ff */
[----:B------:R-:W-:Y:S03]  /*35a0*/  BSSY.RECONVERGENT B1, `(.L_x_236) ;  /* 0x00000c7000017945 */ /* 0x000fe60003800200 */
[----:B------:R-:W-:-:S04]  /*35b0*/  ISETP.GE.AND P0, PT, R5, R6, PT ;  /* 0x000000060500720c */ /* 0x000fc80003f06270 */
[----:B------:R-:W-:-:S13]  /*35c0*/  ISETP.GE.U32.OR P0, PT, R8, UR4, P0 ;  /* 0x0000000408007c0c */ /* 0x000fda0008706470 */
[----:B------:R-:W-:Y:S05]  /*35d0*/  @P0 BRA `(.L_x_238) ;  /* 0x0000000c000c0947 */ /* 0x000fea0003800000 */
[----:B------:R-:W-:Y:S01]  /*35e0*/  LOP3.LUT R7, RZ, R5, RZ, 0x33, !PT ;  /* 0x00000005ff077212 */ /* 0x000fe200078e33ff */
[----:B------:R-:W-:Y:S01]  /*35f0*/  BSSY.RECONVERGENT B2, `(.L_x_239) ;  /* 0x000006e000027945 */ /* 0x000fe20003800200 */
[----:B------:R-:W-:Y:S02]  /*3600*/  IMAD.MOV.U32 R3, RZ, RZ, R5 ;  /* 0x000000ffff037224 */ /* 0x000fe400078e0005 */
[----:B------:R-:W-:-:S04]  /*3610*/  IADD3 R7, PT, PT, -R8, UR4, R7 ;  /* 0x0000000408077c10 */ /* 0x000fc8000fffe107 */
[C---:B------:R-:W-:Y:S02]  /*3620*/  ISETP.GE.U32.AND P0, PT, R7.reuse, 0x300, PT ;  /* 0x000003000700780c */ /* 0x040fe40003f06070 */
[----:B------:R-:W-:-:S11]  /*3630*/  LEA.HI R9, R7, 0x1, RZ, 0x18 ;  /* 0x0000000107097811 */ /* 0x000fd600078fc0ff */
[----:B------:R-:W-:Y:S05]  /*3640*/  @!P0 BRA `(.L_x_240) ;  /* 0x0000000400a08947 */ /* 0x000fea0003800000 */
[----:B------:R-:W0:Y:S01]  /*3650*/  LDC.64 R12, c[0x0][0x380] ;  /* 0x0000e000ff0c7b82 */ /* 0x000e220000000a00 */
[----:B------:R-:W-:Y:S01]  /*3660*/  LOP3.LUT R11, R9, 0x1fffffc, RZ, 0xc0, !PT ;  /* 0x01fffffc090b7812 */ /* 0x000fe200078ec0ff */
[----:B------:R-:W-:Y:S01]  /*3670*/  BSSY.RECONVERGENT B3, `(.L_x_241) ;  /* 0x0000064000037945 */ /* 0x000fe20003800200 */
[----:B------:R-:W-:-:S03]  /*3680*/  IMAD.IADD R6, R5, 0x1, R8 ;  /* 0x0000000105067824 */ /* 0x000fc600078e0208 */
[----:B------:R-:W-:Y:S02]  /*3690*/  IMAD.MOV R11, RZ, RZ, -R11 ;  /* 0x000000ffff0b7224 */ /* 0x000fe400078e0a0b */
[----:B------:R-:W2:Y:S05]  /*36a0*/  LDC.64 R14, c[0x0][0x388] ;  /* 0x0000e200ff0e7b82 */ /* 0x000eaa0000000a00 */
.L_x_242:
[----:B0-----:R-:W-:-:S04]  /*36b0*/  IMAD.WIDE.U32 R22, R6, 0x4, R12 ;  /* 0x0000000406167825 */ /* 0x001fc800078e000c */
[C---:B--2---:R-:W-:Y:S01]  /*36c0*/  IMAD.WIDE.U32 R20, R6.reuse, 0x4, R14 ;  /* 0x0000000406147825 */ /* 0x044fe200078e000e */
[----:B------:R-:W2:Y:S04]  /*36d0*/  LDG.E R3, desc[UR8][R22.64] ;  /* 0x0000000816037981 */ /* 0x000ea8000c1e1900 */
[----:B------:R-:W3:Y:S01]  /*36e0*/  LDG.E R10, desc[UR8][R20.64] ;  /* 0x00000008140a7981 */ /* 0x000ee2000c1e1900 */
[----:B------:R-:W-:-:S04]  /*36f0*/  VIADD R27, R6, 0x100 ;  /* 0x00000100061b7836 */ /* 0x000fc80000000000 */
[----:B------:R-:W-:-:S04]  /*3700*/  IMAD.WIDE.U32 R24, R27, 0x4, R14 ;  /* 0x000000041b187825 */ /* 0x000fc800078e000e */
[----:B------:R-:W-:Y:S02]  /*3710*/  IMAD.WIDE.U32 R16, R27, 0x4, R12 ;  /* 0x000000041b107825 */ /* 0x000fe400078e000c */
[----:B------:R0:W4:Y:S04]  /*3720*/  LDG.E R24, desc[UR8][R24.64] ;  /* 0x0000000818187981 */ /* 0x000128000c1e1900 */
[----:B------:R5:W4:Y:S01]  /*3730*/  LDG.E R28, desc[UR8][R16.64] ;  /* 0x00000008101c7981 */ /* 0x000b22000c1e1900 */
[----:B0-----:R-:W-:-:S04]  /*3740*/  VIADD R25, R6, 0x200 ;  /* 0x0000020006197836 */ /* 0x001fc80000000000 */
[----:B-----5:R-:W-:-:S04]  /*3750*/  IMAD.WIDE.U32 R16, R25, 0x4, R12 ;  /* 0x0000000419107825 */ /* 0x020fc800078e000c */
[----:B------:R-:W-:Y:S02]  /*3760*/  IMAD.WIDE.U32 R18, R25, 0x4, R14 ;  /* 0x0000000419127825 */ /* 0x000fe400078e000e */
[----:B------:R-:W5:Y:S04]  /*3770*/  LDG.E R16, desc[UR8][R16.64] ;  /* 0x0000000810107981 */ /* 0x000f68000c1e1900 */
[----:B------:R0:W5:Y:S02]  /*3780*/  LDG.E R18, desc[UR8][R18.64] ;  /* 0x0000000812127981 */ /* 0x000164000c1e1900 */
[----:B0-----:R-:W-:-:S04]  /*3790*/  VIADD R19, R6, 0x300 ;  /* 0x0000030006137836 */ /* 0x001fc80000000000 */
[----:B------:R-:W-:-:S04]  /*37a0*/  IMAD.WIDE.U32 R20, R19, 0x4, R12 ;  /* 0x0000000413147825 */ /* 0x000fc800078e000c */
[----:B------:R-:W-:Y:S02]  /*37b0*/  IMAD.WIDE.U32 R22, R19, 0x4, R14 ;  /* 0x0000000413167825 */ /* 0x000fe400078e000e */
[----:B------:R3:W5:Y:S04]  /*37c0*/  LDG.E R20, desc[UR8][R20.64] ;  /* 0x0000000814147981 */ /* 0x000768000c1e1900 */
[----:B------:R0:W5:Y:S01]  /*37d0*/  LDG.E R22, desc[UR8][R22.64] ;  /* 0x0000000816167981 */ /* 0x000162000c1e1900 */
[----:B------:R-:W-:Y:S01]  /*37e0*/  LOP3.LUT P3, RZ, R2, 0xff, RZ, 0xc0, !PT ;  /* 0x000000ff02ff7812 */ /* 0x000fe2000786c0ff */
[----:B------:R-:W-:Y:S02]  /*37f0*/  VIADD R11, R11, 0x4 ;  /* 0x000000040b0b7836 */ /* 0x000fe40000000000 */
[----:B------:R-:W-:Y:S01]  /*3800*/  VIADD R4, R4, 0x400 ;  /* 0x0000040004047836 */ /* 0x000fe20000000000 */
[----:B--2---:R-:W-:-:S02]  /*3810*/  LEA.HI R17, R3, R3, RZ, 0x1 ;  /* 0x0000000303117211 */ /* 0x004fc400078f08ff */
[----:B---3--:R-:W-:Y:S02]  /*3820*/  LEA.HI R21, R10, R10, RZ, 0x1 ;  /* 0x0000000a0a157211 */ /* 0x008fe400078f08ff */
[----:B------:R-:W-:Y:S02]  /*3830*/  LOP3.LUT R17, R17, 0xfffffffe, RZ, 0xc0, !PT ;  /* 0xfffffffe11117812 */ /* 0x000fe400078ec0ff */
[----:B------:R-:W-:-:S03]  /*3840*/  LOP3.LUT R21, R21, 0xfffffffe, RZ, 0xc0, !PT ;  /* 0xfffffffe15157812 */ /* 0x000fc600078ec0ff */
[----:B------:R-:W-:Y:S02]  /*3850*/  IMAD.IADD R17, R3, 0x1, -R17 ;  /* 0x0000000103117824 */ /* 0x000fe400078e0a11 */
[----:B------:R-:W-:-:S05]  /*3860*/  IMAD.IADD R10, R10, 0x1, -R21 ;  /* 0x000000010a0a7824 */ /* 0x000fca00078e0a15 */
[----:B------:R-:W-:Y:S02]  /*3870*/  ISETP.NE.AND P1, PT, R17, R10, PT ;  /* 0x0000000a1100720c */ /* 0x000fe40003f25270 */
[----:B------:R-:W-:Y:S02]  /*3880*/  IADD3 R10, P2, PT, R6, UR6, RZ ;  /* 0x00000006060a7c10 */ /* 0x000fe4000ff5e0ff */
[----:B----4-:R-:W-:Y:S02]  /*3890*/  LEA.HI R21, R28, R28, RZ, 0x1 ;  /* 0x0000001c1c157211 */ /* 0x010fe400078f08ff */
[----:B------:R-:W-:Y:S01]  /*38a0*/  LEA.HI R17, R24, R24, RZ, 0x1 ;  /* 0x0000001818117211 */ /* 0x000fe200078f08ff */
[----:B------:R-:W-:Y:S01]  /*38b0*/  IMAD.X R3, RZ, RZ, UR7, P2 ;  /* 0x00000007ff037e24 */ /* 0x000fe200090e06ff */
[----:B------:R-:W-:Y:S02]  /*38c0*/  ISETP.LT.U32.AND P0, PT, R10, R29, PT ;  /* 0x0000001d0a00720c */ /* 0x000fe40003f01070 */
[----:B------:R-:W-:-:S02]  /*38d0*/  LOP3.LUT R21, R21, 0xfffffffe, RZ, 0xc0, !PT ;  /* 0xfffffffe15157812 */ /* 0x000fc400078ec0ff */
[----:B------:R-:W-:Y:S02]  /*38e0*/  LOP3.LUT R17, R17, 0xfffffffe, RZ, 0xc0, !PT ;  /* 0xfffffffe11117812 */ /* 0x000fe400078ec0ff */
[CC--:B------:R-:W-:Y:S01]  /*38f0*/  ISETP.LT.AND.EX P0, PT, R3.reuse, R26.reuse, PT, P0 ;  /* 0x0000001a0300720c */ /* 0x0c0fe20003f01300 */
[----:B------:R-:W-:Y:S02]  /*3900*/  IMAD.IADD R21, R28, 0x1, -R21 ;  /* 0x000000011c157824 */ /* 0x000fe400078e0a15 */
[----:B------:R-:W-:Y:S01]  /*3910*/  IMAD.IADD R24, R24, 0x1, -R17 ;  /* 0x0000000118187824 */ /* 0x000fe200078e0a11 */
[----:B------:R-:W-:Y:S02]  /*3920*/  @P1 SEL R29, R10, R29, P0 ;  /* 0x0000001d0a1d1207 */ /* 0x000fe40000000000 */
[----:B------:R-:W-:Y:S02]  /*3930*/  @P1 SEL R26, R3, R26, P0 ;  /* 0x0000001a031a1207 */ /* 0x000fe40000000000 */
[----:B------:R-:W-:-:S02]  /*3940*/  IADD3 R27, P0, PT, R27, UR6, RZ ;  /* 0x000000061b1b7c10 */ /* 0x000fc4000ff1e0ff */
[----:B------:R-:W-:Y:S02]  /*3950*/  ISETP.NE.AND P2, PT, R21, R24, PT ;  /* 0x000000181500720c */ /* 0x000fe40003f45270 */
[----:B------:R-:W-:Y:S02]  /*3960*/  SEL R10, R10, R29, !P3 ;  /* 0x0000001d0a0a7207 */ /* 0x000fe40005800000 */
[----:B0-----:R-:W-:Y:S02]  /*3970*/  SEL R23, RZ, 0x1, !P1 ;  /* 0x00000001ff177807 */ /* 0x001fe40004800000 */
[----:B-----5:R-:W-:Y:S02]  /*3980*/  LEA.HI R17, R16, R16, RZ, 0x1 ;  /* 0x0000001010117211 */ /* 0x020fe400078f08ff */
[----:B------:R-:W-:Y:S02]  /*3990*/  LEA.HI R21, R18, R18, RZ, 0x1 ;  /* 0x0000001212157211 */ /* 0x000fe400078f08ff */
[----:B------:R-:W-:Y:S01]  /*39a0*/  @P3 SEL R23, R2, 0x1, !P1 ;  /* 0x0000000102173807 */ /* 0x000fe20004800000 */
[----:B------:R-:W-:Y:S01]  /*39b0*/  IMAD.X R2, RZ, RZ, UR7, P0 ;  /* 0x00000007ff027e24 */ /* 0x000fe200080e06ff */
[----:B------:R-:W-:-:S02]  /*39c0*/  SEL R3, R3, R26, !P3 ;  /* 0x0000001a03037207 */ /* 0x000fc40005800000 */
[-C--:B------:R-:W-:Y:S02]  /*39d0*/  ISETP.LT.U32.AND P0, PT, R27, R10.reuse, PT ;  /* 0x0000000a1b00720c */ /* 0x080fe40003f01070 */
[----:B------:R-:W-:Y:S02]  /*39e0*/  LOP3.LUT R17, R17, 0xfffffffe, RZ, 0xc0, !PT ;  /* 0xfffffffe11117812 */ /* 0x000fe400078ec0ff */
[----:B------:R-:W-:Y:S02]  /*39f0*/  LOP3.LUT R21, R21, 0xfffffffe, RZ, 0xc0, !PT ;  /* 0xfffffffe15157812 */ /* 0x000fe400078ec0ff */
[----:B------:R-:W-:Y:S01]  /*3a00*/  ISETP.LT.AND.EX P0, PT, R2, R3, PT, P0 ;  /* 0x000000030200720c */ /* 0x000fe20003f01300 */
[----:B------:R-:W-:Y:S01]  /*3a10*/  IMAD.IADD R17, R16, 0x1, -R17 ;  /* 0x0000000110117824 */ /* 0x000fe200078e0a11 */
[----:B------:R-:W-:Y:S01]  /*3a20*/  LOP3.LUT P1, RZ, R23, 0xff, RZ, 0xc0, !PT ;  /* 0x000000ff17ff7812 */ /* 0x000fe2000782c0ff */
[----:B------:R-:W-:Y:S01]  /*3a30*/  IMAD.IADD R18, R18, 0x1, -R21 ;  /* 0x0000000112127824 */ /* 0x000fe200078e0a15 */
[----:B------:R-:W-:-:S02]  /*3a40*/  @P2 SEL R10, R27, R10, P0 ;  /* 0x0000000a1b0a2207 */ /* 0x000fc40000000000 */
[C---:B------:R-:W-:Y:S02]  /*3a50*/  @P2 SEL R3, R2.reuse, R3, P0 ;  /* 0x0000000302032207 */ /* 0x040fe40000000000 */
[----:B------:R-:W-:Y:S02]  /*3a60*/  IADD3 R25, P0, PT, R25, UR6, RZ ;  /* 0x0000000619197c10 */ /* 0x000fe4000ff1e0ff */
[----:B------:R-:W-:Y:S02]  /*3a70*/  ISETP.NE.AND P3, PT, R17, R18, PT ;  /* 0x000000121100720c */ /* 0x000fe40003f65270 */
[----:B------:R-:W-:Y:S02]  /*3a80*/  SEL R10, R27, R10, !P1 ;  /* 0x0000000a1b0a7207 */ /* 0x000fe40004800000 */
[----:B------:R-:W-:Y:S02]  /*3a90*/  SEL R21, R2, R3, !P1 ;  /* 0x0000000302157207 */ /* 0x000fe40004800000 */
[----:B------:R-:W-:-:S02]  /*3aa0*/  LEA.HI R2, R20, R20, RZ, 0x1 ;  /* 0x0000001414027211 */ /* 0x000fc400078f08ff */
[----:B------:R-:W-:Y:S01]  /*3ab0*/  LEA.HI R16, R22, R22, RZ, 0x1 ;  /* 0x0000001616107211 */ /* 0x000fe200078f08ff */
[----:B------:R-:W-:Y:S01]  /*3ac0*/  IMAD.X R18, RZ, RZ, UR7, P0 ;  /* 0x00000007ff127e24 */ /* 0x000fe200080e06ff */
[----:B------:R-:W-:Y:S02]  /*3ad0*/  ISETP.LT.U32.AND P0, PT, R25, R10, PT ;  /* 0x0000000a1900720c */ /* 0x000fe40003f01070 */
[----:B------:R-:W-:Y:S02]  /*3ae0*/  LOP3.LUT R3, R2, 0xfffffffe, RZ, 0xc0, !PT ;  /* 0xfffffffe02037812 */ /* 0x000fe400078ec0ff */
[----:B------:R-:W-:Y:S02]  /*3af0*/  LOP3.LUT R17, R16, 0xfffffffe, RZ, 0xc0, !PT ;  /* 0xfffffffe10117812 */ /* 0x000fe400078ec0ff */
[----:B------:R-:W-:Y:S02]  /*3b00*/  SEL R24, RZ, 0x1, !P2 ;  /* 0x00000001ff187807 */ /* 0x000fe40005000000 */
[----:B------:R-:W-:-:S02]  /*3b10*/  @P1 SEL R24, R23, 0x1, !P2 ;  /* 0x0000000117181807 */ /* 0x000fc40005000000 */
[-C--:B------:R-:W-:Y:S01]  /*3b20*/  ISETP.LT.AND.EX P0, PT, R18, R21.reuse, PT, P0 ;  /* 0x000000151200720c */ /* 0x080fe20003f01300 */
[----:B------:R-:W-:Y:S02]  /*3b30*/  IMAD.IADD R3, R20, 0x1, -R3 ;  /* 0x0000000114037824 */ /* 0x000fe400078e0a03 */
[----:B------:R-:W-:Y:S01]  /*3b40*/  IMAD.IADD R22, R22, 0x1, -R17 ;  /* 0x0000000116167824 */ /* 0x000fe200078e0a11 */
[----:B------:R-:W-:Y:S02]  /*3b50*/  LOP3.LUT P2, RZ, R24, 0xff, RZ, 0xc0, !PT ;  /* 0x000000ff18ff7812 */ /* 0x000fe4000784c0ff */
[----:B------:R-:W-:Y:S02]  /*3b60*/  @P3 SEL R10, R25, R10, P0 ;  /* 0x0000000a190a3207 */ /* 0x000fe40000000000 */
[----:B------:R-:W-:Y:S02]  /*3b70*/  @P3 SEL R21, R18, R21, P0 ;  /* 0x0000001512153207 */ /* 0x000fe40000000000 */
[----:B------:R-:W-:-:S02]  /*3b80*/  IADD3 R19, P0, PT, R19, UR6, RZ ;  /* 0x0000000613137c10 */ /* 0x000fc4000ff1e0ff */
[----:B------:R-:W-:Y:S02]  /*3b90*/  ISETP.NE.AND P1, PT, R3, R22, PT ;  /* 0x000000160300720c */ /* 0x000fe40003f25270 */
[----:B------:R-:W-:Y:S01]  /*3ba0*/  SEL R10, R25, R10, !P2 ;  /* 0x0000000a190a7207 */ /* 0x000fe20005000000 */
[----:B------:R-:W-:Y:S01]  /*3bb0*/  IMAD.X R26, RZ, RZ, UR7, P0 ;  /* 0x00000007ff1a7e24 */ /* 0x000fe200080e06ff */
[----:B------:R-:W-:Y:S02]  /*3bc0*/  SEL R3, R18, R21, !P2 ;  /* 0x0000001512037207 */ /* 0x000fe40005000000 */
[----:B------:R-:W-:Y:S02]  /*3bd0*/  ISETP.LT.U32.AND P0, PT, R19, R10, PT ;  /* 0x0000000a1300720c */ /* 0x000fe40003f01070 */
[----:B------:R-:W-:Y:S02]  /*3be0*/  SEL R16, RZ, 0x1, !P3 ;  /* 0x00000001ff107807 */ /* 0x000fe40005800000 */
[----:B------:R-:W-:-:S02]  /*3bf0*/  ISETP.LT.AND.EX P0, PT, R26, R3, PT, P0 ;  /* 0x000000031a00720c */ /* 0x000fc40003f01300 */
[----:B------:R-:W-:Y:S02]  /*3c00*/  @P2 SEL R16, R24, 0x1, !P3 ;  /* 0x0000000118102807 */ /* 0x000fe40005800000 */
[----:B------:R-:W-:Y:S02]  /*3c10*/  @P1 SEL R10, R19, R10, P0 ;  /* 0x0000000a130a1207 */ /* 0x000fe40000000000 */
[----:B------:R-:W-:Y:S02]  /*3c20*/  @P1 SEL R3, R26, R3, P0 ;  /* 0x000000031a031207 */ /* 0x000fe40000000000 */
[----:B------:R-:W-:Y:S02]  /*3c30*/  ISETP.NE.AND P0, PT, R11, RZ, PT ;  /* 0x000000ff0b00720c */ /* 0x000fe40003f05270 */
[----:B------:R-:W-:Y:S01]  /*3c40*/  LOP3.LUT P2, RZ, R16, 0xff, RZ, 0xc0, !PT ;  /* 0x000000ff10ff7812 */ /* 0x000fe2000784c0ff */
[----:B------:R-:W-:Y:S01]  /*3c50*/  VIADD R6, R6, 0x400 ;  /* 0x0000040006067836 */ /* 0x000fe20000000000 */
[----:B------:R-:W-:-:S02]  /*3c60*/  SEL R2, RZ, 0x1, !P1 ;  /* 0x00000001ff027807 */ /* 0x000fc40004800000 */
[----:B------:R-:W-:Y:S02]  /*3c70*/  SEL R29, R19, R10, !P2 ;  /* 0x0000000a131d7207 */ /* 0x000fe40005000000 */
[----:B------:R-:W-:-:S07]  /*3c80*/  SEL R26, R26, R3, !P2 ;  /* 0x000000031a1a7207 */ /* 0x000fce0005000000 */
[----:B------:R-:W-:Y:S01]  /*3c90*/  @P2 SEL R2, R16, 0x1, !P1 ;  /* 0x0000000110022807 */ /* 0x000fe20004800000 */
[----:B------:R-:W-:Y:S06]  /*3ca0*/  @P0 BRA `(.L_x_242) ;  /* 0xfffffff800800947 */ /* 0x000fec000383ffff */
[----:B------:R-:W-:Y:S05]  /*3cb0*/  BSYNC.RECONVERGENT B3 ;  /* 0x0000000000037941 */ /* 0x000fea0003800200 */
.L_x_241:
[----:B------:R-:W-:-:S07]  /*3cc0*/  VIADD R3, R4, 0xfffffe00 ;  /* 0xfffffe0004037836 */ /* 0x000fce0000000000 */
.L_x_240:
[----:B------:R-:W-:Y:S05]  /*3cd0*/  BSYNC.RECONVERGENT B2 ;  /* 0x0000000000027941 */ /* 0x000fea0003800200 */
.L_x_239:
        /* <DEDUP_REMOVED lines=17> */
[----:B------:R-:W5:Y:S01]  /*3df0*/  LDG.E R6, desc[UR8][R6.64] ;  /* 0x0000000806067981 */ /* 0x000f62000c1e1900 */
[----:B------:R-:W-:Y:S01]  /*3e00*/  LOP3.LUT P2, RZ, R2, 0xff, RZ, 0xc0, !PT ;  /* 0x000000ff02ff7812 */ /* 0x000fe2000784c0ff */
[----:B------:R-:W-:Y:S01]  /*3e10*/  VIADD R3, R3, 0x200 ;  /* 0x0000020003037836 */ /* 0x000fe20000000000 */
[----:B---3--:R-:W-:-:S04]  /*3e20*/  LEA.HI R4, R14, R14, RZ, 0x1 ;  /* 0x0000000e0e047211 */ /* 0x008fc800078f08ff */
[----:B------:R-:W-:Y:S02]  /*3e30*/  LOP3.LUT R19, R4, 0xfffffffe, RZ, 0xc0, !PT ;  /* 0xfffffffe04137812 */ /* 0x000fe400078ec0ff */
[----:B--2---:R-:W-:-:S04]  /*3e40*/  LEA.HI R12, R16, R16, RZ, 0x1 ;  /* 0x00000010100c7211 */ /* 0x004fc800078f08ff */
[----:B------:R-:W-:Y:S01]  /*3e50*/  LOP3.LUT R21, R12, 0xfffffffe, RZ, 0xc0, !PT ;  /* 0xfffffffe0c157812 */ /* 0x000fe200078ec0ff */
[----:B------:R-:W-:-:S04]  /*3e60*/  IMAD.IADD R19, R14, 0x1, -R19 ;  /* 0x000000010e137824 */ /* 0x000fc800078e0a13 */
[----:B------:R-:W-:Y:S01]  /*3e70*/  IMAD.IADD R16, R16, 0x1, -R21 ;  /* 0x0000000110107824 */ /* 0x000fe200078e0a15 */
[----:B------:R-:W-:Y:S02]  /*3e80*/  IADD3 R12, P4, PT, R9, UR6, RZ ;  /* 0x00000006090c7c10 */ /* 0x000fe4000ff9e0ff */
[----:B----4-:R-:W-:Y:S02]  /*3e90*/  LEA.HI R4, R10, R10, RZ, 0x1 ;  /* 0x0000000a0a047211 */ /* 0x010fe400078f08ff */
[----:B------:R-:W-:Y:S02]  /*3ea0*/  ISETP.NE.AND P3, PT, R19, R16, PT ;  /* 0x000000101300720c */ /* 0x000fe40003f65270 */
[----:B-----5:R-:W-:Y:S01]  /*3eb0*/  LEA.HI R9, R6, R6, RZ, 0x1 ;  /* 0x0000000606097211 */ /* 0x020fe200078f08ff */
        /* <DEDUP_REMOVED lines=8> */
[----:B------:R-:W-:Y:S02]  /*3f40*/  SEL R14, RZ, 0x1, !P3 ;  /* 0x00000001ff0e7807 */ /* 0x000fe40005800000 */
[----:B------:R-:W-:-:S02]  /*3f50*/  @P3 SEL R26, R11, R26, P0 ;  /* 0x0000001a0b1a3207 */ /* 0x000fc40000000000 */
[----:B------:R-:W-:Y:S02]  /*3f60*/  @P2 SEL R14, R2, 0x1, !P3 ;  /* 0x00000001020e2807 */ /* 0x000fe40005800000 */
        /* <DEDUP_REMOVED lines=8> */
[C---:B------:R-:W-:Y:S02]  /*3ff0*/  @P3 SEL R4, R13.reuse, R4, P0 ;  /* 0x000000040d043207 */ /* 0x040fe40000000000 */
[----:B------:R-:W-:Y:S02]  /*4000*/  @P3 SEL R7, R26, R7, P0 ;  /* 0x000000071a073207 */ /* 0x000fe40000000000 */
[----:B------:R-:W-:Y:S02]  /*4010*/  SEL R2, RZ, 0x1, !P3 ;  /* 0x00000001ff027807 */ /* 0x000fe40005800000 */
[----:B------:R-:W-:Y:S02]  /*4020*/  @P2 SEL R2, R14, 0x1, !P3 ;  /* 0x000000010e022807 */ /* 0x000fe40005800000 */
[----:B------:R-:W-:Y:S02]  /*4030*/  SEL R29, R13, R4, !P2 ;  /* 0x000000040d1d7207 */ /* 0x000fe40005000000 */
[----:B------:R-:W-:-:S07]  /*4040*/  SEL R26, R26, R7, !P2 ;  /* 0x000000071a1a7207 */ /* 0x000fce0005000000 */
.L_x_244:
[----:B------:R-:W-:Y:S05]  /*4050*/  BSYNC.RECONVERGENT B2 ;  /* 0x0000000000027941 */ /* 0x000fea0003800200 */
.L_x_243:
[----:B------:R-:W-:Y:S05]  /*4060*/  @P1 BRA `(.L_x_238) ;  /* 0x0000000000681947 */ /* 0x000fea0003800000 */
[----:B------:R-:W0:Y:S01]  /*4070*/  LDC.64 R6, c[0x0][0x380] ;  /* 0x0000e000ff067b82 */ /* 0x000e220000000a00 */
[----:B------:R-:W-:-:S07]  /*4080*/  IMAD.IADD R3, R3, 0x1, R8 ;  /* 0x0000000103037824 */ /* 0x000fce00078e0208 */
[----:B------:R-:W2:Y:S01]  /*4090*/  LDC.64 R10, c[0x0][0x388] ;  /* 0x0000e200ff0a7b82 */ /* 0x000ea20000000a00 */
[----:B0-----:R-:W-:-:S06]  /*40a0*/  IMAD.WIDE.U32 R6, R3, 0x4, R6 ;  /* 0x0000000403067825 */ /* 0x001fcc00078e0006 */
[----:B------:R-:W3:Y:S01]  /*40b0*/  LDG.E R6, desc[UR8][R6.64] ;  /* 0x0000000806067981 */ /* 0x000ee2000c1e1900 */
[----:B--2---:R-:W-:-:S06]  /*40c0*/  IMAD.WIDE.U32 R8, R3, 0x4, R10 ;  /* 0x0000000403087825 */ /* 0x004fcc00078e000a */
[----:B------:R-:W2:Y:S01]  /*40d0*/  LDG.E R8, desc[UR8][R8.64] ;  /* 0x0000000808087981 */ /* 0x000ea2000c1e1900 */
[----:B------:R-:W-:Y:S02]  /*40e0*/  LOP3.LUT P3, RZ, R2, 0xff, RZ, 0xc0, !PT ;  /* 0x000000ff02ff7812 */ /* 0x000fe4000786c0ff */
[----:B---3--:R-:W-:-:S04]  /*40f0*/  LEA.HI R4, R6, R6, RZ, 0x1 ;  /* 0x0000000606047211 */ /* 0x008fc800078f08ff */
[----:B------:R-:W-:Y:S02]  /*4100*/  LOP3.LUT R11, R4, 0xfffffffe, RZ, 0xc0, !PT ;  /* 0xfffffffe040b7812 */ /* 0x000fe400078ec0ff */
[----:B--2---:R-:W-:-:S04]  /*4110*/  LEA.HI R10, R8, R8, RZ, 0x1 ;  /* 0x00000008080a7211 */ /* 0x004fc800078f08ff */
[----:B------:R-:W-:Y:S01]  /*4120*/  LOP3.LUT R13, R10, 0xfffffffe, RZ, 0xc0, !PT ;  /* 0xfffffffe0a0d7812 */ /* 0x000fe200078ec0ff */
[----:B------:R-:W-:-:S04]  /*4130*/  IMAD.IADD R11, R6, 0x1, -R11 ;  /* 0x00000001060b7824 */ /* 0x000fc800078e0a0b */
[----:B------:R-:W-:Y:S01]  /*4140*/  IMAD.IADD R4, R8, 0x1, -R13 ;  /* 0x0000000108047824 */ /* 0x000fe200078e0a0d */
[----:B------:R-:W-:-:S04]  /*4150*/  IADD3 R10, P2, PT, R3, UR6, RZ ;  /* 0x00000006030a7c10 */ /* 0x000fc8000ff5e0ff */
        /* <DEDUP_REMOVED lines=11> */
.L_x_238:
[----:B------:R-:W-:Y:S05]  /*4210*/  BSYNC.RECONVERGENT B1 ;  /* 0x0000000000017941 */ /* 0x000fea0003800200 */
.L_x_236:
        /* <DEDUP_REMOVED lines=24> */
.L_x_246:
[----:B------:R-:W-:Y:S05]  /*43a0*/  BSYNC.RECONVERGENT B1 ;  /* 0x0000000000017941 */ /* 0x000fea0003800200 */
.L_x_245:
        /* <DEDUP_REMOVED lines=23> */
.L_x_248:
[----:B------:R-:W-:Y:S05]  /*4520*/  BSYNC.RECONVERGENT B1 ;  /* 0x0000000000017941 */ /* 0x000fea0003800200 */
.L_x_247:
        /* <DEDUP_REMOVED lines=20> */
.L_x_250:
[----:B------:R-:W-:Y:S05]  /*4670*/  BSYNC.RECONVERGENT B1 ;  /* 0x0000000000017941 */ /* 0x000fea0003800200 */
.L_x_249:
        /* <DEDUP_REMOVED lines=20> */
.L_x_252:
[----:B------:R-:W-:Y:S05]  /*47c0*/  BSYNC.RECONVERGENT B1 ;  /* 0x0000000000017941 */ /* 0x000fea0003800200 */
.L_x_251:
        /* <DEDUP_REMOVED lines=20> */
.L_x_254:
[----:B------:R-:W-:Y:S05]  /*4910*/  BSYNC.RECONVERGENT B1 ;  /* 0x0000000000017941 */ /* 0x000fea0003800200 */
.L_x_253:
[----:B------:R-:W-:Y:S04]  /*4920*/  BSSY.RECONVERGENT B1, `(.L_x_255) ;  /* 0x000000c000017945 */ /* 0x000fe80003800200 */
[----:B------:R-:W-:Y:S05]  /*4930*/  @P1 BRA `(.L_x_256) ;  /* 0x0000000000281947 */ /* 0x000fea0003800000 */
[----:B--2---:R-:W2:Y:S01]  /*4940*/  S2R R7, SR_CgaCtaId ;  /* 0x0000000000077919 */ /* 0x004ea20000008800 */
[----:B----4-:R-:W-:Y:S01]  /*4950*/  MOV R4, 0x400 ;  /* 0x0000040000047802 */ /* 0x010fe20000000f00 */
[----:B------:R-:W-:Y:S01]  /*4960*/  IMAD.MOV.U32 R6, RZ, RZ, R29 ;  /* 0x000000ffff067224 */ /* 0x000fe200078e001d */
[----:B0-----:R-:W-:-:S04]  /*4970*/  SHF.R.U32.HI R3, RZ, 0x1, R5 ;  /* 0x00000001ff037819 */ /* 0x001fc80000011605 */
[----:B------:R-:W-:Y:S02]  /*4980*/  LOP3.LUT R3, R3, 0x1f0, RZ, 0xc0, !PT ;  /* 0x000001f003037812 */ /* 0x000fe400078ec0ff */
[----:B--2---:R-:W-:Y:S01]  /*4990*/  LEA R4, R7, R4, 0x18 ;  /* 0x0000000407047211 */ /* 0x004fe200078ec0ff */
[----:B------:R-:W-:-:S04]  /*49a0*/  IMAD.MOV.U32 R7, RZ, RZ, R26 ;  /* 0x000000ffff077224 */ /* 0x000fc800078e001a */
[----:B------:R-:W-:-:S05]  /*49b0*/  IMAD.IADD R3, R3, 0x1, R4 ;  /* 0x0000000103037824 */ /* 0x000fca00078e0204 */
[----:B------:R0:W-:Y:S04]  /*49c0*/  STS.64 [R3+0x10], R6 ;  /* 0x0000100603007388 */ /* 0x0001e80000000a00 */
[----:B------:R0:W-:Y:S02]  /*49d0*/  STS.U8 [R3+0x8], R2 ;  /* 0x0000080203007388 */ /* 0x0001e40000000000 */
.L_x_256:
[----:B------:R-:W-:Y:S05]  /*49e0*/  BSYNC.RECONVERGENT B1 ;  /* 0x0000000000017941 */ /* 0x000fea0003800200 */
.L_x_255:
        /* <DEDUP_REMOVED lines=8> */
[----:B0-2---:R-:W0:Y:S04]  /*4a70*/  LDS.64 R6, [UR5+0x20] ;  /* 0x00002005ff067984 */ /* 0x005e280008000a00 */
[----:B------:R-:W2:Y:S04]  /*4a80*/  LDS.U8 R13, [UR5+0x28] ;  /* 0x00002805ff0d7984 */ /* 0x000ea80008000000 */
[----:B----4-:R-:W4:Y:S04]  /*4a90*/  LDS.64 R4, [UR5+0x30] ;  /* 0x00003005ff047984 */ /* 0x010f280008000a00 */
        /* <DEDUP_REMOVED lines=72> */
[----:B------:R-:W-:-:S07]  /*4f20*/  SEL R26, R27, R5, !P2 ;  /* 0x000000051b1a7207 */ /* 0x000fce0005000000 */
.L_x_216:
[----:B------:R-:W-:Y:S05]  /*4f30*/  BSYNC.RECONVERGENT B0 ;  /* 0x0000000000007941 */ /* 0x000fea0003800200 */
.L_x_194:
[----:B------:R-:W-:Y:S05]  /*4f40*/  @P1 EXIT ;  /* 0x000000000000194d */ /* 0x000fea0003800000 */
[----:B------:R-:W5:Y:S01]  /*4f50*/  LDC.64 R8, c[0x0][0x3c0] ;  /* 0x0000f000ff087b82 */ /* 0x000f620000000a00 */
[----:B0-2---:R-:W-:Y:S02]  /*4f60*/  PRMT R7, R2, 0x7610, R7 ;  /* 0x0000761002077816 */ /* 0x005fe40000000007 */
[----:B-1----:R-:W-:Y:S02]  /*4f70*/  ISETP.NE.AND P1, PT, R0, RZ, PT ;  /* 0x000000ff0000720c */ /* 0x002fe40003f25270 */
[----:B------:R-:W-:-:S03]  /*4f80*/  LOP3.LUT P2, RZ, R7, 0xff, RZ, 0xc0, !PT ;  /* 0x000000ff07ff7812 */ /* 0x000fc6000784c0ff */
[----:B---34-:R-:W0:Y:S08]  /*4f90*/  LDC.64 R4, c[0x0][0x3a8] ;  /* 0x0000ea00ff047b82 */ /* 0x018e300000000a00 */
[----:B------:R-:W-:Y:S02]  /*4fa0*/  @P1 SEL R7, R0, 0x1, !P2 ;  /* 0x0000000100071807 */ /* 0x000fe40005000000 */
[----:B-----5:R-:W-:-:S04]  /*4fb0*/  ISETP.LT.U32.AND P0, PT, R29, R8, PT ;  /* 0x000000081d00720c */ /* 0x020fc80003f01070 */
[----:B------:R-:W-:-:S04]  /*4fc0*/  ISETP.LT.AND.EX P0, PT, R26, R9, PT, P0 ;  /* 0x000000091a00720c */ /* 0x000fc80003f01300 */
[C---:B------:R-:W-:Y:S01]  /*4fd0*/  @P2 SEL R8, R29.reuse, R8, P0 ;  /* 0x000000081d082207 */ /* 0x040fe20000000000 */
[----:B0-----:R-:W-:Y:S01]  /*4fe0*/  STG.E.U8 desc[UR8][R4.64], R7 ;  /* 0x0000000704007986 */ /* 0x001fe2000c101108 */
[C---:B------:R-:W-:Y:S02]  /*4ff0*/  @P2 SEL R9, R26.reuse, R9, P0 ;  /* 0x000000091a092207 */ /* 0x040fe40000000000 */
[----:B------:R-:W-:Y:S02]  /*5000*/  SEL R2, R29, R8, !P1 ;  /* 0x000000081d027207 */ /* 0x000fe40004800000 */
[----:B------:R-:W-:-:S05]  /*5010*/  SEL R3, R26, R9, !P1 ;  /* 0x000000091a037207 */ /* 0x000fca0004800000 */
[----:B------:R-:W-:Y:S01]  /*5020*/  STG.E.64 desc[UR8][R4.64+0x8], R2 ;  /* 0x0000080204007986 */ /* 0x000fe2000c101b08 */
[----:B------:R-:W-:Y:S05]  /*5030*/  EXIT ;  /* 0x000000000000794d */ /* 0x000fea0003800000 */
.L_x_257:
        /* <DEDUP_REMOVED lines=12> */
.L_x_664:


//--------------------- .text._ZN3cub18CUB_300001_SM_10006detail6reduce28DeviceReduceSingleTileKernelINS2_10policy_hubIN4cuda3std3__45tupleIJblEEEyN6thrust24THRUST_300001_SM_1000_NS8cuda_cub9__find_if7functorIS9_EEE10Policy1000EPS9_SI_iSF_S9_S9_NS7_10__identityEEEvT0_T1_T2_T3_T4_T6_ --------------------------
	.section	.text._ZN3cub18CUB_300001_SM_10006detail6reduce28DeviceReduceSingleTileKernelINS2_10policy_hubIN4cuda3std3__45tupleIJblEEEyN6thrust24THRUST_300001_SM_1000_NS8cuda_cub9__find_if7functorIS9_EEE10Policy1000EPS9_SI_iSF_S9_S9_NS7_10__identityEEEvT0_T1_T2_T3_T4_T6_,"ax",@progbits
	.align	128
        .global         _ZN3cub18CUB_300001_SM_10006detail6reduce28DeviceReduceSingleTileKernelINS2_10policy_hubIN4cuda3std3__45tupleIJblEEEyN6thrust24THRUST_300001_SM_1000_NS8cuda_cub9__find_if7functorIS9_EEE10Policy1000EPS9_SI_iSF_S9_S9_NS7_10__identityEEEvT0_T1_T2_T3_T4_T6_
        .type           _ZN3cub18CUB_300001_SM_10006detail6reduce28DeviceReduceSingleTileKernelINS2_10policy_hubIN4cuda3std3__45tupleIJblEEEyN6thrust24THRUST_300001_SM_1000_NS8cuda_cub9__find_if7functorIS9_EEE10Policy1000EPS9_SI_iSF_S9_S9_NS7_10__identityEEEvT0_T1_T2_T3_T4_T6_,@function
        .size           _ZN3cub18CUB_300001_SM_10006detail6reduce28DeviceReduceSingleTileKernelINS2_10policy_hubIN4cuda3std3__45tupleIJblEEEyN6thrust24THRUST_300001_SM_1000_NS8cuda_cub9__find_if7functorIS9_EEE10Policy1000EPS9_SI_iSF_S9_S9_NS7_10__identityEEEvT0_T1_T2_T3_T4_T6_,(.L_x_665 - _ZN3cub18CUB_300001_SM_10006detail6reduce28DeviceReduceSingleTileKernelINS2_10policy_hubIN4cuda3std3__45tupleIJblEEEyN6thrust24THRUST_300001_SM_1000_NS8cuda_cub9__find_if7functorIS9_EEE10Policy1000EPS9_SI_iSF_S9_S9_NS7_10__identityEEEvT0_T1_T2_T3_T4_T6_)
        .other          _ZN3cub18CUB_300001_SM_10006detail6reduce28DeviceReduceSingleTileKernelINS2_10policy_hubIN4cuda3std3__45tupleIJblEEEyN6thrust24THRUST_300001_SM_1000_NS8cuda_cub9__find_if7functorIS9_EEE10Policy1000EPS9_SI_iSF_S9_S9_NS7_10__identityEEEvT0_T1_T2_T3_T4_T6_,@"STO_CUDA_ENTRY STV_DEFAULT"
_ZN3cub18CUB_300001_SM_10006detail6reduce28DeviceReduceSingleTileKernelINS2_10policy_hubIN4cuda3std3__45tupleIJblEEEyN6thrust24THRUST_300001_SM_1000_NS8cuda_cub9__find_if7functorIS9_EEE10Policy1000EPS9_SI_iSF_S9_S9_NS7_10__identityEEEvT0_T1_T2_T3_T4_T6_:
.text._ZN3cub18CUB_300001_SM_10006detail6reduce28DeviceReduceSingleTileKernelINS2_10policy_hubIN4cuda3std3__45tupleIJblEEEyN6thrust24THRUST_300001_SM_1000_NS8cuda_cub9__find_if7functorIS9_EEE10Policy1000EPS9_SI_iSF_S9_S9_NS7_10__identityEEEvT0_T1_T2_T3_T4_T6_:
        /* <DEDUP_REMOVED lines=14> */
.L_x_258:
[----:B------:R-:W-:Y:S01]  /*00e0*/  UISETP.GT.AND UP0, UPT, UR4, 0x3ff, UPT ;  /* 0x000003ff0400788c */ /* 0x000fe2000bf04270 */
[----:B------:R-:W-:Y:S08]  /*00f0*/  BSSY.RECONVERGENT B0, `(.L_x_259) ;  /* 0x00003d8000007945 */ /* 0x000ff00003800200 */
[----:B------:R-:W-:Y:S05]  /*0100*/  BRA.U UP0, `(.L_x_260) ;  /* 0x0000002100e47547 */ /* 0x000fea000b800000 */
[----:B------:R-:W0:Y:S01]  /*0110*/  S2R R5, SR_TID.X ;  /* 0x0000000000057919 */ /* 0x000e220000002100 */
[----:B------:R-:W-:Y:S01]  /*0120*/  BSSY.RECONVERGENT B1, `(.L_x_261) ;  /* 0x000000b000017945 */ /* 0x000fe20003800200 */
[----:B------:R-:W-:Y:S02]  /*0130*/  PRMT R4, RZ, 0x7610, R4 ;  /* 0x00007610ff047816 */ /* 0x000fe40000000004 */
[----:B------:R-:W-:Y:S02]  /*0140*/  CS2R R2, SRZ ;  /* 0x0000000000027805 */ /* 0x000fe4000001ff00 */
[----:B0-----:R-:W-:Y:S01]  /*0150*/  ISETP.GE.AND P0, PT, R5, UR4, PT ;  /* 0x0000000405007c0c */ /* 0x001fe2000bf06270 */
[----:B------:R-:W-:-:S12]  /*0160*/  IMAD.MOV.U32 R9, RZ, RZ, R5 ;  /* 0x000000ffff097224 */ /* 0x000fd800078e0005 */
[----:B------:R-:W-:Y:S05]  /*0170*/  @P0 BRA `(.L_x_262) ;  /* 0x0000000000140947 */ /* 0x000fea0003800000 */
[----:B------:R-:W0:Y:S02]  /*0180*/  LDC.64 R6, c[0x0][0x380] ;  /* 0x0000e000ff067b82 */ /* 0x000e240000000a00 */
[----:B0-----:R-:W-:-:S05]  /*0190*/  IMAD.WIDE.U32 R6, R5, 0x10, R6 ;  /* 0x0000001005067825 */ /* 0x001fca00078e0006 */
[----:B------:R0:W5:Y:S04]  /*01a0*/  LDG.E.U16.CONSTANT R4, desc[UR8][R6.64] ;  /* 0x0000000806047981 */ /* 0x000168000c1e9500 */
[----:B------:R0:W5:Y:S01]  /*01b0*/  LDG.E.64.CONSTANT R2, desc[UR8][R6.64+0x8] ;  /* 0x0000080806027981 */ /* 0x000162000c1e9b00 */
[----:B------:R-:W-:-:S07]  /*01c0*/  VIADD R9, R5, 0x100 ;  /* 0x0000010005097836 */ /* 0x000fce0000000000 */
.L_x_262:
[----:B------:R-:W-:Y:S05]  /*01d0*/  BSYNC.RECONVERGENT B1 ;  /* 0x0000000000017941 */ /* 0x000fea0003800200 */
.L_x_261:
[----:B------:R-:W-:Y:S01]  /*01e0*/  ISETP.GE.AND P0, PT, R9, UR4, PT ;  /* 0x0000000409007c0c */ /* 0x000fe2000bf06270 */
[----:B------:R-:W-:-:S12]  /*01f0*/  BSSY.RECONVERGENT B1, `(.L_x_263) ;  /* 0x0000058000017945 */ /* 0x000fd80003800200 */
[----:B------:R-:W-:Y:S05]  /*0200*/  @P0 BRA `(.L_x_264) ;  /* 0x0000000400580947 */ /* 0x000fea0003800000 */
[----:B------:R-:W-:Y:S01]  /*0210*/  LOP3.LUT R8, RZ, R9, RZ, 0x33, !PT ;  /* 0x00000009ff087212 */ /* 0x000fe200078e33ff */
[----:B0-----:R-:W0:Y:S01]  /*0220*/  LDC.64 R6, c[0x0][0x380] ;  /* 0x0000e000ff067b82 */ /* 0x001e220000000a00 */
[----:B------:R-:W-:Y:S03]  /*0230*/  BSSY.RECONVERGENT B2, `(.L_x_265) ;  /* 0x0000020000027945 */ /* 0x000fe60003800200 */
[----:B------:R-:W-:-:S05]  /*0240*/  VIADD R8, R8, UR4 ;  /* 0x0000000408087c36 */ /* 0x000fca0008000000 */
[C---:B------:R-:W-:Y:S02]  /*0250*/  LOP3.LUT R10, R8.reuse, 0x300, RZ, 0xc0, !PT ;  /* 0x00000300080a7812 */ /* 0x040fe400078ec0ff */
[----:B------:R-:W-:Y:S02]  /*0260*/  ISETP.GE.U32.AND P1, PT, R8, 0x300, PT ;  /* 0x000003000800780c */ /* 0x000fe40003f26070 */
[----:B------:R-:W-:-:S13]  /*0270*/  ISETP.NE.AND P0, PT, R10, 0x300, PT ;  /* 0x000003000a00780c */ /* 0x000fda0003f05270 */
[----:B------:R-:W-:Y:S05]  /*0280*/  @!P0 BRA `(.L_x_266) ;  /* 0x0000000000688947 */ /* 0x000fea0003800000 */
[----:B------:R-:W2:Y:S01]  /*0290*/  LDC.64 R10, c[0x0][0x380] ;  /* 0x0000e000ff0a7b82 */ /* 0x000ea20000000a00 */
[----:B------:R-:W-:-:S04]  /*02a0*/  LEA.HI R8, R8, 0x1, RZ, 0x18 ;  /* 0x0000000108087811 */ /* 0x000fc800078fc0ff */
[----:B------:R-:W-:-:S05]  /*02b0*/  LOP3.LUT R8, R8, 0x3, RZ, 0xc0, !PT ;  /* 0x0000000308087812 */ /* 0x000fca00078ec0ff */
[----:B------:R-:W-:Y:S02]  /*02c0*/  IMAD.MOV R8, RZ, RZ, -R8 ;  /* 0x000000ffff087224 */ /* 0x000fe400078e0a08 */
[----:B--2---:R-:W-:-:S04]  /*02d0*/  IMAD.WIDE.U32 R10, R9, 0x10, R10 ;  /* 0x00000010090a7825 */ /* 0x004fc800078e000a */
[----:B------:R-:W-:Y:S02]  /*02e0*/  IMAD.MOV.U32 R15, RZ, RZ, R10 ;  /* 0x000000ffff0f7224 */ /* 0x000fe400078e000a */
[----:B------:R-:W-:-:S07]  /*02f0*/  IMAD.MOV.U32 R13, RZ, RZ, R11 ;  /* 0x000000ffff0d7224 */ /* 0x000fce00078e000b */
.L_x_267:
[----:B------:R-:W-:-:S05]  /*0300*/  IMAD.MOV.U32 R12, RZ, RZ, R15 ;  /* 0x000000ffff0c7224 */ /* 0x000fca00078e000f */
[----:B------:R-:W2:Y:S04]  /*0310*/  LDG.E.U16.CONSTANT R14, desc[UR8][R12.64] ;  /* 0x000000080c0e7981 */ /* 0x000ea8000c1e9500 */
[----:B------:R3:W4:Y:S01]  /*0320*/  LDG.E.64.CONSTANT R10, desc[UR8][R12.64+0x8] ;  /* 0x000008080c0a7981 */ /* 0x000722000c1e9b00 */
[----:B------:R-:W-:Y:S01]  /*0330*/  VIADD R8, R8, 0x1 ;  /* 0x0000000108087836 */ /* 0x000fe20000000000 */
[----:B-----5:R-:W-:Y:S01]  /*0340*/  LOP3.LUT P2, RZ, R4, 0xff, RZ, 0xc0, !PT ;  /* 0x000000ff04ff7812 */ /* 0x020fe2000784c0ff */
[----:B------:R-:W-:Y:S01]  /*0350*/  VIADD R9, R9, 0x100 ;  /* 0x0000010009097836 */ /* 0x000fe20000000000 */
[----:B------:R-:W-:Y:S02]  /*0360*/  IADD3 R15, P5, PT, R12, 0x1000, RZ ;  /* 0x000010000c0f7810 */ /* 0x000fe40007fbe0ff */
[----:B------:R-:W-:-:S03]  /*0370*/  ISETP.NE.AND P4, PT, R8, RZ, PT ;  /* 0x000000ff0800720c */ /* 0x000fc60003f85270 */
[----:B---3--:R-:W-:Y:S01]  /*0380*/  IMAD.X R13, RZ, RZ, R13, P5 ;  /* 0x000000ffff0d7224 */ /* 0x008fe200028e060d */
[----:B--2---:R-:W-:Y:S02]  /*0390*/  LOP3.LUT P3, RZ, R14, 0xff, RZ, 0xc0, !PT ;  /* 0x000000ff0eff7812 */ /* 0x004fe4000786c0ff */
[----:B----4-:R-:W-:-:S03]  /*03a0*/  ISETP.LT.U32.AND P0, PT, R10, R2, PT ;  /* 0x000000020a00720c */ /* 0x010fc60003f01070 */
[----:B------:R-:W-:Y:S02]  /*03b0*/  @P2 SEL R14, R4, 0x1, !P3 ;  /* 0x00000001040e2807 */ /* 0x000fe40005800000 */
[----:B------:R-:W-:Y:S02]  /*03c0*/  ISETP.LT.AND.EX P0, PT, R11, R3, PT, P0 ;  /* 0x000000030b00720c */ /* 0x000fe40003f01300 */
[----:B------:R-:W-:-:S04]  /*03d0*/  PRMT R4, R14, 0x7610, R4 ;  /* 0x000076100e047816 */ /* 0x000fc80000000004 */
[C---:B------:R-:W-:Y:S02]  /*03e0*/  @P3 SEL R2, R10.reuse, R2, P0 ;  /* 0x000000020a023207 */ /* 0x040fe40000000000 */
[C---:B------:R-:W-:Y:S02]  /*03f0*/  @P3 SEL R3, R11.reuse, R3, P0 ;  /* 0x000000030b033207 */ /* 0x040fe40000000000 */
[----:B------:R-:W-:Y:S02]  /*0400*/  SEL R2, R10, R2, !P2 ;  /* 0x000000020a027207 */ /* 0x000fe40005000000 */
[----:B------:R-:W-:Y:S01]  /*0410*/  SEL R3, R11, R3, !P2 ;  /* 0x000000030b037207 */ /* 0x000fe20005000000 */
[----:B------:R-:W-:Y:S06]  /*0420*/  @P4 BRA `(.L_x_267) ;  /* 0xfffffffc00b44947 */ /* 0x000fec000383ffff */
.L_x_266:
[----:B------:R-:W-:Y:S05]  /*0430*/  BSYNC.RECONVERGENT B2 ;  /* 0x0000000000027941 */ /* 0x000fea0003800200 */
.L_x_265:
[----:B------:R-:W-:Y:S05]  /*0440*/  @!P1 BRA `(.L_x_264) ;  /* 0x0000000000c89947 */ /* 0x000fea0003800000 */
.L_x_268:
[----:B0-----:R-:W-:-:S05]  /*0450*/  IMAD.WIDE R20, R9, 0x10, R6 ;  /* 0x0000001009147825 */ /* 0x001fca00078e0206 */
[----:B------:R-:W2:Y:S04]  /*0460*/  LDG.E.U16.CONSTANT R19, desc[UR8][R20.64] ;  /* 0x0000000814137981 */ /* 0x000ea8000c1e9500 */
[----:B------:R-:W3:Y:S04]  /*0470*/  LDG.E.64.CONSTANT R10, desc[UR8][R20.64+0x8] ;  /* 0x00000808140a7981 */ /* 0x000ee8000c1e9b00 */
[----:B------:R-:W4:Y:S04]  /*0480*/  LDG.E.U16.CONSTANT R22, desc[UR8][R20.64+0x1000] ;  /* 0x0010000814167981 */ /* 0x000f28000c1e9500 */
[----:B------:R-:W4:Y:S04]  /*0490*/  LDG.E.64.CONSTANT R12, desc[UR8][R20.64+0x1008] ;  /* 0x00100808140c7981 */ /* 0x000f28000c1e9b00 */
[----:B------:R-:W4:Y:S04]  /*04a0*/  LDG.E.U16.CONSTANT R18, desc[UR8][R20.64+0x2000] ;  /* 0x0020000814127981 */ /* 0x000f28000c1e9500 */
[----:B------:R-:W4:Y:S04]  /*04b0*/  LDG.E.64.CONSTANT R14, desc[UR8][R20.64+0x2008] ;  /* 0x00200808140e7981 */ /* 0x000f28000c1e9b00 */
[----:B------:R-:W4:Y:S04]  /*04c0*/  LDG.E.U16.CONSTANT R8, desc[UR8][R20.64+0x3000] ;  /* 0x0030000814087981 */ /* 0x000f28000c1e9500 */
[----:B------:R-:W4:Y:S01]  /*04d0*/  LDG.E.64.CONSTANT R16, desc[UR8][R20.64+0x3008] ;  /* 0x0030080814107981 */ /* 0x000f22000c1e9b00 */
[----:B-----5:R-:W-:Y:S01]  /*04e0*/  LOP3.LUT P2, RZ, R4, 0xff, RZ, 0xc0, !PT ;  /* 0x000000ff04ff7812 */ /* 0x020fe2000784c0ff */
[----:B------:R-:W-:-:S02]  /*04f0*/  IMAD.MOV.U32 R23, RZ, RZ, R3 ;  /* 0x000000ffff177224 */ /* 0x000fc400078e0003 */
[----:B------:R-:W-:Y:S01]  /*0500*/  VIADD R9, R9, 0x400 ;  /* 0x0000040009097836 */ /* 0x000fe20000000000 */
[----:B--2---:R-:W-:Y:S02]  /*0510*/  LOP3.LUT P1, RZ, R19, 0xff, RZ, 0xc0, !PT ;  /* 0x000000ff13ff7812 */ /* 0x004fe4000782c0ff */
[----:B---3--:R-:W-:-:S07]  /*0520*/  ISETP.LT.U32.AND P0, PT, R10, R2, PT ;  /* 0x000000020a00720c */ /* 0x008fce0003f01070 */
[----:B------:R-:W-:Y:S02]  /*0530*/  @P2 SEL R19, R4, 0x1, !P1 ;  /* 0x0000000104132807 */ /* 0x000fe40004800000 */
[-C--:B------:R-:W-:Y:S02]  /*0540*/  ISETP.LT.AND.EX P0, PT, R11, R23.reuse, PT, P0 ;  /* 0x000000170b00720c */ /* 0x080fe40003f01300 */
[----:B------:R-:W-:Y:S02]  /*0550*/  LOP3.LUT P3, RZ, R19, 0xff, RZ, 0xc0, !PT ;  /* 0x000000ff13ff7812 */ /* 0x000fe4000786c0ff */
[----:B----4-:R-:W-:Y:S02]  /*0560*/  LOP3.LUT P4, RZ, R22, 0xff, RZ, 0xc0, !PT ;  /* 0x000000ff16ff7812 */ /* 0x010fe4000788c0ff */
[----:B------:R-:W-:Y:S02]  /*0570*/  @P1 SEL R2, R10, R2, P0 ;  /* 0x000000020a021207 */ /* 0x000fe40000000000 */
[----:B------:R-:W-:-:S02]  /*0580*/  @P1 SEL R23, R11, R23, P0 ;  /* 0x000000170b171207 */ /* 0x000fc40000000000 */
[----:B------:R-:W-:Y:S02]  /*0590*/  SEL R3, R10, R2, !P2 ;  /* 0x000000020a037207 */ /* 0x000fe40005000000 */
[----:B------:R-:W-:Y:S02]  /*05a0*/  SEL R11, R11, R23, !P2 ;  /* 0x000000170b0b7207 */ /* 0x000fe40005000000 */
[----:B------:R-:W-:Y:S02]  /*05b0*/  ISETP.LT.U32.AND P0, PT, R12, R3, PT ;  /* 0x000000030c00720c */ /* 0x000fe40003f01070 */
[----:B------:R-:W-:Y:S02]  /*05c0*/  @P3 SEL R22, R19, 0x1, !P4 ;  /* 0x0000000113163807 */ /* 0x000fe40006000000 */
[----:B------:R-:W-:Y:S02]  /*05d0*/  ISETP.LT.AND.EX P0, PT, R13, R11, PT, P0 ;  /* 0x0000000b0d00720c */ /* 0x000fe40003f01300 */
[----:B------:R-:W-:-:S02]  /*05e0*/  LOP3.LUT P2, RZ, R18, 0xff, RZ, 0xc0, !PT ;  /* 0x000000ff12ff7812 */ /* 0x000fc4000784c0ff */
[----:B------:R-:W-:Y:S02]  /*05f0*/  @P4 SEL R3, R12, R3, P0 ;  /* 0x000000030c034207 */ /* 0x000fe40000000000 */
[----:B------:R-:W-:Y:S02]  /*0600*/  LOP3.LUT P1, RZ, R22, 0xff, RZ, 0xc0, !PT ;  /* 0x000000ff16ff7812 */ /* 0x000fe4000782c0ff */
[C---:B------:R-:W-:Y:S02]  /*0610*/  @P4 SEL R11, R13.reuse, R11, P0 ;  /* 0x0000000b0d0b4207 */ /* 0x040fe40000000000 */
[----:B------:R-:W-:Y:S02]  /*0620*/  SEL R3, R12, R3, !P3 ;  /* 0x000000030c037207 */ /* 0x000fe40005800000 */
[----:B------:R-:W-:Y:S02]  /*0630*/  SEL R13, R13, R11, !P3 ;  /* 0x0000000b0d0d7207 */ /* 0x000fe40005800000 */
[----:B------:R-:W-:-:S02]  /*0640*/  ISETP.LT.U32.AND P0, PT, R14, R3, PT ;  /* 0x000000030e00720c */ /* 0x000fc40003f01070 */
[----:B------:R-:W-:Y:S02]  /*0650*/  LOP3.LUT P3, RZ, R8, 0xff, RZ, 0xc0, !PT ;  /* 0x000000ff08ff7812 */ /* 0x000fe4000786c0ff */
[C---:B------:R-:W-:Y:S02]  /*0660*/  ISETP.LT.AND.EX P0, PT, R15.reuse, R13, PT, P0 ;  /* 0x0000000d0f00720c */ /* 0x040fe40003f01300 */
[----:B------:R-:W-:Y:S02]  /*0670*/  @P1 SEL R18, R22, 0x1, !P2 ;  /* 0x0000000116121807 */ /* 0x000fe40005000000 */
[C---:B------:R-:W-:Y:S02]  /*0680*/  @P2 SEL R3, R14.reuse, R3, P0 ;  /* 0x000000030e032207 */ /* 0x040fe40000000000 */
[----:B------:R-:W-:Y:S02]  /*0690*/  @P2 SEL R13, R15, R13, P0 ;  /* 0x0000000d0f0d2207 */ /* 0x000fe40000000000 */
[----:B------:R-:W-:-:S02]  /*06a0*/  SEL R3, R14, R3, !P1 ;  /* 0x000000030e037207 */ /* 0x000fc40004800000 */
[----:B------:R-:W-:Y:S02]  /*06b0*/  LOP3.LUT P2, RZ, R18, 0xff, RZ, 0xc0, !PT ;  /* 0x000000ff12ff7812 */ /* 0x000fe4000784c0ff */
[----:B------:R-:W-:Y:S02]  /*06c0*/  SEL R15, R15, R13, !P1 ;  /* 0x0000000d0f0f7207 */ /* 0x000fe40004800000 */
[----:B------:R-:W-:Y:S02]  /*06d0*/  ISETP.GE.AND P1, PT, R9, UR4, PT ;  /* 0x0000000409007c0c */ /* 0x000fe4000bf26270 */
[----:B------:R-:W-:-:S04]  /*06e0*/  ISETP.LT.U32.AND P0, PT, R16, R3, PT ;  /* 0x000000031000720c */ /* 0x000fc80003f01070 */
[----:B------:R-:W-:-:S03]  /*06f0*/  ISETP.LT.AND.EX P0, PT, R17, R15, PT, P0 ;  /* 0x0000000f1100720c */ /* 0x000fc60003f01300 */
[----:B------:R-:W-:Y:S02]  /*0700*/  @P2 SEL R8, R18, 0x1, !P3 ;  /* 0x0000000112082807 */ /* 0x000fe40005800000 */
[C---:B------:R-:W-:Y:S02]  /*0710*/  @P3 SEL R3, R16.reuse, R3, P0 ;  /* 0x0000000310033207 */ /* 0x040fe40000000000 */
[C---:B------:R-:W-:Y:S02]  /*0720*/  @P3 SEL R15, R17.reuse, R15, P0 ;  /* 0x0000000f110f3207 */ /* 0x040fe40000000000 */
[----:B------:R-:W-:Y:S02]  /*0730*/  SEL R2, R16, R3, !P2 ;  /* 0x0000000310027207 */ /* 0x000fe40005000000 */
[----:B------:R-:W-:Y:S02]  /*0740*/  SEL R3, R17, R15, !P2 ;  /* 0x0000000f11037207 */ /* 0x000fe40005000000 */
[----:B------:R-:W-:Y:S01]  /*0750*/  PRMT R4, R8, 0x7610, R4 ;  /* 0x0000761008047816 */ /* 0x000fe20000000004 */
[----:B------:R-:W-:Y:S06]  /*0760*/  @!P1 BRA `(.L_x_268) ;  /* 0xfffffffc00389947 */ /* 0x000fec000383ffff */
.L_x_264:
[----:B------:R-:W-:Y:S05]  /*0770*/  BSYNC.RECONVERGENT B1 ;  /* 0x0000000000017941 */ /* 0x000fea0003800200 */
.L_x_263:
[----:B------:R-:W-:-:S09]  /*0780*/  UISETP.GE.AND UP0, UPT, UR4, 0x100, UPT ;  /* 0x000001000400788c */ /* 0x000fd2000bf06270 */
[----:B------:R-:W-:Y:S05]  /*0790*/  BRA.U !UP0, `(.L_x_269) ;  /* 0x0000000d08407547 */ /* 0x000fea000b800000 */
[----:B------:R-:W2:Y:S01]  /*07a0*/  S2R R10, SR_LANEID ;  /* 0x00000000000a7919 */ /* 0x000ea20000000000 */
[----:B0----5:R-:W-:Y:S01]  /*07b0*/  LOP3.LUT R6, R4, 0xff, RZ, 0xc0, !PT ;  /* 0x000000ff04067812 */ /* 0x021fe200078ec0ff */
[----:B------:R-:W-:Y:S01]  /*07c0*/  BSSY.RECONVERGENT B1, `(.L_x_270) ;  /* 0x0000016000017945 */ /* 0x000fe20003800200 */
[----:B------:R0:W3:Y:S04]  /*07d0*/  SHFL.DOWN PT, R9, R2, 0x1, 0x1f ;  /* 0x08201f0002097f89 */ /* 0x0000e800000e0000 */
[----:B------:R0:W4:Y:S04]  /*07e0*/  SHFL.DOWN PT, R8, R3, 0x1, 0x1f ;  /* 0x08201f0003087f89 */ /* 0x00012800000e0000 */
[----:B------:R0:W0:Y:S01]  /*07f0*/  SHFL.DOWN PT, R7, R6, 0x1, 0x1f ;  /* 0x08201f0006077f89 */ /* 0x00002200000e0000 */
[----:B--2---:R-:W-:-:S02]  /*0800*/  ISETP.GT.AND P0, PT, R10, 0x1e, PT ;  /* 0x0000001e0a00780c */ /* 0x004fc40003f04270 */
[C---:B------:R-:W-:Y:S02]  /*0810*/  ISETP.GT.AND P3, PT, R10.reuse, 0x1d, PT ;  /* 0x0000001d0a00780c */ /* 0x040fe40003f64270 */
[----:B------:R-:W-:-:S09]  /*0820*/  ISETP.GT.AND P2, PT, R10, 0x1b, PT ;  /* 0x0000001b0a00780c */ /* 0x000fd20003f44270 */
[----:B0--34-:R-:W-:Y:S05]  /*0830*/  @P0 BRA `(.L_x_271) ;  /* 0x0000000000380947 */ /* 0x019fea0003800000 */
        /* <DEDUP_REMOVED lines=14> */
.L_x_271:
[----:B------:R-:W-:Y:S05]  /*0920*/  BSYNC.RECONVERGENT B1 ;  /* 0x0000000000017941 */ /* 0x000fea0003800200 */
.L_x_270:
[----:B------:R-:W-:Y:S01]  /*0930*/  LOP3.LUT R7, R4, 0xff, RZ, 0xc0, !PT ;  /* 0x000000ff04077812 */ /* 0x000fe200078ec0ff */
[----:B------:R0:W2:Y:S01]  /*0940*/  SHFL.DOWN PT, R9, R2, 0x2, 0x1f ;  /* 0x08401f0002097f89 */ /* 0x0000a200000e0000 */
[----:B------:R-:W-:Y:S01]  /*0950*/  BSSY.RECONVERGENT B1, `(.L_x_272) ;  /* 0x0000015000017945 */ /* 0x000fe20003800200 */
[C---:B------:R-:W-:Y:S02]  /*0960*/  ISETP.GT.AND P5, PT, R10.reuse, 0x17, PT ;  /* 0x000000170a00780c */ /* 0x040fe40003fa4270 */
[----:B------:R0:W3:Y:S01]  /*0970*/  SHFL.DOWN PT, R8, R3, 0x2, 0x1f ;  /* 0x08401f0003087f89 */ /* 0x0000e200000e0000 */
[C---:B------:R-:W-:Y:S02]  /*0980*/  ISETP.GT.AND P4, PT, R10.reuse, 0xf, PT ;  /* 0x0000000f0a00780c */ /* 0x040fe40003f84270 */
[----:B------:R-:W-:Y:S01]  /*0990*/  ISETP.NE.AND P1, PT, R10, RZ, PT ;  /* 0x000000ff0a00720c */ /* 0x000fe20003f25270 */
[----:B------:R-:W4:Y:S01]  /*09a0*/  SHFL.DOWN PT, R7, R7, 0x2, 0x1f ;  /* 0x08401f0007077f89 */ /* 0x000f2200000e0000 */
[----:B------:R-:W-:Y:S11]  /*09b0*/  @P3 BRA `(.L_x_273) ;  /* 0x0000000000383947 */ /* 0x000ff60003800000 */
[----:B----4-:R-:W-:Y:S01]  /*09c0*/  LOP3.LUT P0, RZ, R7, 0xff, RZ, 0xc0, !PT ;  /* 0x000000ff07ff7812 */ /* 0x010fe2000780c0ff */
[----:B------:R-:W-:Y:S01]  /*09d0*/  IMAD.MOV.U32 R10, RZ, RZ, 0x1 ;  /* 0x00000001ff0a7424 */ /* 0x000fe200078e00ff */
[----:B------:R-:W-:-:S04]  /*09e0*/  LOP3.LUT P3, R6, R4, 0xff, RZ, 0xc0, !PT ;  /* 0x000000ff04067812 */ /* 0x000fc8000786c0ff */
[----:B------:R-:W-:-:S13]  /*09f0*/  PLOP3.LUT P0, PT, P3, P0, PT, 0x2f, 0xf2 ;  /* 0x0000000000f2781c */ /* 0x000fda0001f00577 */
[----:B--2---:R-:W-:Y:S02]  /*0a00*/  @!P0 ISETP.LT.U32.AND P3, PT, R9, R2, PT ;  /* 0x000000020900820c */ /* 0x004fe40003f61070 */
[----:B------:R-:W-:Y:S02]  /*0a10*/  @P0 ISETP.NE.AND P6, PT, R6, RZ, PT ;  /* 0x000000ff0600020c */ /* 0x000fe40003fc5270 */
[----:B------:R-:W-:Y:S02]  /*0a20*/  @!P0 PRMT R4, R10, 0x7610, R4 ;  /* 0x000076100a048816 */ /* 0x000fe40000000004 */
[----:B---3--:R-:W-:Y:S02]  /*0a30*/  @!P0 ISETP.LT.AND.EX P3, PT, R8, R3, PT, P3 ;  /* 0x000000030800820c */ /* 0x008fe40003f61330 */
[----:B------:R-:W-:Y:S02]  /*0a40*/  @P0 SEL R6, R7, R4, !P6 ;  /* 0x0000000407060207 */ /* 0x000fe40007000000 */
[----:B0-----:R-:W-:-:S02]  /*0a50*/  @!P0 SEL R2, R9, R2, P3 ;  /* 0x0000000209028207 */ /* 0x001fc40001800000 */
[----:B------:R-:W-:Y:S02]  /*0a60*/  @!P0 SEL R3, R8, R3, P3 ;  /* 0x0000000308038207 */ /* 0x000fe40001800000 */
[----:B------:R-:W-:Y:S02]  /*0a70*/  @P0 PRMT R4, R6, 0x7610, R4 ;  /* 0x0000761006040816 */ /* 0x000fe40000000004 */
[----:B------:R-:W-:Y:S02]  /*0a80*/  @P0 SEL R2, R9, R2, !P6 ;  /* 0x0000000209020207 */ /* 0x000fe40007000000 */
[----:B------:R-:W-:-:S07]  /*0a90*/  @P0 SEL R3, R8, R3, !P6 ;  /* 0x0000000308030207 */ /* 0x000fce0007000000 */
.L_x_273:
[----:B------:R-:W-:Y:S05]  /*0aa0*/  BSYNC.RECONVERGENT B1 ;  /* 0x0000000000017941 */ /* 0x000fea0003800200 */
.L_x_272:
[----:B----4-:R-:W-:Y:S01]  /*0ab0*/  LOP3.LUT R7, R4, 0xff, RZ, 0xc0, !PT ;  /* 0x000000ff04077812 */ /* 0x010fe200078ec0ff */
[----:B--2---:R2:W4:Y:S01]  /*0ac0*/  SHFL.DOWN PT, R9, R2, 0x4, 0x1f ;  /* 0x08801f0002097f89 */ /* 0x00452200000e0000 */
[----:B------:R-:W-:Y:S03]  /*0ad0*/  BSSY.RECONVERGENT B1, `(.L_x_274) ;  /* 0x0000012000017945 */ /* 0x000fe60003800200 */
[----:B---3--:R2:W3:Y:S04]  /*0ae0*/  SHFL.DOWN PT, R8, R3, 0x4, 0x1f ;  /* 0x08801f0003087f89 */ /* 0x0084e800000e0000 */
        /* <DEDUP_REMOVED lines=11> */
[----:B--2---:R-:W-:-:S02]  /*0ba0*/  @!P0 SEL R2, R9, R2, P2 ;  /* 0x0000000209028207 */ /* 0x004fc40001000000 */
[----:B------:R-:W-:Y:S02]  /*0bb0*/  @!P0 SEL R3, R8, R3, P2 ;  /* 0x0000000308038207 */ /* 0x000fe40001000000 */
[----:B------:R-:W-:Y:S02]  /*0bc0*/  @P0 PRMT R4, R6, 0x7610, R4 ;  /* 0x0000761006040816 */ /* 0x000fe40000000004 */
[----:B------:R-:W-:Y:S02]  /*0bd0*/  @P0 SEL R2, R9, R2, !P3 ;  /* 0x0000000209020207 */ /* 0x000fe40005800000 */
[----:B------:R-:W-:-:S07]  /*0be0*/  @P0 SEL R3, R8, R3, !P3 ;  /* 0x0000000308030207 */ /* 0x000fce0005800000 */
.L_x_275:
[----:B------:R-:W-:Y:S05]  /*0bf0*/  BSYNC.RECONVERGENT B1 ;  /* 0x0000000000017941 */ /* 0x000fea0003800200 */
.L_x_274:
[----:B0-----:R-:W-:Y:S01]  /*0c00*/  LOP3.LUT R7, R4, 0xff, RZ, 0xc0, !PT ;  /* 0x000000ff04077812 */ /* 0x001fe200078ec0ff */
[----:B----4-:R0:W4:Y:S01]  /*0c10*/  SHFL.DOWN PT, R9, R2, 0x8, 0x1f ;  /* 0x09001f0002097f89 */ /* 0x01012200000e0000 */
        /* <DEDUP_REMOVED lines=18> */
.L_x_277:
[----:B------:R-:W-:Y:S05]  /*0d40*/  BSYNC.RECONVERGENT B1 ;  /* 0x0000000000017941 */ /* 0x000fea0003800200 */
.L_x_276:
        /* <DEDUP_REMOVED lines=20> */
.L_x_279:
[----:B------:R-:W-:Y:S05]  /*0e90*/  BSYNC.RECONVERGENT B1 ;  /* 0x0000000000017941 */ /* 0x000fea0003800200 */
.L_x_278:
[----:B------:R-:W-:Y:S04]  /*0ea0*/  BSSY.RECONVERGENT B1, `(.L_x_280) ;  /* 0x000000a000017945 */ /* 0x000fe80003800200 */
[----:B------:R-:W-:Y:S05]  /*0eb0*/  @P1 BRA `(.L_x_281) ;  /* 0x0000000000201947 */ /* 0x000fea0003800000 */
[----:B---3--:R-:W3:Y:S01]  /*0ec0*/  S2R R8, SR_CgaCtaId ;  /* 0x0000000000087919 */ /* 0x008ee20000008800 */
[----:B0-----:R-:W-:Y:S02]  /*0ed0*/  MOV R7, 0x400 ;  /* 0x0000040000077802 */ /* 0x001fe40000000f00 */
[----:B------:R-:W-:-:S04]  /*0ee0*/  SHF.R.U32.HI R6, RZ, 0x1, R5 ;  /* 0x00000001ff067819 */ /* 0x000fc80000011605 */
[----:B------:R-:W-:Y:S02]  /*0ef0*/  LOP3.LUT R6, R6, 0x1f0, RZ, 0xc0, !PT ;  /* 0x000001f006067812 */ /* 0x000fe400078ec0ff */
[----:B---3--:R-:W-:-:S05]  /*0f00*/  LEA R7, R8, R7, 0x18 ;  /* 0x0000000708077211 */ /* 0x008fca00078ec0ff */
[----:B------:R-:W-:-:S05]  /*0f10*/  IMAD.IADD R7, R6, 0x1, R7 ;  /* 0x0000000106077824 */ /* 0x000fca00078e0207 */
[----:B------:R0:W-:Y:S04]  /*0f20*/  STS.64 [R7+0x10], R2 ;  /* 0x0000100207007388 */ /* 0x0001e80000000a00 */
[----:B------:R0:W-:Y:S02]  /*0f30*/  STS.U8 [R7+0x8], R4 ;  /* 0x0000080407007388 */ /* 0x0001e40000000000 */
.L_x_281:
[----:B------:R-:W-:Y:S05]  /*0f40*/  BSYNC.RECONVERGENT B1 ;  /* 0x0000000000017941 */ /* 0x000fea0003800200 */
.L_x_280:
        /* <DEDUP_REMOVED lines=8> */
[----:B0-----:R-:W0:Y:S04]  /*0fd0*/  LDS.64 R6, [UR5+0x20] ;  /* 0x00002005ff067984 */ /* 0x001e280008000a00 */
[----:B------:R-:W1:Y:S04]  /*0fe0*/  LDS.U8 R17, [UR5+0x28] ;  /* 0x00002805ff117984 */ /* 0x000e680008000000 */
[----:B------:R-:W2:Y:S04]  /*0ff0*/  LDS.64 R12, [UR5+0x30] ;  /* 0x00003005ff0c7984 */ /* 0x000ea80008000a00 */
[----:B------:R-:W2:Y:S04]  /*1000*/  LDS.U8 R18, [UR5+0x38] ;  /* 0x00003805ff127984 */ /* 0x000ea80008000000 */
[----:B------:R-:W2:Y:S04]  /*1010*/  LDS.64 R10, [UR5+0x40] ;  /* 0x00004005ff0a7984 */ /* 0x000ea80008000a00 */
[----:B------:R-:W2:Y:S04]  /*1020*/  LDS.U8 R14, [UR5+0x48] ;  /* 0x00004805ff0e7984 */ /* 0x000ea80008000000 */
[----:B---34-:R-:W3:Y:S01]  /*1030*/  LDS.64 R8, [UR5+0x50] ;  /* 0x00005005ff087984 */ /* 0x018ee20008000a00 */
[----:B-----5:R-:W-:-:S02]  /*1040*/  ISETP.NE.AND P4, PT, R16, RZ, PT ;  /* 0x000000ff1000720c */ /* 0x020fc40003f85270 */
[----:B0-----:R-:W-:Y:S02]  /*1050*/  ISETP.LT.U32.AND P0, PT, R6, R2, PT ;  /* 0x000000020600720c */ /* 0x001fe40003f01070 */
[----:B------:R-:W-:Y:S02]  /*1060*/  @P2 SEL R16, R4, 0x1, !P4 ;  /* 0x0000000104102807 */ /* 0x000fe40006000000 */
[----:B------:R-:W-:Y:S02]  /*1070*/  ISETP.LT.AND.EX P0, PT, R7, R3, PT, P0 ;  /* 0x000000030700720c */ /* 0x000fe40003f01300 */
[----:B------:R-:W-:Y:S02]  /*1080*/  LOP3.LUT P3, RZ, R16, 0xff, RZ, 0xc0, !PT ;  /* 0x000000ff10ff7812 */ /* 0x000fe4000786c0ff */
[----:B-1----:R-:W-:-:S03]  /*1090*/  ISETP.NE.AND P5, PT, R17, RZ, PT ;  /* 0x000000ff1100720c */ /* 0x002fc60003fa5270 */
[C---:B--2---:R-:W-:Y:S02]  /*10a0*/  @P4 SEL R2, R6.reuse, R2, P0 ;  /* 0x0000000206024207 */ /* 0x044fe40000000000 */
[C---:B------:R-:W-:Y:S02]  /*10b0*/  @P4 SEL R3, R7.reuse, R3, P0 ;  /* 0x0000000307034207 */ /* 0x040fe40000000000 */
[----:B------:R-:W-:Y:S02]  /*10c0*/  SEL R5, R6, R2, !P2 ;  /* 0x0000000206057207 */ /* 0x000fe40005000000 */
[----:B------:R-:W-:Y:S02]  /*10d0*/  SEL R15, R7, R3, !P2 ;  /* 0x00000003070f7207 */ /* 0x000fe40005000000 */
[----:B------:R-:W-:Y:S01]  /*10e0*/  ISETP.LT.U32.AND P0, PT, R12, R5, PT ;  /* 0x000000050c00720c */ /* 0x000fe20003f01070 */
[----:B------:R-:W-:Y:S01]  /*10f0*/  LDS.64 R6, [UR5+0x60] ;  /* 0x00006005ff067984 */ /* 0x000fe20008000a00 */
[----:B------:R-:W-:-:S02]  /*1100*/  @P3 SEL R17, R16, 0x1, !P5 ;  /* 0x0000000110113807 */ /* 0x000fc40006800000 */
[----:B------:R-:W-:Y:S01]  /*1110*/  ISETP.LT.AND.EX P0, PT, R13, R15, PT, P0 ;  /* 0x0000000f0d00720c */ /* 0x000fe20003f01300 */
[----:B------:R-:W0:Y:S01]  /*1120*/  LDS.U8 R16, [UR5+0x58] ;  /* 0x00005805ff107984 */ /* 0x000e220008000000 */
[----:B------:R-:W-:Y:S02]  /*1130*/  LOP3.LUT P2, RZ, R17, 0xff, RZ, 0xc0, !PT ;  /* 0x000000ff11ff7812 */ /* 0x000fe4000784c0ff */
[----:B------:R-:W-:Y:S02]  /*1140*/  @P5 SEL R5, R12, R5, P0 ;  /* 0x000000050c055207 */ /* 0x000fe40000000000 */
[----:B------:R-:W-:Y:S02]  /*1150*/  ISETP.NE.AND P4, PT, R18, RZ, PT ;  /* 0x000000ff1200720c */ /* 0x000fe40003f85270 */
[----:B------:R-:W-:Y:S02]  /*1160*/  @P5 SEL R15, R13, R15, P0 ;  /* 0x0000000f0d0f5207 */ /* 0x000fe40000000000 */
[----:B------:R-:W-:-:S02]  /*1170*/  SEL R3, R12, R5, !P3 ;  /* 0x000000050c037207 */ /* 0x000fc40005800000 */
[----:B------:R-:W-:Y:S01]  /*1180*/  SEL R15, R13, R15, !P3 ;  /* 0x0000000f0d0f7207 */ /* 0x000fe20005800000 */
[----:B------:R-:W1:Y:S01]  /*1190*/  LDS.U8 R12, [UR5+0x68] ;  /* 0x00006805ff0c7984 */ /* 0x000e620008000000 */
[----:B------:R-:W-:Y:S02]  /*11a0*/  ISETP.LT.U32.AND P0, PT, R10, R3, PT ;  /* 0x000000030a00720c */ /* 0x000fe40003f01070 */
[----:B------:R-:W-:Y:S01]  /*11b0*/  @P2 SEL R18, R17, 0x1, !P4 ;  /* 0x0000000111122807 */ /* 0x000fe20006000000 */
[----:B------:R-:W2:Y:S01]  /*11c0*/  LDS.64 R4, [UR5+0x70] ;  /* 0x00007005ff047984 */ /* 0x000ea20008000a00 */
[----:B------:R-:W-:Y:S02]  /*11d0*/  ISETP.LT.AND.EX P0, PT, R11, R15, PT, P0 ;  /* 0x0000000f0b00720c */ /* 0x000fe40003f01300 */
[----:B------:R-:W-:Y:S02]  /*11e0*/  LOP3.LUT P5, RZ, R18, 0xff, RZ, 0xc0, !PT ;  /* 0x000000ff12ff7812 */ /* 0x000fe400078ac0ff */
[----:B------:R-:W-:-:S02]  /*11f0*/  @P4 SEL R3, R10, R3, P0 ;  /* 0x000000030a034207 */ /* 0x000fc40000000000 */
[----:B------:R-:W-:Y:S02]  /*1200*/  ISETP.NE.AND P3, PT, R14, RZ, PT ;  /* 0x000000ff0e00720c */ /* 0x000fe40003f65270 */
[C---:B------:R-:W-:Y:S02]  /*1210*/  @P4 SEL R15, R11.reuse, R15, P0 ;  /* 0x0000000f0b0f4207 */ /* 0x040fe40000000000 */
[----:B------:R-:W-:Y:S02]  /*1220*/  SEL R13, R10, R3, !P2 ;  /* 0x000000030a0d7207 */ /* 0x000fe40005000000 */
[----:B------:R-:W-:Y:S01]  /*1230*/  SEL R15, R11, R15, !P2 ;  /* 0x0000000f0b0f7207 */ /* 0x000fe20005000000 */
[----:B------:R-:W4:Y:S01]  /*1240*/  LDS.U8 R10, [UR5+0x78] ;  /* 0x00007805ff0a7984 */ /* 0x000f220008000000 */
[----:B---3--:R-:W-:Y:S02]  /*1250*/  ISETP.LT.U32.AND P0, PT, R8, R13, PT ;  /* 0x0000000d0800720c */ /* 0x008fe40003f01070 */
[----:B------:R-:W-:Y:S01]  /*1260*/  @P5 SEL R14, R18, 0x1, !P3 ;  /* 0x00000001120e5807 */ /* 0x000fe20005800000 */
[----:B------:R-:W3:Y:S01]  /*1270*/  LDS.64 R2, [UR5+0x80] ;  /* 0x00008005ff027984 */ /* 0x000ee20008000a00 */
[----:B------:R-:W-:-:S02]  /*1280*/  ISETP.LT.AND.EX P0, PT, R9, R15, PT, P0 ;  /* 0x0000000f0900720c */ /* 0x000fc40003f01300 */
[----:B------:R-:W-:Y:S02]  /*1290*/  LOP3.LUT P4, RZ, R14, 0xff, RZ, 0xc0, !PT ;  /* 0x000000ff0eff7812 */ /* 0x000fe4000788c0ff */
[----:B------:R-:W-:Y:S02]  /*12a0*/  @P3 SEL R13, R8, R13, P0 ;  /* 0x0000000d080d3207 */ /* 0x000fe40000000000 */
[----:B0-----:R-:W-:Y:S02]  /*12b0*/  ISETP.NE.AND P2, PT, R16, RZ, PT ;  /* 0x000000ff1000720c */ /* 0x001fe40003f45270 */
[C---:B------:R-:W-:Y:S02]  /*12c0*/  @P3 SEL R15, R9.reuse, R15, P0 ;  /* 0x0000000f090f3207 */ /* 0x040fe40000000000 */
[----:B------:R-:W-:Y:S02]  /*12d0*/  SEL R11, R8, R13, !P5 ;  /* 0x0000000d080b7207 */ /* 0x000fe40006800000 */
[----:B------:R-:W-:-:S02]  /*12e0*/  SEL R13, R9, R15, !P5 ;  /* 0x0000000f090d7207 */ /* 0x000fc40006800000 */
[----:B------:R-:W-:Y:S02]  /*12f0*/  ISETP.LT.U32.AND P0, PT, R6, R11, PT ;  /* 0x0000000b0600720c */ /* 0x000fe40003f01070 */
[----:B------:R-:W-:Y:S02]  /*1300*/  @P4 SEL R16, R14, 0x1, !P2 ;  /* 0x000000010e104807 */ /* 0x000fe40005000000 */
[----:B------:R-:W-:Y:S02]  /*1310*/  ISETP.LT.AND.EX P0, PT, R7, R13, PT, P0 ;  /* 0x0000000d0700720c */ /* 0x000fe40003f01300 */
[----:B------:R-:W-:Y:S02]  /*1320*/  LOP3.LUT P5, RZ, R16, 0xff, RZ, 0xc0, !PT ;  /* 0x000000ff10ff7812 */ /* 0x000fe400078ac0ff */
[----:B------:R-:W-:Y:S02]  /*1330*/  @P2 SEL R11, R6, R11, P0 ;  /* 0x0000000b060b2207 */ /* 0x000fe40000000000 */
[----:B-1----:R-:W-:-:S02]  /*1340*/  ISETP.NE.AND P3, PT, R12, RZ, PT ;  /* 0x000000ff0c00720c */ /* 0x002fc40003f65270 */
[C---:B------:R-:W-:Y:S02]  /*1350*/  @P2 SEL R13, R7.reuse, R13, P0 ;  /* 0x0000000d070d2207 */ /* 0x040fe40000000000 */
[----:B------:R-:W-:Y:S02]  /*1360*/  SEL R9, R6, R11, !P4 ;  /* 0x0000000b06097207 */ /* 0x000fe40006000000 */
[----:B------:R-:W-:Y:S02]  /*1370*/  SEL R11, R7, R13, !P4 ;  /* 0x0000000d070b7207 */ /* 0x000fe40006000000 */
[----:B--2---:R-:W-:Y:S02]  /*1380*/  ISETP.LT.U32.AND P0, PT, R4, R9, PT ;  /* 0x000000090400720c */ /* 0x004fe40003f01070 */
[----:B------:R-:W-:Y:S02]  /*1390*/  @P5 SEL R12, R16, 0x1, !P3 ;  /* 0x00000001100c5807 */ /* 0x000fe40005800000 */
[----:B------:R-:W-:-:S02]  /*13a0*/  ISETP.LT.AND.EX P0, PT, R5, R11, PT, P0 ;  /* 0x0000000b0500720c */ /* 0x000fc40003f01300 */
[----:B----4-:R-:W-:Y:S02]  /*13b0*/  ISETP.NE.AND P4, PT, R10, RZ, PT ;  /* 0x000000ff0a00720c */ /* 0x010fe40003f85270 */
[----:B------:R-:W-:Y:S02]  /*13c0*/  @P3 SEL R9, R4, R9, P0 ;  /* 0x0000000904093207 */ /* 0x000fe40000000000 */
[----:B------:R-:W-:Y:S02]  /*13d0*/  LOP3.LUT P2, RZ, R12, 0xff, RZ, 0xc0, !PT ;  /* 0x000000ff0cff7812 */ /* 0x000fe4000784c0ff */
[C---:B------:R-:W-:Y:S02]  /*13e0*/  @P3 SEL R11, R5.reuse, R11, P0 ;  /* 0x0000000b050b3207 */ /* 0x040fe40000000000 */
[----:B------:R-:W-:Y:S02]  /*13f0*/  SEL R7, R4, R9, !P5 ;  /* 0x0000000904077207 */ /* 0x000fe40006800000 */
[----:B------:R-:W-:-:S02]  /*1400*/  SEL R5, R5, R11, !P5 ;  /* 0x0000000b05057207 */ /* 0x000fc40006800000 */
[----:B---3--:R-:W-:-:S04]  /*1410*/  ISETP.LT.U32.AND P0, PT, R2, R7, PT ;  /* 0x000000070200720c */ /* 0x008fc80003f01070 */
        /* <DEDUP_REMOVED lines=8> */
.L_x_269:
[----:B------:R-:W2:Y:S01]  /*14a0*/  S2R R13, SR_LANEID ;  /* 0x00000000000d7919 */ /* 0x000ea20000000000 */
[----:B0-----:R-:W-:Y:S01]  /*14b0*/  LOP3.LUT R6, R5, 0x3e0, RZ, 0xc0, !PT ;  /* 0x000003e005067812 */ /* 0x001fe200078ec0ff */
[----:B------:R-:W-:Y:S04]  /*14c0*/  BSSY.RECONVERGENT B1, `(.L_x_283) ;  /* 0x0000022000017945 */ /* 0x000fe80003800200 */
[----:B------:R-:W-:Y:S01]  /*14d0*/  VIADD R7, R6, 0x20 ;  /* 0x0000002006077836 */ /* 0x000fe20000000000 */
[----:B------:R-:W-:-:S04]  /*14e0*/  LOP3.LUT R6, RZ, R6, RZ, 0x33, !PT ;  /* 0x00000006ff067212 */ /* 0x000fc800078e33ff */
[----:B------:R-:W-:Y:S01]  /*14f0*/  ISETP.GT.AND P0, PT, R7, UR4, PT ;  /* 0x0000000407007c0c */ /* 0x000fe2000bf04270 */
[----:B------:R-:W-:-:S05]  /*1500*/  VIADD R6, R6, UR4 ;  /* 0x0000000406067c36 */ /* 0x000fca0008000000 */
[----:B------:R-:W-:-:S05]  /*1510*/  SEL R6, R6, 0x1f, P0 ;  /* 0x0000001f06067807 */ /* 0x000fca0000000000 */
[----:B-----5:R0:W3:Y:S01]  /*1520*/  SHFL.DOWN PT, R8, R3, 0x1, R6 ;  /* 0x0820000003087989 */ /* 0x0200e200000e0006 */
[C---:B--2---:R-:W-:Y:S01]  /*1530*/  VIADD R7, R13.reuse, 0x2 ;  /* 0x000000020d077836 */ /* 0x044fe20000000000 */
[CC--:B------:R-:W-:Y:S01]  /*1540*/  ISETP.GE.AND P0, PT, R13.reuse, R6.reuse, PT ;  /* 0x000000060d00720c */ /* 0x0c0fe20003f06270 */
[C---:B------:R-:W-:Y:S01]  /*1550*/  VIADD R11, R13.reuse, 0x8 ;  /* 0x000000080d0b7836 */ /* 0x040fe20000000000 */
[C---:B------:R-:W-:Y:S01]  /*1560*/  ISETP.NE.AND P1, PT, R13.reuse, RZ, PT ;  /* 0x000000ff0d00720c */ /* 0x040fe20003f25270 */
[----:B------:R-:W-:Y:S01]  /*1570*/  VIADD R9, R13, 0x4 ;  /* 0x000000040d097836 */ /* 0x000fe20000000000 */
[-C--:B------:R-:W-:Y:S02]  /*1580*/  ISETP.GT.AND P5, PT, R7, R6.reuse, PT ;  /* 0x000000060700720c */ /* 0x080fe40003fa4270 */
[----:B------:R-:W-:Y:S02]  /*1590*/  LOP3.LUT R7, R4, 0xff, RZ, 0xc0, !PT ;  /* 0x000000ff04077812 */ /* 0x000fe400078ec0ff */
[----:B------:R-:W-:-:S02]  /*15a0*/  ISETP.GT.AND P2, PT, R11, R6, PT ;  /* 0x000000060b00720c */ /* 0x000fc40003f44270 */
[----:B------:R0:W2:Y:S01]  /*15b0*/  SHFL.DOWN PT, R11, R2, 0x1, R6 ;  /* 0x08200000020b7989 */ /* 0x0000a200000e0006 */
        /* <DEDUP_REMOVED lines=8> */
[----:B--2---:R-:W-:Y:S02]  /*1640*/  @!P0 ISETP.LT.U32.AND P4, PT, R11, R2, PT ;  /* 0x000000020b00820c */ /* 0x004fe40003f81070 */
[----:B------:R-:W-:Y:S02]  /*1650*/  @P0 ISETP.NE.AND P6, PT, R10, RZ, PT ;  /* 0x000000ff0a00020c */ /* 0x000fe40003fc5270 */
[----:B------:R-:W-:Y:S02]  /*1660*/  @!P0 PRMT R4, R12, 0x7610, R4 ;  /* 0x000076100c048816 */ /* 0x000fe40000000004 */
[----:B------:R-:W-:Y:S02]  /*1670*/  @!P0 ISETP.LT.AND.EX P4, PT, R8, R3, PT, P4 ;  /* 0x000000030800820c */ /* 0x000fe40003f81340 */
[----:B------:R-:W-:Y:S02]  /*1680*/  @P0 SEL R7, R7, R4, !P6 ;  /* 0x0000000407070207 */ /* 0x000fe40007000000 */
[----:B0-----:R-:W-:-:S02]  /*1690*/  @!P0 SEL R2, R11, R2, P4 ;  /* 0x000000020b028207 */ /* 0x001fc40002000000 */
[C---:B------:R-:W-:Y:S02]  /*16a0*/  @!P0 SEL R3, R8.reuse, R3, P4 ;  /* 0x0000000308038207 */ /* 0x040fe40002000000 */
[----:B------:R-:W-:Y:S02]  /*16b0*/  @P0 PRMT R4, R7, 0x7610, R4 ;  /* 0x0000761007040816 */ /* 0x000fe40000000004 */
[----:B------:R-:W-:Y:S02]  /*16c0*/  @P0 SEL R2, R11, R2, !P6 ;  /* 0x000000020b020207 */ /* 0x000fe40007000000 */
[----:B------:R-:W-:-:S07]  /*16d0*/  @P0 SEL R3, R8, R3, !P6 ;  /* 0x0000000308030207 */ /* 0x000fce0007000000 */
.L_x_284:
[----:B------:R-:W-:Y:S05]  /*16e0*/  BSYNC.RECONVERGENT B1 ;  /* 0x0000000000017941 */ /* 0x000fea0003800200 */
.L_x_283:
        /* <DEDUP_REMOVED lines=8> */
[----:B--2---:R-:W-:Y:S01]  /*1770*/  IMAD.MOV.U32 R11, RZ, RZ, 0x1 ;  /* 0x00000001ff0b7424 */ /* 0x004fe200078e00ff */
[----:B------:R-:W-:-:S04]  /*1780*/  LOP3.LUT P5, R10, R4, 0xff, RZ, 0xc0, !PT ;  /* 0x000000ff040a7812 */ /* 0x000fc800078ac0ff */
[----:B------:R-:W-:-:S13]  /*1790*/  PLOP3.LUT P0, PT, P5, P0, PT, 0x2f, 0xf2 ;  /* 0x0000000000f2781c */ /* 0x000fda0002f00577 */
[----:B------:R-:W-:Y:S02]  /*17a0*/  @!P0 ISETP.LT.U32.AND P5, PT, R9, R2, PT ;  /* 0x000000020900820c */ /* 0x000fe40003fa1070 */
[----:B------:R-:W-:Y:S02]  /*17b0*/  @P0 ISETP.NE.AND P6, PT, R10, RZ, PT ;  /* 0x000000ff0a00020c */ /* 0x000fe40003fc5270 */
[----:B------:R-:W-:Y:S02]  /*17c0*/  @!P0 PRMT R4, R11, 0x7610, R4 ;  /* 0x000076100b048816 */ /* 0x000fe40000000004 */
[----:B----4-:R-:W-:Y:S02]  /*17d0*/  @!P0 ISETP.LT.AND.EX P5, PT, R8, R3, PT, P5 ;  /* 0x000000030800820c */ /* 0x010fe40003fa1350 */
[----:B------:R-:W-:Y:S02]  /*17e0*/  @P0 SEL R7, R7, R4, !P6 ;  /* 0x0000000407070207 */ /* 0x000fe40007000000 */
[----:B---3--:R-:W-:-:S02]  /*17f0*/  @!P0 SEL R2, R9, R2, P5 ;  /* 0x0000000209028207 */ /* 0x008fc40002800000 */
[C---:B------:R-:W-:Y:S02]  /*1800*/  @!P0 SEL R3, R8.reuse, R3, P5 ;  /* 0x0000000308038207 */ /* 0x040fe40002800000 */
[----:B------:R-:W-:Y:S02]  /*1810*/  @P0 PRMT R4, R7, 0x7610, R4 ;  /* 0x0000761007040816 */ /* 0x000fe40000000004 */
[----:B------:R-:W-:Y:S02]  /*1820*/  @P0 SEL R2, R9, R2, !P6 ;  /* 0x0000000209020207 */ /* 0x000fe40007000000 */
[----:B------:R-:W-:-:S07]  /*1830*/  @P0 SEL R3, R8, R3, !P6 ;  /* 0x0000000308030207 */ /* 0x000fce0007000000 */
.L_x_286:
[----:B------:R-:W-:Y:S05]  /*1840*/  BSYNC.RECONVERGENT B1 ;  /* 0x0000000000017941 */ /* 0x000fea0003800200 */
.L_x_285:
[----:B0-----:R-:W-:Y:S01]  /*1850*/  LOP3.LUT R7, R4, 0xff, RZ, 0xc0, !PT ;  /* 0x000000ff04077812 */ /* 0x001fe200078ec0ff */
[----:B------:R0:W0:Y:S01]  /*1860*/  SHFL.DOWN PT, R9, R2, 0x4, R6 ;  /* 0x0880000002097989 */ /* 0x00002200000e0006 */
[----:B------:R-:W-:Y:S03]  /*1870*/  BSSY.RECONVERGENT B1, `(.L_x_287) ;  /* 0x0000012000017945 */ /* 0x000fe60003800200 */
[----:B----4-:R4:W0:Y:S04]  /*1880*/  SHFL.DOWN PT, R8, R3, 0x4, R6 ;  /* 0x0880000003087989 */ /* 0x01082800000e0006 */
        /* <DEDUP_REMOVED lines=9> */
[----:B------:R-:W-:Y:S02]  /*1920*/  @!P0 ISETP.LT.AND.EX P3, PT, R8, R3, PT, P3 ;  /* 0x000000030800820c */ /* 0x000fe40003f61330 */
[----:B------:R-:W-:Y:S02]  /*1930*/  @P0 SEL R7, R7, R4, !P5 ;  /* 0x0000000407070207 */ /* 0x000fe40006800000 */
[----:B---3--:R-:W-:-:S02]  /*1940*/  @!P0 SEL R2, R9, R2, P3 ;  /* 0x0000000209028207 */ /* 0x008fc40001800000 */
[C---:B----4-:R-:W-:Y:S02]  /*1950*/  @!P0 SEL R3, R8.reuse, R3, P3 ;  /* 0x0000000308038207 */ /* 0x050fe40001800000 */
[----:B------:R-:W-:Y:S02]  /*1960*/  @P0 PRMT R4, R7, 0x7610, R4 ;  /* 0x0000761007040816 */ /* 0x000fe40000000004 */
[----:B------:R-:W-:Y:S02]  /*1970*/  @P0 SEL R2, R9, R2, !P5 ;  /* 0x0000000209020207 */ /* 0x000fe40006800000 */
[----:B------:R-:W-:-:S07]  /*1980*/  @P0 SEL R3, R8, R3, !P5 ;  /* 0x0000000308030207 */ /* 0x000fce0006800000 */
.L_x_288:
[----:B------:R-:W-:Y:S05]  /*1990*/  BSYNC.RECONVERGENT B1 ;  /* 0x0000000000017941 */ /* 0x000fea0003800200 */
.L_x_287:
[----:B0-----:R-:W-:Y:S01]  /*19a0*/  LOP3.LUT R7, R4, 0xff, RZ, 0xc0, !PT ;  /* 0x000000ff04077812 */ /* 0x001fe200078ec0ff */
[----:B------:R0:W0:Y:S01]  /*19b0*/  SHFL.DOWN PT, R9, R2, 0x8, R6 ;  /* 0x0900000002097989 */ /* 0x00002200000e0006 */
[----:B------:R-:W-:Y:S03]  /*19c0*/  BSSY.RECONVERGENT B1, `(.L_x_289) ;  /* 0x0000012000017945 */ /* 0x000fe60003800200 */
        /* <DEDUP_REMOVED lines=17> */
.L_x_290:
[----:B------:R-:W-:Y:S05]  /*1ae0*/  BSYNC.RECONVERGENT B1 ;  /* 0x0000000000017941 */ /* 0x000fea0003800200 */
.L_x_289:
[----:B0-----:R-:W-:Y:S01]  /*1af0*/  LOP3.LUT R7, R4, 0xff, RZ, 0xc0, !PT ;  /* 0x000000ff04077812 */ /* 0x001fe200078ec0ff */
[----:B------:R0:W0:Y:S01]  /*1b00*/  SHFL.DOWN PT, R9, R2, 0x10, R6 ;  /* 0x0a00000002097989 */ /* 0x00002200000e0006 */
[----:B------:R-:W-:Y:S03]  /*1b10*/  BSSY.RECONVERGENT B1, `(.L_x_291) ;  /* 0x0000012000017945 */ /* 0x000fe60003800200 */
[----:B------:R0:W0:Y:S04]  /*1b20*/  SHFL.DOWN PT, R8, R3, 0x10, R6 ;  /* 0x0a00000003087989 */ /* 0x00002800000e0006 */
[----:B------:R0:W0:Y:S01]  /*1b30*/  SHFL.DOWN PT, R7, R7, 0x10, R6 ;  /* 0x0a00000007077989 */ /* 0x00002200000e0006 */
[----:B------:R-:W-:Y:S05]  /*1b40*/  @P4 BRA `(.L_x_292) ;  /* 0x0000000000384947 */ /* 0x000fea0003800000 */
[----:B0-----:R-:W-:Y:S01]  /*1b50*/  LOP3.LUT P0, RZ, R7, 0xff, RZ, 0xc0, !PT ;  /* 0x000000ff07ff7812 */ /* 0x001fe2000780c0ff */
[----:B------:R-:W-:Y:S01]  /*1b60*/  IMAD.MOV.U32 R10, RZ, RZ, 0x1 ;  /* 0x00000001ff0a7424 */ /* 0x000fe200078e00ff */
[----:B---34-:R-:W-:-:S04]  /*1b70*/  LOP3.LUT P2, R6, R4, 0xff, RZ, 0xc0, !PT ;  /* 0x000000ff04067812 */ /* 0x018fc8000784c0ff */
        /* <DEDUP_REMOVED lines=11> */
.L_x_292:
[----:B------:R-:W-:Y:S05]  /*1c30*/  BSYNC.RECONVERGENT B1 ;  /* 0x0000000000017941 */ /* 0x000fea0003800200 */
.L_x_291:
[----:B------:R-:W-:Y:S04]  /*1c40*/  BSSY.RECONVERGENT B1, `(.L_x_293) ;  /* 0x000000a000017945 */ /* 0x000fe80003800200 */
[----:B------:R-:W-:Y:S05]  /*1c50*/  @P1 BRA `(.L_x_294) ;  /* 0x0000000000201947 */ /* 0x000fea0003800000 */
[----:B0-----:R-:W0:Y:S01]  /*1c60*/  S2R R8, SR_CgaCtaId ;  /* 0x0000000000087919 */ /* 0x001e220000008800 */
[----:B------:R-:W-:Y:S02]  /*1c70*/  MOV R7, 0x400 ;  /* 0x0000040000077802 */ /* 0x000fe40000000f00 */
[----:B---34-:R-:W-:-:S04]  /*1c80*/  SHF.R.U32.HI R6, RZ, 0x1, R5 ;  /* 0x00000001ff067819 */ /* 0x018fc80000011605 */
[----:B------:R-:W-:Y:S02]  /*1c90*/  LOP3.LUT R6, R6, 0x1f0, RZ, 0xc0, !PT ;  /* 0x000001f006067812 */ /* 0x000fe400078ec0ff */
[----:B0-----:R-:W-:-:S05]  /*1ca0*/  LEA R7, R8, R7, 0x18 ;  /* 0x0000000708077211 */ /* 0x001fca00078ec0ff */
[----:B------:R-:W-:-:S05]  /*1cb0*/  IMAD.IADD R7, R6, 0x1, R7 ;  /* 0x0000000106077824 */ /* 0x000fca00078e0207 */
[----:B------:R0:W-:Y:S04]  /*1cc0*/  STS.64 [R7+0x10], R2 ;  /* 0x0000100207007388 */ /* 0x0001e80000000a00 */
[----:B------:R0:W-:Y:S02]  /*1cd0*/  STS.U8 [R7+0x8], R4 ;  /* 0x0000080407007388 */ /* 0x0001e40000000000 */
.L_x_294:
[----:B------:R-:W-:Y:S05]  /*1ce0*/  BSYNC.RECONVERGENT B1 ;  /* 0x0000000000017941 */ /* 0x000fea0003800200 */
.L_x_293:
[----:B------:R-:W-:Y:S01]  /*1cf0*/  BAR.SYNC.DEFER_BLOCKING 0x0 ;  /* 0x0000000000007b1d */ /* 0x000fe20000010000 */
[----:B------:R-:W-:-:S13]  /*1d00*/  ISETP.NE.AND P1, PT, R5, RZ, PT ;  /* 0x000000ff0500720c */ /* 0x000fda0003f25270 */
[----:B------:R-:W-:Y:S05]  /*1d10*/  @P1 BRA `(.L_x_282) ;  /* 0x0000002000541947 */ /* 0x000fea0003800000 */
[----:B------:R-:W-:Y:S02]  /*1d20*/  UISETP.GE.AND UP0, UPT, UR4, 0x21, UPT ;  /* 0x000000210400788c */ /* 0x000fe4000bf06270 */
[----:B------:R-:W-:Y:S02]  /*1d30*/  UISETP.GE.AND UP1, UPT, UR4, 0x41, UPT ;  /* 0x000000410400788c */ /* 0x000fe4000bf26270 */
[----:B------:R-:W-:Y:S02]  /*1d40*/  UISETP.GE.AND UP2, UPT, UR4, 0x61, UPT ;  /* 0x000000610400788c */ /* 0x000fe4000bf46270 */
[----:B------:R-:W-:Y:S02]  /*1d50*/  UISETP.GE.AND UP3, UPT, UR4, 0x81, UPT ;  /* 0x000000810400788c */ /* 0x000fe4000bf66270 */
[----:B------:R-:W-:Y:S02]  /*1d60*/  UISETP.GE.AND UP4, UPT, UR4, 0xa1, UPT ;  /* 0x000000a10400788c */ /* 0x000fe4000bf86270 */
[----:B------:R-:W-:-:S02]  /*1d70*/  UISETP.GE.AND UP5, UPT, UR4, 0xc1, UPT ;  /* 0x000000c10400788c */ /* 0x000fc4000bfa6270 */
[----:B------:R-:W-:Y:S01]  /*1d80*/  UISETP.GE.AND UP6, UPT, UR4, 0xe1, UPT ;  /* 0x000000e10400788c */ /* 0x000fe2000bfc6270 */
[----:B------:R-:W-:Y:S10]  /*1d90*/  BRA.U !UP0, `(.L_x_295) ;  /* 0x00000001083c7547 */ /* 0x000ff4000b800000 */
[----:B------:R-:W5:Y:S01]  /*1da0*/  S2UR UR6, SR_CgaCtaId ;  /* 0x00000000000679c3 */ /* 0x000f620000008800 */
[----:B------:R-:W-:Y:S01]  /*1db0*/  UMOV UR5, 0x400 ;  /* 0x0000040000057882 */ /* 0x000fe20000000000 */
[----:B------:R-:W-:Y:S01]  /*1dc0*/  LOP3.LUT P3, RZ, R4, 0xff, RZ, 0xc0, !PT ;  /* 0x000000ff04ff7812 */ /* 0x000fe2000786c0ff */
[----:B-----5:R-:W-:-:S09]  /*1dd0*/  ULEA UR5, UR6, UR5, 0x18 ;  /* 0x0000000506057291 */ /* 0x020fd2000f8ec0ff */
[----:B------:R-:W5:Y:S04]  /*1de0*/  LDS.U8 R5, [UR5+0x18] ;  /* 0x00001805ff057984 */ /* 0x000f680008000000 */
[----:B0--34-:R-:W0:Y:S01]  /*1df0*/  LDS.64 R6, [UR5+0x20] ;  /* 0x00002005ff067984 */ /* 0x019e220008000a00 */
        /* <DEDUP_REMOVED lines=9> */
.L_x_295:
[----:B------:R-:W-:Y:S05]  /*1e90*/  BRA.U !UP1, `(.L_x_296) ;  /* 0x00000001093c7547 */ /* 0x000fea000b800000 */
        /* <DEDUP_REMOVED lines=15> */
.L_x_296:
        /* <DEDUP_REMOVED lines=16> */
.L_x_297:
        /* <DEDUP_REMOVED lines=16> */
.L_x_298:
        /* <DEDUP_REMOVED lines=16> */
.L_x_299:
        /* <DEDUP_REMOVED lines=16> */
.L_x_300:
        /* <DEDUP_REMOVED lines=17> */
.L_x_260:
[----:B------:R-:W0:Y:S01]  /*24a0*/  S2R R5, SR_TID.X ;  /* 0x0000000000057919 */ /* 0x000e220000002100 */
[----:B------:R-:W0:Y:S02]  /*24b0*/  LDC.64 R6, c[0x0][0x380] ;  /* 0x0000e000ff067b82 */ /* 0x000e240000000a00 */
[----:B0-----:R-:W-:-:S05]  /*24c0*/  IMAD.WIDE.U32 R6, R5, 0x10, R6 ;  /* 0x0000001005067825 */ /* 0x001fca00078e0006 */
[----:B------:R-:W2:Y:S04]  /*24d0*/  LDG.E.U16.CONSTANT R16, desc[UR8][R6.64] ;  /* 0x0000000806107981 */ /* 0x000ea8000c1e9500 */
[----:B------:R-:W3:Y:S04]  /*24e0*/  LDG.E.64.CONSTANT R12, desc[UR8][R6.64+0x8] ;  /* 0x00000808060c7981 */ /* 0x000ee8000c1e9b00 */
[----:B------:R-:W3:Y:S04]  /*24f0*/  LDG.E.64.CONSTANT R10, desc[UR8][R6.64+0x1008] ;  /* 0x00100808060a7981 */ /* 0x000ee8000c1e9b00 */
[----:B------:R-:W4:Y:S04]  /*2500*/  LDG.E.U16.CONSTANT R4, desc[UR8][R6.64+0x1000] ;  /* 0x0010000806047981 */ /* 0x000f28000c1e9500 */
[----:B------:R-:W5:Y:S04]  /*2510*/  LDG.E.U16.CONSTANT R14, desc[UR8][R6.64+0x2000] ;  /* 0x00200008060e7981 */ /* 0x000f68000c1e9500 */
[----:B------:R-:W5:Y:S04]  /*2520*/  LDG.E.64.CONSTANT R8, desc[UR8][R6.64+0x2008] ;  /* 0x0020080806087981 */ /* 0x000f68000c1e9b00 */
[----:B------:R-:W5:Y:S04]  /*2530*/  LDG.E.U16.CONSTANT R15, desc[UR8][R6.64+0x3000] ;  /* 0x00300008060f7981 */ /* 0x000f68000c1e9500 */
[----:B------:R-:W5:Y:S01]  /*2540*/  LDG.E.64.CONSTANT R2, desc[UR8][R6.64+0x3008] ;  /* 0x0030080806027981 */ /* 0x000f62000c1e9b00 */
[----:B------:R-:W-:Y:S01]  /*2550*/  UISETP.GE.U32.AND UP0, UPT, UR4, 0x800, UPT ;  /* 0x000008000400788c */ /* 0x000fe2000bf06070 */
[----:B--2---:R-:W-:-:S02]  /*2560*/  LOP3.LUT P1, RZ, R16, 0xff, RZ, 0xc0, !PT ;  /* 0x000000ff10ff7812 */ /* 0x004fc4000782c0ff */
[----:B---3--:R-:W-:-:S04]  /*2570*/  ISETP.LT.U32.AND P0, PT, R10, R12, PT ;  /* 0x0000000c0a00720c */ /* 0x008fc80003f01070 */
[CC--:B------:R-:W-:Y:S02]  /*2580*/  ISETP.LT.AND.EX P0, PT, R11.reuse, R13.reuse, PT, P0 ;  /* 0x0000000d0b00720c */ /* 0x0c0fe40003f01300 */
[----:B----4-:R-:W-:Y:S02]  /*2590*/  LOP3.LUT P2, RZ, R4, 0xff, RZ, 0xc0, !PT ;  /* 0x000000ff04ff7812 */ /* 0x010fe4000784c0ff */
[----:B------:R-:W-:Y:S02]  /*25a0*/  SEL R17, R10, R12, P0 ;  /* 0x0000000c0a117207 */ /* 0x000fe40000000000 */
[----:B------:R-:W-:Y:S02]  /*25b0*/  SEL R19, R11, R13, P0 ;  /* 0x0000000d0b137207 */ /* 0x000fe40000000000 */
[----:B------:R-:W-:Y:S02]  /*25c0*/  @P1 SEL R4, R16, 0x1, !P2 ;  /* 0x0000000110041807 */ /* 0x000fe40005000000 */
[----:B------:R-:W-:-:S02]  /*25d0*/  SEL R17, R12, R17, !P2 ;  /* 0x000000110c117207 */ /* 0x000fc40005000000 */
[----:B------:R-:W-:Y:S02]  /*25e0*/  SEL R19, R13, R19, !P2 ;  /* 0x000000130d137207 */ /* 0x000fe40005000000 */
[----:B-----5:R-:W-:Y:S02]  /*25f0*/  LOP3.LUT P3, RZ, R14, 0xff, RZ, 0xc0, !PT ;  /* 0x000000ff0eff7812 */ /* 0x020fe4000786c0ff */
[----:B------:R-:W-:Y:S02]  /*2600*/  LOP3.LUT P2, RZ, R4, 0xff, RZ, 0xc0, !PT ;  /* 0x000000ff04ff7812 */ /* 0x000fe4000784c0ff */
[----:B------:R-:W-:Y:S02]  /*2610*/  SEL R13, R10, R17, !P1 ;  /* 0x000000110a0d7207 */ /* 0x000fe40004800000 */
[----:B------:R-:W-:Y:S02]  /*2620*/  SEL R17, R11, R19, !P1 ;  /* 0x000000130b117207 */ /* 0x000fe40004800000 */
[----:B------:R-:W-:-:S02]  /*2630*/  ISETP.LT.U32.AND P0, PT, R8, R13, PT ;  /* 0x0000000d0800720c */ /* 0x000fc40003f01070 */
[----:B------:R-:W-:Y:S02]  /*2640*/  LOP3.LUT P4, RZ, R15, 0xff, RZ, 0xc0, !PT ;  /* 0x000000ff0fff7812 */ /* 0x000fe4000788c0ff */
[----:B------:R-:W-:-:S03]  /*2650*/  ISETP.LT.AND.EX P0, PT, R9, R17, PT, P0 ;  /* 0x000000110900720c */ /* 0x000fc60003f01300 */
[----:B------:R-:W-:Y:S02]  /*2660*/  @P2 SEL R14, R4, 0x1, !P3 ;  /* 0x00000001040e2807 */ /* 0x000fe40005800000 */
[C---:B------:R-:W-:Y:S02]  /*2670*/  @P3 SEL R13, R8.reuse, R13, P0 ;  /* 0x0000000d080d3207 */ /* 0x040fe40000000000 */
[C---:B------:R-:W-:Y:S02]  /*2680*/  @P3 SEL R17, R9.reuse, R17, P0 ;  /* 0x0000001109113207 */ /* 0x040fe40000000000 */
[----:B------:R-:W-:Y:S02]  /*2690*/  SEL R11, R8, R13, !P2 ;  /* 0x0000000d080b7207 */ /* 0x000fe40005000000 */
[----:B------:R-:W-:Y:S02]  /*26a0*/  LOP3.LUT P1, RZ, R14, 0xff, RZ, 0xc0, !PT ;  /* 0x000000ff0eff7812 */ /* 0x000fe4000782c0ff */
[----:B------:R-:W-:-:S02]  /*26b0*/  SEL R9, R9, R17, !P2 ;  /* 0x0000001109097207 */ /* 0x000fc40005000000 */
[----:B------:R-:W-:-:S04]  /*26c0*/  ISETP.LT.U32.AND P0, PT, R2, R11, PT ;  /* 0x0000000b0200720c */ /* 0x000fc80003f01070 */
[----:B------:R-:W-:-:S04]  /*26d0*/  ISETP.LT.AND.EX P0, PT, R3, R9, PT, P0 ;  /* 0x000000090300720c */ /* 0x000fc80003f01300 */
[C---:B------:R-:W-:Y:S02]  /*26e0*/  @P4 SEL R9, R3.reuse, R9, P0 ;  /* 0x0000000903094207 */ /* 0x040fe40000000000 */
[----:B------:R-:W-:Y:S02]  /*26f0*/  @P4 SEL R11, R2, R11, P0 ;  /* 0x0000000b020b4207 */ /* 0x000fe40000000000 */
[----:B------:R-:W-:Y:S02]  /*2700*/  @P1 SEL R15, R14, 0x1, !P4 ;  /* 0x000000010e0f1807 */ /* 0x000fe40006000000 */
[----:B------:R-:W-:Y:S01]  /*2710*/  SEL R3, R3, R9, !P1 ;  /* 0x0000000903037207 */ /* 0x000fe20004800000 */
[----:B------:R-:W-:Y:S01]  /*2720*/  IMAD.MOV.U32 R9, RZ, RZ, 0x400 ;  /* 0x00000400ff097424 */ /* 0x000fe200078e00ff */
[----:B------:R-:W-:Y:S02]  /*2730*/  SEL R2, R2, R11, !P1 ;  /* 0x0000000b02027207 */ /* 0x000fe40004800000 */
[----:B------:R-:W-:Y:S01]  /*2740*/  PRMT R4, R15, 0x7610, R4 ;  /* 0x000076100f047816 */ /* 0x000fe20000000004 */
[----:B------:R-:W-:Y:S06]  /*2750*/  BRA.U !UP0, `(.L_x_301) ;  /* 0x0000000108e47547 */ /* 0x000fec000b800000 */
[----:B------:R-:W-:Y:S01]  /*2760*/  IMAD.MOV.U32 R9, RZ, RZ, 0x400 ;  /* 0x00000400ff097424 */ /* 0x000fe200078e00ff */
[----:B------:R-:W0:Y:S01]  /*2770*/  LDCU UR5, c[0x0][0x390] ;  /* 0x00007200ff0577ac */ /* 0x000e220008000800 */
[----:B------:R-:W-:-:S12]  /*2780*/  UIADD3 UR6, UPT, UPT, UR4, -0x400, URZ ;  /* 0xfffffc0004067890 */ /* 0x000fd8000fffe0ff */
.L_x_303:
[----:B------:R-:W-:-:S05]  /*2790*/  IMAD.WIDE R20, R9, 0x10, R6 ;  /* 0x0000001009147825 */ /* 0x000fca00078e0206 */
[----:B------:R-:W2:Y:S04]  /*27a0*/  LDG.E.U16.CONSTANT R19, desc[UR8][R20.64] ;  /* 0x0000000814137981 */ /* 0x000ea8000c1e9500 */
[----:B------:R-:W3:Y:S04]  /*27b0*/  LDG.E.64.CONSTANT R10, desc[UR8][R20.64+0x8] ;  /* 0x00000808140a7981 */ /* 0x000ee8000c1e9b00 */
[----:B------:R-:W4:Y:S04]  /*27c0*/  LDG.E.U16.CONSTANT R22, desc[UR8][R20.64+0x1000] ;  /* 0x0010000814167981 */ /* 0x000f28000c1e9500 */
[----:B------:R-:W5:Y:S04]  /*27d0*/  LDG.E.64.CONSTANT R12, desc[UR8][R20.64+0x1008] ;  /* 0x00100808140c7981 */ /* 0x000f68000c1e9b00 */
[----:B------:R-:W5:Y:S04]  /*27e0*/  LDG.E.U16.CONSTANT R8, desc[UR8][R20.64+0x2000] ;  /* 0x0020000814087981 */ /* 0x000f68000c1e9500 */
[----:B------:R-:W5:Y:S04]  /*27f0*/  LDG.E.64.CONSTANT R14, desc[UR8][R20.64+0x2008] ;  /* 0x00200808140e7981 */ /* 0x000f68000c1e9b00 */
[----:B------:R-:W5:Y:S04]  /*2800*/  LDG.E.U16.CONSTANT R18, desc[UR8][R20.64+0x3000] ;  /* 0x0030000814127981 */ /* 0x000f68000c1e9500 */
[----:B------:R-:W5:Y:S01]  /*2810*/  LDG.E.64.CONSTANT R16, desc[UR8][R20.64+0x3008] ;  /* 0x0030080814107981 */ /* 0x000f62000c1e9b00 */
[----:B------:R-:W-:Y:S01]  /*2820*/  LOP3.LUT P2, RZ, R4, 0xff, RZ, 0xc0, !PT ;  /* 0x000000ff04ff7812 */ /* 0x000fe2000784c0ff */
[----:B------:R-:W-:Y:S01]  /*2830*/  IMAD.MOV.U32 R23, RZ, RZ, R3 ;  /* 0x000000ffff177224 */ /* 0x000fe200078e0003 */
[----:B0-----:R-:W-:Y:S01]  /*2840*/  UMOV UR4, UR5 ;  /* 0x0000000500047c82 */ /* 0x001fe20008000000 */
[----:B--2---:R-:W-:-:S02]  /*2850*/  LOP3.LUT P1, RZ, R19, 0xff, RZ, 0xc0, !PT ;  /* 0x000000ff13ff7812 */ /* 0x004fc4000782c0ff */
[----:B---3--:R-:W-:-:S08]  /*2860*/  ISETP.LT.U32.AND P0, PT, R10, R2, PT ;  /* 0x000000020a00720c */ /* 0x008fd00003f01070 */
        /* <DEDUP_REMOVED lines=8> */
[----:B-----5:R-:W-:Y:S02]  /*28f0*/  ISETP.LT.U32.AND P0, PT, R12, R3, PT ;  /* 0x000000030c00720c */ /* 0x020fe40003f01070 */
        /* <DEDUP_REMOVED lines=9> */
[----:B------:R-:W-:Y:S02]  /*2990*/  IADD3 R2, PT, PT, -R9, UR4, RZ ;  /* 0x0000000409027c10 */ /* 0x000fe4000fffe1ff */
[C---:B------:R-:W-:Y:S02]  /*29a0*/  ISETP.LT.AND.EX P0, PT, R15.reuse, R13, PT, P0 ;  /* 0x0000000d0f00720c */ /* 0x040fe40003f01300 */
[----:B------:R-:W-:Y:S02]  /*29b0*/  @P1 SEL R8, R22, 0x1, !P2 ;  /* 0x0000000116081807 */ /* 0x000fe40005000000 */
[----:B------:R-:W-:Y:S02]  /*29c0*/  @P2 SEL R3, R14, R3, P0 ;  /* 0x000000030e032207 */ /* 0x000fe40000000000 */
[----:B------:R-:W-:Y:S02]  /*29d0*/  @P2 SEL R13, R15, R13, P0 ;  /* 0x0000000d0f0d2207 */ /* 0x000fe40000000000 */
[----:B------:R-:W-:-:S02]  /*29e0*/  LOP3.LUT P3, RZ, R18, 0xff, RZ, 0xc0, !PT ;  /* 0x000000ff12ff7812 */ /* 0x000fc4000786c0ff */
[----:B------:R-:W-:Y:S02]  /*29f0*/  SEL R3, R14, R3, !P1 ;  /* 0x000000030e037207 */ /* 0x000fe40004800000 */
[----:B------:R-:W-:Y:S02]  /*2a00*/  LOP3.LUT P2, RZ, R8, 0xff, RZ, 0xc0, !PT ;  /* 0x000000ff08ff7812 */ /* 0x000fe4000784c0ff */
[----:B------:R-:W-:Y:S02]  /*2a10*/  SEL R15, R15, R13, !P1 ;  /* 0x0000000d0f0f7207 */ /* 0x000fe40004800000 */
[----:B------:R-:W-:Y:S02]  /*2a20*/  ISETP.GE.AND P1, PT, R2, 0x400, PT ;  /* 0x000004000200780c */ /* 0x000fe40003f26270 */
        /* <DEDUP_REMOVED lines=9> */
[----:B------:R-:W-:-:S05]  /*2ac0*/  VIADD R9, R9, 0x400 ;  /* 0x0000040009097836 */ /* 0x000fca0000000000 */
[----:B------:R-:W-:-:S13]  /*2ad0*/  ISETP.GT.AND P0, PT, R9, UR6, PT ;  /* 0x0000000609007c0c */ /* 0x000fda000bf04270 */
[----:B------:R-:W-:Y:S05]  /*2ae0*/  @!P0 BRA `(.L_x_303) ;  /* 0xfffffffc00288947 */ /* 0x000fea000383ffff */
.L_x_301:
[----:B------:R-:W-:-:S13]  /*2af0*/  ISETP.GE.AND P0, PT, R9, UR4, PT ;  /* 0x0000000409007c0c */ /* 0x000fda000bf06270 */
[----:B------:R-:W-:Y:S05]  /*2b00*/  @P0 BRA `(.L_x_302) ;  /* 0x00000004009c0947 */ /* 0x000fea0003800000 */
[----:B------:R-:W-:Y:S01]  /*2b10*/  IADD3 R19, PT, PT, -R9, UR4, RZ ;  /* 0x0000000409137c10 */ /* 0x000fe2000fffe1ff */
[----:B------:R-:W-:Y:S03]  /*2b20*/  BSSY.RECONVERGENT B1, `(.L_x_302) ;  /* 0x0000065000017945 */ /* 0x000fe60003800200 */
[----:B------:R-:W-:-:S13]  /*2b30*/  ISETP.GE.AND P0, PT, R5, R19, PT ;  /* 0x000000130500720c */ /* 0x000fda0003f06270 */
[----:B------:R-:W-:Y:S05]  /*2b40*/  @P0 BRA `(.L_x_304) ;  /* 0x0000000400880947 */ /* 0x000fea0003800000 */
[----:B------:R-:W-:Y:S01]  /*2b50*/  LOP3.LUT R6, RZ, R5, RZ, 0x33, !PT ;  /* 0x00000005ff067212 */ /* 0x000fe200078e33ff */
[----:B------:R-:W-:Y:S01]  /*2b60*/  BSSY.RECONVERGENT B2, `(.L_x_305) ;  /* 0x000001f000027945 */ /* 0x000fe20003800200 */
[----:B------:R-:W-:Y:S02]  /*2b70*/  IMAD.MOV.U32 R18, RZ, RZ, R5 ;  /* 0x000000ffff127224 */ /* 0x000fe400078e0005 */
[----:B------:R-:W-:-:S04]  /*2b80*/  IADD3 R8, PT, PT, -R9, UR4, R6 ;  /* 0x0000000409087c10 */ /* 0x000fc8000fffe106 */
[C---:B------:R-:W-:Y:S02]  /*2b90*/  LOP3.LUT R6, R8.reuse, 0x300, RZ, 0xc0, !PT ;  /* 0x0000030008067812 */ /* 0x040fe400078ec0ff */
[----:B------:R-:W-:Y:S02]  /*2ba0*/  ISETP.GE.U32.AND P2, PT, R8, 0x300, PT ;  /* 0x000003000800780c */ /* 0x000fe40003f46070 */
[----:B------:R-:W-:-:S13]  /*2bb0*/  ISETP.NE.AND P0, PT, R6, 0x300, PT ;  /* 0x000003000600780c */ /* 0x000fda0003f05270 */
[----:B------:R-:W-:Y:S05]  /*2bc0*/  @!P0 BRA `(.L_x_306) ;  /* 0x0000000000608947 */ /* 0x000fea0003800000 */
[----:B------:R-:W0:Y:S01]  /*2bd0*/  LDC.64 R6, c[0x0][0x380] ;  /* 0x0000e000ff067b82 */ /* 0x000e220000000a00 */
[----:B------:R-:W-:Y:S01]  /*2be0*/  LEA.HI R8, R8, 0x1, RZ, 0x18 ;  /* 0x0000000108087811 */ /* 0x000fe200078fc0ff */
[----:B------:R-:W-:Y:S02]  /*2bf0*/  IMAD.IADD R15, R5, 0x1, R9 ;  /* 0x00000001050f7824 */ /* 0x000fe400078e0209 */
[----:B------:R-:W-:Y:S01]  /*2c00*/  IMAD.MOV.U32 R18, RZ, RZ, R5 ;  /* 0x000000ffff127224 */ /* 0x000fe200078e0005 */
[----:B------:R-:W-:-:S05]  /*2c10*/  LOP3.LUT R8, R8, 0x3, RZ, 0xc0, !PT ;  /* 0x0000000308087812 */ /* 0x000fca00078ec0ff */
[----:B------:R-:W-:-:S07]  /*2c20*/  IMAD.MOV R8, RZ, RZ, -R8 ;  /* 0x000000ffff087224 */ /* 0x000fce00078e0a08 */
.L_x_307:
[----:B0-----:R-:W-:-:S05]  /*2c30*/  IMAD.WIDE.U32 R10, R15, 0x10, R6 ;  /* 0x000000100f0a7825 */ /* 0x001fca00078e0006 */
[----:B------:R-:W2:Y:S04]  /*2c40*/  LDG.E.U16.CONSTANT R14, desc[UR8][R10.64] ;  /* 0x000000080a0e7981 */ /* 0x000ea8000c1e9500 */
[----:B------:R-:W3:Y:S01]  /*2c50*/  LDG.E.64.CONSTANT R12, desc[UR8][R10.64+0x8] ;  /* 0x000008080a0c7981 */ /* 0x000ee2000c1e9b00 */
[----:B------:R-:W-:Y:S01]  /*2c60*/  VIADD R8, R8, 0x1 ;  /* 0x0000000108087836 */ /* 0x000fe20000000000 */
[----:B------:R-:W-:Y:S01]  /*2c70*/  LOP3.LUT P3, RZ, R4, 0xff, RZ, 0xc0, !PT ;  /* 0x000000ff04ff7812 */ /* 0x000fe2000786c0ff */
[----:B------:R-:W-:Y:S02]  /*2c80*/  VIADD R18, R18, 0x100 ;  /* 0x0000010012127836 */ /* 0x000fe40000000000 */
[----:B------:R-:W-:Y:S01]  /*2c90*/  VIADD R15, R15, 0x100 ;  /* 0x000001000f0f7836 */ /* 0x000fe20000000000 */
[----:B--2---:R-:W-:-:S02]  /*2ca0*/  LOP3.LUT P1, RZ, R14, 0xff, RZ, 0xc0, !PT ;  /* 0x000000ff0eff7812 */ /* 0x004fc4000782c0ff */
[----:B---3--:R-:W-:-:S07]  /*2cb0*/  ISETP.LT.U32.AND P0, PT, R12, R2, PT ;  /* 0x000000020c00720c */ /* 0x008fce0003f01070 */
[----:B------:R-:W-:Y:S02]  /*2cc0*/  @P3 SEL R14, R4, 0x1, !P1 ;  /* 0x00000001040e3807 */ /* 0x000fe40004800000 */
[CC--:B------:R-:W-:Y:S02]  /*2cd0*/  ISETP.LT.AND.EX P0, PT, R13.reuse, R3.reuse, PT, P0 ;  /* 0x000000030d00720c */ /* 0x0c0fe40003f01300 */
[----:B------:R-:W-:Y:S02]  /*2ce0*/  PRMT R4, R14, 0x7610, R4 ;  /* 0x000076100e047816 */ /* 0x000fe40000000004 */
[----:B------:R-:W-:Y:S02]  /*2cf0*/  @P1 SEL R2, R12, R2, P0 ;  /* 0x000000020c021207 */ /* 0x000fe40000000000 */
[----:B------:R-:W-:Y:S02]  /*2d00*/  @P1 SEL R3, R13, R3, P0 ;  /* 0x000000030d031207 */ /* 0x000fe40000000000 */
[----:B------:R-:W-:-:S02]  /*2d10*/  ISETP.NE.AND P0, PT, R8, RZ, PT ;  /* 0x000000ff0800720c */ /* 0x000fc40003f05270 */
[----:B------:R-:W-:Y:S02]  /*2d20*/  SEL R2, R12, R2, !P3 ;  /* 0x000000020c027207 */ /* 0x000fe40005800000 */
[----:B------:R-:W-:-:S09]  /*2d30*/  SEL R3, R13, R3, !P3 ;  /* 0x000000030d037207 */ /* 0x000fd20005800000 */
[----:B------:R-:W-:Y:S05]  /*2d40*/  @P0 BRA `(.L_x_307) ;  /* 0xfffffffc00b80947 */ /* 0x000fea000383ffff */
.L_x_306:
[----:B------:R-:W-:Y:S05]  /*2d50*/  BSYNC.RECONVERGENT B2 ;  /* 0x0000000000027941 */ /* 0x000fea0003800200 */
.L_x_305:
[----:B------:R-:W-:Y:S05]  /*2d60*/  @!P2 BRA `(.L_x_304) ;  /* 0x000000040000a947 */ /* 0x000fea0003800000 */
[----:B------:R-:W0:Y:S01]  /*2d70*/  LDCU.64 UR6, c[0x0][0x380] ;  /* 0x00007000ff0677ac */ /* 0x000e220008000a00 */
[----:B------:R-:W2:Y:S01]  /*2d80*/  LDC.64 R6, c[0x0][0x380] ;  /* 0x0000e000ff067b82 */ /* 0x000ea20000000a00 */
[C---:B------:R-:W-:Y:S01]  /*2d90*/  IADD3 R13, P0, PT, R18.reuse, R9, RZ ;  /* 0x00000009120d7210 */ /* 0x040fe20007f1e0ff */
[----:B------:R-:W-:-:S04]  /*2da0*/  IMAD.IADD R21, R18, 0x1, R9 ;  /* 0x0000000112157824 */ /* 0x000fc800078e0209 */
[----:B------:R-:W-:Y:S01]  /*2db0*/  IMAD.X R8, RZ, RZ, RZ, P0 ;  /* 0x000000ffff087224 */ /* 0x000fe200000e06ff */
[----:B0-----:R-:W-:-:S04]  /*2dc0*/  LEA R10, P1, R13, UR6, 0x4 ;  /* 0x000000060d0a7c11 */ /* 0x001fc8000f8220ff */
[----:B------:R-:W-:Y:S02]  /*2dd0*/  IADD3 R10, P0, PT, R10, 0x3008, RZ ;  /* 0x000030080a0a7810 */ /* 0x000fe40007f1e0ff */
[----:B------:R-:W-:-:S05]  /*2de0*/  LEA.HI.X R13, R13, UR7, R8, 0x4, P1 ;  /* 0x000000070d0d7c11 */ /* 0x000fca00088f2408 */
[----:B------:R-:W-:-:S07]  /*2df0*/  IMAD.X R13, RZ, RZ, R13, P0 ;  /* 0x000000ffff0d7224 */ /* 0x000fce00000e060d */
.L_x_308:
[----:B--2---:R-:W-:-:S05]  /*2e00*/  IMAD.WIDE.U32 R8, R21, 0x10, R6 ;  /* 0x0000001015087825 */ /* 0x004fca00078e0006 */
[----:B------:R-:W2:Y:S04]  /*2e10*/  LDG.E.U16.CONSTANT R23, desc[UR8][R8.64] ;  /* 0x0000000808177981 */ /* 0x000ea8000c1e9500 */
[----:B------:R0:W3:Y:S02]  /*2e20*/  LDG.E.64.CONSTANT R14, desc[UR8][R8.64+0x8] ;  /* 0x00000808080e7981 */ /* 0x0000e4000c1e9b00 */
[----:B0-----:R-:W-:Y:S02]  /*2e30*/  IMAD.MOV.U32 R8, RZ, RZ, R10 ;  /* 0x000000ffff087224 */ /* 0x001fe400078e000a */
[----:B------:R-:W-:-:S05]  /*2e40*/  IMAD.MOV.U32 R9, RZ, RZ, R13 ;  /* 0x000000ffff097224 */ /* 0x000fca00078e000d */
[----:B------:R-:W4:Y:S04]  /*2e50*/  LDG.E.U16.CONSTANT R24, desc[UR8][R8.64+-0x2008] ;  /* 0xffdff80808187981 */ /* 0x000f28000c1e9500 */
[----:B------:R-:W5:Y:S04]  /*2e60*/  LDG.E.64.CONSTANT R12, desc[UR8][R8.64+-0x2000] ;  /* 0xffe00008080c7981 */ /* 0x000f68000c1e9b00 */
[----:B------:R-:W5:Y:S04]  /*2e70*/  LDG.E.U16.CONSTANT R20, desc[UR8][R8.64+-0x1008] ;  /* 0xffeff80808147981 */ /* 0x000f68000c1e9500 */
[----:B------:R-:W5:Y:S04]  /*2e80*/  LDG.E.64.CONSTANT R10, desc[UR8][R8.64+-0x1000] ;  /* 0xfff00008080a7981 */ /* 0x000f68000c1e9b00 */
[----:B------:R-:W5:Y:S04]  /*2e90*/  LDG.E.U16.CONSTANT R22, desc[UR8][R8.64+-0x8] ;  /* 0xfffff80808167981 */ /* 0x000f68000c1e9500 */
[----:B------:R-:W5:Y:S01]  /*2ea0*/  LDG.E.64.CONSTANT R16, desc[UR8][R8.64] ;  /* 0x0000000808107981 */ /* 0x000f62000c1e9b00 */
[----:B------:R-:W-:Y:S01]  /*2eb0*/  LOP3.LUT P2, RZ, R4, 0xff, RZ, 0xc0, !PT ;  /* 0x000000ff04ff7812 */ /* 0x000fe2000784c0ff */
[----:B------:R-:W-:-:S02]  /*2ec0*/  IMAD.MOV.U32 R25, RZ, RZ, R3 ;  /* 0x000000ffff197224 */ /* 0x000fc400078e0003 */
[----:B------:R-:W-:Y:S02]  /*2ed0*/  VIADD R18, R18, 0x400 ;  /* 0x0000040012127836 */ /* 0x000fe40000000000 */
[----:B------:R-:W-:Y:S01]  /*2ee0*/  VIADD R21, R21, 0x400 ;  /* 0x0000040015157836 */ /* 0x000fe20000000000 */
[----:B--2---:R-:W-:Y:S02]  /*2ef0*/  LOP3.LUT P1, RZ, R23, 0xff, RZ, 0xc0, !PT ;  /* 0x000000ff17ff7812 */ /* 0x004fe4000782c0ff */
[----:B---3--:R-:W-:-:S05]  /*2f00*/  ISETP.LT.U32.AND P0, PT, R14, R2, PT ;  /* 0x000000020e00720c */ /* 0x008fca0003f01070 */
[----:B------:R-:W-:Y:S02]  /*2f10*/  @P2 SEL R23, R4, 0x1, !P1 ;  /* 0x0000000104172807 */ /* 0x000fe40004800000 */
[-C--:B------:R-:W-:Y:S02]  /*2f20*/  ISETP.LT.AND.EX P0, PT, R15, R25.reuse, PT, P0 ;  /* 0x000000190f00720c */ /* 0x080fe40003f01300 */
[----:B------:R-:W-:Y:S02]  /*2f30*/  LOP3.LUT P3, RZ, R23, 0xff, RZ, 0xc0, !PT ;  /* 0x000000ff17ff7812 */ /* 0x000fe4000786c0ff */
[C---:B------:R-:W-:Y:S02]  /*2f40*/  @P1 SEL R2, R14.reuse, R2, P0 ;  /* 0x000000020e021207 */ /* 0x040fe40000000000 */
[----:B------:R-:W-:Y:S02]  /*2f50*/  @P1 SEL R25, R15, R25, P0 ;  /* 0x000000190f191207 */ /* 0x000fe40000000000 */
[----:B------:R-:W-:-:S02]  /*2f60*/  SEL R3, R14, R2, !P2 ;  /* 0x000000020e037207 */ /* 0x000fc40005000000 */
[----:B------:R-:W-:Y:S02]  /*2f70*/  SEL R15, R15, R25, !P2 ;  /* 0x000000190f0f7207 */ /* 0x000fe40005000000 */
[----:B----4-:R-:W-:Y:S02]  /*2f80*/  LOP3.LUT P4, RZ, R24, 0xff, RZ, 0xc0, !PT ;  /* 0x000000ff18ff7812 */ /* 0x010fe4000788c0ff */
[----:B-----5:R-:W-:Y:S02]  /*2f90*/  ISETP.LT.U32.AND P0, PT, R12, R3, PT ;  /* 0x000000030c00720c */ /* 0x020fe40003f01070 */
[----:B------:R-:W-:Y:S02]  /*2fa0*/  @P3 SEL R24, R23, 0x1, !P4 ;  /* 0x0000000117183807 */ /* 0x000fe40006000000 */
[----:B------:R-:W-:Y:S02]  /*2fb0*/  ISETP.LT.AND.EX P0, PT, R13, R15, PT, P0 ;  /* 0x0000000f0d00720c */ /* 0x000fe40003f01300 */
[----:B------:R-:W-:-:S02]  /*2fc0*/  LOP3.LUT P2, RZ, R20, 0xff, RZ, 0xc0, !PT ;  /* 0x000000ff14ff7812 */ /* 0x000fc4000784c0ff */
[----:B------:R-:W-:-:S03]  /*2fd0*/  LOP3.LUT P1, RZ, R24, 0xff, RZ, 0xc0, !PT ;  /* 0x000000ff18ff7812 */ /* 0x000fc6000782c0ff */
[C---:B------:R-:W-:Y:S02]  /*2fe0*/  @P4 SEL R3, R12.reuse, R3, P0 ;  /* 0x000000030c034207 */ /* 0x040fe40000000000 */
[C---:B------:R-:W-:Y:S02]  /*2ff0*/  @P4 SEL R15, R13.reuse, R15, P0 ;  /* 0x0000000f0d0f4207 */ /* 0x040fe40000000000 */
[----:B------:R-:W-:Y:S02]  /*3000*/  SEL R3, R12, R3, !P3 ;  /* 0x000000030c037207 */ /* 0x000fe40005800000 */
[----:B------:R-:W-:Y:S02]  /*3010*/  SEL R13, R13, R15, !P3 ;  /* 0x0000000f0d0d7207 */ /* 0x000fe40005800000 */
[----:B------:R-:W-:Y:S02]  /*3020*/  ISETP.LT.U32.AND P0, PT, R10, R3, PT ;  /* 0x000000030a00720c */ /* 0x000fe40003f01070 */
[----:B------:R-:W-:-:S02]  /*3030*/  LOP3.LUT P3, RZ, R22, 0xff, RZ, 0xc0, !PT ;  /* 0x000000ff16ff7812 */ /* 0x000fc4000786c0ff */
[C---:B------:R-:W-:Y:S02]  /*3040*/  ISETP.LT.AND.EX P0, PT, R11.reuse, R13, PT, P0 ;  /* 0x0000000d0b00720c */ /* 0x040fe40003f01300 */
[----:B------:R-:W-:Y:S02]  /*3050*/  @P1 SEL R20, R24, 0x1, !P2 ;  /* 0x0000000118141807 */ /* 0x000fe40005000000 */
[C---:B------:R-:W-:Y:S02]  /*3060*/  @P2 SEL R3, R10.reuse, R3, P0 ;  /* 0x000000030a032207 */ /* 0x040fe40000000000 */
[----:B------:R-:W-:Y:S02]  /*3070*/  @P2 SEL R13, R11, R13, P0 ;  /* 0x0000000d0b0d2207 */ /* 0x000fe40000000000 */
[----:B------:R-:W-:Y:S02]  /*3080*/  SEL R3, R10, R3, !P1 ;  /* 0x000000030a037207 */ /* 0x000fe40004800000 */
[----:B------:R-:W-:-:S02]  /*3090*/  LOP3.LUT P2, RZ, R20, 0xff, RZ, 0xc0, !PT ;  /* 0x000000ff14ff7812 */ /* 0x000fc4000784c0ff */
[----:B------:R-:W-:Y:S02]  /*30a0*/  SEL R11, R11, R13, !P1 ;  /* 0x0000000d0b0b7207 */ /* 0x000fe40004800000 */
[----:B------:R-:W-:Y:S02]  /*30b0*/  ISETP.GE.AND P1, PT, R18, R19, PT ;  /* 0x000000131200720c */ /* 0x000fe40003f26270 */
[----:B------:R-:W-:Y:S02]  /*30c0*/  ISETP.LT.U32.AND P0, PT, R16, R3, PT ;  /* 0x000000031000720c */ /* 0x000fe40003f01070 */
[----:B------:R-:W-:Y:S02]  /*30d0*/  IADD3 R10, P4, PT, R8, 0x4000, RZ ;  /* 0x00004000080a7810 */ /* 0x000fe40007f9e0ff */
[----:B------:R-:W-:-:S03]  /*30e0*/  ISETP.LT.AND.EX P0, PT, R17, R11, PT, P0 ;  /* 0x0000000b1100720c */ /* 0x000fc60003f01300 */
[----:B------:R-:W-:Y:S01]  /*30f0*/  @P2 SEL R22, R20, 0x1, !P3 ;  /* 0x0000000114162807 */ /* 0x000fe20005800000 */
[----:B------:R-:W-:Y:S01]  /*3100*/  IMAD.X R13, RZ, RZ, R9, P4 ;  /* 0x000000ffff0d7224 */ /* 0x000fe200020e0609 */
[C---:B------:R-:W-:Y:S02]  /*3110*/  @P3 SEL R3, R16.reuse, R3, P0 ;  /* 0x0000000310033207 */ /* 0x040fe40000000000 */
[C---:B------:R-:W-:Y:S02]  /*3120*/  @P3 SEL R11, R17.reuse, R11, P0 ;  /* 0x0000000b110b3207 */ /* 0x040fe40000000000 */
[----:B------:R-:W-:Y:S02]  /*3130*/  SEL R2, R16, R3, !P2 ;  /* 0x0000000310027207 */ /* 0x000fe40005000000 */
[----:B------:R-:W-:Y:S02]  /*3140*/  SEL R3, R17, R11, !P2 ;  /* 0x0000000b11037207 */ /* 0x000fe40005000000 */
[----:B------:R-:W-:Y:S01]  /*3150*/  PRMT R4, R22, 0x7610, R4 ;  /* 0x0000761016047816 */ /* 0x000fe20000000004 */
[----:B------:R-:W-:Y:S06]  /*3160*/  @!P1 BRA `(.L_x_308) ;  /* 0xfffffffc00249947 */ /* 0x000fec000383ffff */
.L_x_304:
[----:B------:R-:W-:Y:S05]  /*3170*/  BSYNC.RECONVERGENT B1 ;  /* 0x0000000000017941 */ /* 0x000fea0003800200 */
.L_x_302:
        /* <DEDUP_REMOVED lines=24> */
.L_x_310:
[----:B------:R-:W-:Y:S05]  /*3300*/  BSYNC.RECONVERGENT B1 ;  /* 0x0000000000017941 */ /* 0x000fea0003800200 */
.L_x_309:
        /* <DEDUP_REMOVED lines=23> */
.L_x_312:
[----:B------:R-:W-:Y:S05]  /*3480*/  BSYNC.RECONVERGENT B1 ;  /* 0x0000000000017941 */ /* 0x000fea0003800200 */
.L_x_311:
        /* <DEDUP_REMOVED lines=20> */
.L_x_314:
[----:B------:R-:W-:Y:S05]  /*35d0*/  BSYNC.RECONVERGENT B1 ;  /* 0x0000000000017941 */ /* 0x000fea0003800200 */
.L_x_313:
        /* <DEDUP_REMOVED lines=20> */
.L_x_316:
[----:B------:R-:W-:Y:S05]  /*3720*/  BSYNC.RECONVERGENT B1 ;  /* 0x0000000000017941 */ /* 0x000fea0003800200 */
.L_x_315:
        /* <DEDUP_REMOVED lines=20> */
.L_x_318:
[----:B------:R-:W-:Y:S05]  /*3870*/  BSYNC.RECONVERGENT B1 ;  /* 0x0000000000017941 */ /* 0x000fea0003800200 */
.L_x_317:
[----:B------:R-:W-:Y:S04]  /*3880*/  BSSY.RECONVERGENT B1, `(.L_x_319) ;  /* 0x000000a000017945 */ /* 0x000fe80003800200 */
[----:B------:R-:W-:Y:S05]  /*3890*/  @P1 BRA `(.L_x_320) ;  /* 0x0000000000201947 */ /* 0x000fea0003800000 */
[----:B--2---:R-:W2:Y:S01]  /*38a0*/  S2R R8, SR_CgaCtaId ;  /* 0x0000000000087919 */ /* 0x004ea20000008800 */
[----:B0-----:R-:W-:Y:S02]  /*38b0*/  MOV R7, 0x400 ;  /* 0x0000040000077802 */ /* 0x001fe40000000f00 */
[----:B------:R-:W-:-:S04]  /*38c0*/  SHF.R.U32.HI R6, RZ, 0x1, R5 ;  /* 0x00000001ff067819 */ /* 0x000fc80000011605 */
[----:B------:R-:W-:Y:S02]  /*38d0*/  LOP3.LUT R6, R6, 0x1f0, RZ, 0xc0, !PT ;  /* 0x000001f006067812 */ /* 0x000fe400078ec0ff */
[----:B--2---:R-:W-:-:S05]  /*38e0*/  LEA R7, R8, R7, 0x18 ;  /* 0x0000000708077211 */ /* 0x004fca00078ec0ff */
[----:B------:R-:W-:-:S05]  /*38f0*/  IMAD.IADD R7, R6, 0x1, R7 ;  /* 0x0000000106077824 */ /* 0x000fca00078e0207 */
[----:B------:R0:W-:Y:S04]  /*3900*/  STS.64 [R7+0x10], R2 ;  /* 0x0000100207007388 */ /* 0x0001e80000000a00 */
[----:B------:R0:W-:Y:S02]  /*3910*/  STS.U8 [R7+0x8], R4 ;  /* 0x0000080407007388 */ /* 0x0001e40000000000 */
.L_x_320:
[----:B------:R-:W-:Y:S05]  /*3920*/  BSYNC.RECONVERGENT B1 ;  /* 0x0000000000017941 */ /* 0x000fea0003800200 */
.L_x_319:
        /* <DEDUP_REMOVED lines=10> */
[----:B------:R-:W3:Y:S04]  /*39d0*/  LDS.64 R12, [UR5+0x30] ;  /* 0x00003005ff0c7984 */ /* 0x000ee80008000a00 */
[----:B------:R-:W3:Y:S04]  /*39e0*/  LDS.U8 R18, [UR5+0x38] ;  /* 0x00003805ff127984 */ /* 0x000ee80008000000 */
[----:B------:R-:W3:Y:S04]  /*39f0*/  LDS.64 R10, [UR5+0x40] ;  /* 0x00004005ff0a7984 */ /* 0x000ee80008000a00 */
[----:B------:R-:W3:Y:S04]  /*3a00*/  LDS.U8 R14, [UR5+0x48] ;  /* 0x00004805ff0e7984 */ /* 0x000ee80008000000 */
[----:B--2-4-:R-:W2:Y:S01]  /*3a10*/  LDS.64 R8, [UR5+0x50] ;  /* 0x00005005ff087984 */ /* 0x014ea20008000a00 */
[----:B-----5:R-:W-:-:S02]  /*3a20*/  ISETP.NE.AND P2, PT, R16, RZ, PT ;  /* 0x000000ff1000720c */ /* 0x020fc40003f45270 */
[----:B0-----:R-:W-:Y:S02]  /*3a30*/  ISETP.LT.U32.AND P0, PT, R6, R2, PT ;  /* 0x000000020600720c */ /* 0x001fe40003f01070 */
[----:B------:R-:W-:Y:S02]  /*3a40*/  @P4 SEL R16, R4, 0x1, !P2 ;  /* 0x0000000104104807 */ /* 0x000fe40005000000 */
[----:B------:R-:W-:Y:S02]  /*3a50*/  ISETP.LT.AND.EX P0, PT, R7, R3, PT, P0 ;  /* 0x000000030700720c */ /* 0x000fe40003f01300 */
[----:B------:R-:W-:Y:S02]  /*3a60*/  LOP3.LUT P3, RZ, R16, 0xff, RZ, 0xc0, !PT ;  /* 0x000000ff10ff7812 */ /* 0x000fe4000786c0ff */
[----:B-1----:R-:W-:-:S03]  /*3a70*/  ISETP.NE.AND P5, PT, R17, RZ, PT ;  /* 0x000000ff1100720c */ /* 0x002fc60003fa5270 */
[C---:B---3--:R-:W-:Y:S02]  /*3a80*/  @P2 SEL R2, R6.reuse, R2, P0 ;  /* 0x0000000206022207 */ /* 0x048fe40000000000 */
        /* <DEDUP_REMOVED lines=17> */
[----:B------:R-:W3:Y:S01]  /*3ba0*/  LDS.64 R4, [UR5+0x70] ;  /* 0x00007005ff047984 */ /* 0x000ee20008000a00 */
        /* <DEDUP_REMOVED lines=8> */
[----:B--2---:R-:W-:Y:S02]  /*3c30*/  ISETP.LT.U32.AND P0, PT, R8, R13, PT ;  /* 0x0000000d0800720c */ /* 0x004fe40003f01070 */
[----:B------:R-:W-:Y:S01]  /*3c40*/  @P5 SEL R14, R18, 0x1, !P3 ;  /* 0x00000001120e5807 */ /* 0x000fe20005800000 */
[----:B------:R-:W2:Y:S01]  /*3c50*/  LDS.64 R2, [UR5+0x80] ;  /* 0x00008005ff027984 */ /* 0x000ea20008000a00 */
        /* <DEDUP_REMOVED lines=16> */
[----:B---3--:R-:W-:Y:S02]  /*3d60*/  ISETP.LT.U32.AND P0, PT, R4, R9, PT ;  /* 0x000000090400720c */ /* 0x008fe40003f01070 */
        /* <DEDUP_REMOVED lines=8> */
[----:B--2---:R-:W-:-:S04]  /*3df0*/  ISETP.LT.U32.AND P0, PT, R2, R7, PT ;  /* 0x000000070200720c */ /* 0x004fc80003f01070 */
[C---:B------:R-:W-:Y:S02]  /*3e00*/  ISETP.LT.AND.EX P0, PT, R3.reuse, R5, PT, P0 ;  /* 0x000000050300720c */ /* 0x040fe40003f01300 */
[----:B------:R-:W-:Y:S02]  /*3e10*/  @P2 SEL R10, R12, 0x1, !P4 ;  /* 0x000000010c0a2807 */ /* 0x000fe40006000000 */
[----:B------:R-:W-:Y:S02]  /*3e20*/  @P4 SEL R7, R2, R7, P0 ;  /* 0x0000000702074207 */ /* 0x000fe40000000000 */
[----:B------:R-:W-:Y:S02]  /*3e30*/  @P4 SEL R5, R3, R5, P0 ;  /* 0x0000000503054207 */ /* 0x000fe40000000000 */
[----:B------:R-:W-:Y:S02]  /*3e40*/  PRMT R4, R10, 0x7610, R4 ;  /* 0x000076100a047816 */ /* 0x000fe40000000004 */
[----:B------:R-:W-:-:S02]  /*3e50*/  SEL R2, R2, R7, !P2 ;  /* 0x0000000702027207 */ /* 0x000fc40005000000 */
[----:B------:R-:W-:-:S07]  /*3e60*/  SEL R3, R3, R5, !P2 ;  /* 0x0000000503037207 */ /* 0x000fce0005000000 */
.L_x_282:
[----:B------:R-:W-:Y:S05]  /*3e70*/  BSYNC.RECONVERGENT B0 ;  /* 0x0000000000007941 */ /* 0x000fea0003800200 */
.L_x_259:
[----:B------:R-:W-:Y:S05]  /*3e80*/  @P1 EXIT ;  /* 0x000000000000194d */ /* 0x000fea0003800000 */
[----:B0-234-:R-:W0:Y:S01]  /*3e90*/  LDC.64 R8, c[0x0][0x3a0] ;  /* 0x0000e800ff087b82 */ /* 0x01de220000000a00 */
[----:B------:R-:W-:Y:S02]  /*3ea0*/  PRMT R7, R4, 0x7610, R7 ;  /* 0x0000761004077816 */ /* 0x000fe40000000007 */
[----:B-1----:R-:W-:Y:S02]  /*3eb0*/  ISETP.NE.AND P1, PT, R0, RZ, PT ;  /* 0x000000ff0000720c */ /* 0x002fe40003f25270 */
[----:B------:R-:W-:-:S03]  /*3ec0*/  LOP3.LUT P2, RZ, R7, 0xff, RZ, 0xc0, !PT ;  /* 0x000000ff07ff7812 */ /* 0x000fc6000784c0ff */
[----:B------:R-:W1:Y:S08]  /*3ed0*/  LDC.64 R4, c[0x0][0x388] ;  /* 0x0000e200ff047b82 */ /* 0x000e700000000a00 */
        /* <DEDUP_REMOVED lines=10> */
.L_x_321:
        /* <DEDUP_REMOVED lines=16> */
.L_x_665:


//--------------------- .text._ZN3cub18CUB_300001_SM_10006detail6reduce18DeviceReduceKernelINS2_10policy_hubIN4cuda3std3__45tupleIJblEEEyN6thrust24THRUST_300001_SM_1000_NS8cuda_cub9__find_if7functorIS9_EEE10Policy1000ENSB_12zip_iteratorINS8_IJNSD_26transform_input_iterator_tIbNSC_6detail35transform_pair_of_input_iterators_tIbNSB_6detail15normal_iteratorINSB_10device_ptrIiEEEESQ_NS7_8equal_toIiEEEENS7_10__not_fn_tINS7_10__identityEEEEENSB_17counting_iteratorIlNSB_11use_defaultESZ_SZ_EEEEEEEySF_S9_SV_EEvT0_PT3_T1_NS0_13GridEvenShareIS16_EET2_T4_ --------------------------
	.section	.text._ZN3cub18CUB_300001_SM_10006detail6reduce18DeviceReduceKernelINS2_10policy_hubIN4cuda3std3__45tupleIJblEEEyN6thrust24THRUST_300001_SM_1000_NS8cuda_cub9__find_if7functorIS9_EEE10Policy1000ENSB_12zip_iteratorINS8_IJNSD_26transform_input_iterator_tIbNSC_6detail35transform_pair_of_input_iterators_tIbNSB_6detail15normal_iteratorINSB_10device_ptrIiEEEESQ_NS7_8equal_toIiEEEENS7_10__not_fn_tINS7_10__identityEEEEENSB_17counting_iteratorIlNSB_11use_defaultESZ_SZ_EEEEEEEySF_S9_SV_EEvT0_PT3_T1_NS0_13GridEvenShareIS16_EET2_T4_,"ax",@progbits
	.align	128
        .global         _ZN3cub18CUB_300001_SM_10006detail6reduce18DeviceReduceKernelINS2_10policy_hubIN4cuda3std3__45tupleIJblEEEyN6thrust24THRUST_300001_SM_1000_NS8cuda_cub9__find_if7functorIS9_EEE10Policy1000ENSB_12zip_iteratorINS8_IJNSD_26transform_input_iterator_tIbNSC_6detail35transform_pair_of_input_iterators_tIbNSB_6detail15normal_iteratorINSB_10device_ptrIiEEEESQ_NS7_8equal_toIiEEEENS7_10__not_fn_tINS7_10__identityEEEEENSB_17counting_iteratorIlNSB_11use_defaultESZ_SZ_EEEEEEEySF_S9_SV_EEvT0_PT3_T1_NS0_13GridEvenShareIS16_EET2_T4_
        .type           _ZN3cub18CUB_300001_SM_10006detail6reduce18DeviceReduceKernelINS2_10policy_hubIN4cuda3std3__45tupleIJblEEEyN6thrust24THRUST_300001_SM_1000_NS8cuda_cub9__find_if7functorIS9_EEE10Policy1000ENSB_12zip_iteratorINS8_IJNSD_26transform_input_iterator_tIbNSC_6detail35transform_pair_of_input_iterators_tIbNSB_6detail15normal_iteratorINSB_10device_ptrIiEEEESQ_NS7_8equal_toIiEEEENS7_10__not_fn_tINS7_10__identityEEEEENSB_17counting_iteratorIlNSB_11use_defaultESZ_SZ_EEEEEEEySF_S9_SV_EEvT0_PT3_T1_NS0_13GridEvenShareIS16_EET2_T4_,@function
        .size           _ZN3cub18CUB_300001_SM_10006detail6reduce18DeviceReduceKernelINS2_10policy_hubIN4cuda3std3__45tupleIJblEEEyN6thrust24THRUST_300001_SM_1000_NS8cuda_cub9__find_if7functorIS9_EEE10Policy1000ENSB_12zip_iteratorINS8_IJNSD_26transform_input_iterator_tIbNSC_6detail35transform_pair_of_input_iterators_tIbNSB_6detail15normal_iteratorINSB_10device_ptrIiEEEESQ_NS7_8equal_toIiEEEENS7_10__not_fn_tINS7_10__identityEEEEENSB_17counting_iteratorIlNSB_11use_defaultESZ_SZ_EEEEEEEySF_S9_SV_EEvT0_PT3_T1_NS0_13GridEvenShareIS16_EET2_T4_,(.L_x_666 - _ZN3cub18CUB_300001_SM_10006detail6reduce18DeviceReduceKernelINS2_10policy_hubIN4cuda3std3__45tupleIJblEEEyN6thrust24THRUST_300001_SM_1000_NS8cuda_cub9__find_if7functorIS9_EEE10Policy1000ENSB_12zip_iteratorINS8_IJNSD_26transform_input_iterator_tIbNSC_6detail35transform_pair_of_input_iterators_tIbNSB_6detail15normal_iteratorINSB_10device_ptrIiEEEESQ_NS7_8equal_toIiEEEENS7_10__not_fn_tINS7_10__identityEEEEENSB_17counting_iteratorIlNSB_11use_defaultESZ_SZ_EEEEEEEySF_S9_SV_EEvT0_PT3_T1_NS0_13GridEvenShareIS16_EET2_T4_)
        .other          _ZN3cub18CUB_300001_SM_10006detail6reduce18DeviceReduceKernelINS2_10policy_hubIN4cuda3std3__45tupleIJblEEEyN6thrust24THRUST_300001_SM_1000_NS8cuda_cub9__find_if7functorIS9_EEE10Policy1000ENSB_12zip_iteratorINS8_IJNSD_26transform_input_iterator_tIbNSC_6detail35transform_pair_of_input_iterators_tIbNSB_6detail15normal_iteratorINSB_10device_ptrIiEEEESQ_NS7_8equal_toIiEEEENS7_10__not_fn_tINS7_10__identityEEEEENSB_17counting_iteratorIlNSB_11use_defaultESZ_SZ_EEEEEEEySF_S9_SV_EEvT0_PT3_T1_NS0_13GridEvenShareIS16_EET2_T4_,@"STO_CUDA_ENTRY STV_DEFAULT"
_ZN3cub18CUB_300001_SM_10006detail6reduce18DeviceReduceKernelINS2_10policy_hubIN4cuda3std3__45tupleIJblEEEyN6thrust24THRUST_300001_SM_1000_NS8cuda_cub9__find_if7functorIS9_EEE10Policy1000ENSB_12zip_iteratorINS8_IJNSD_26transform_input_iterator_tIbNSC_6detail35transform_pair_of_input_iterators_tIbNSB_6detail15normal_iteratorINSB_10device_ptrIiEEEESQ_NS7_8equal_toIiEEEENS7_10__not_fn_tINS7_10__identityEEEEENSB_17counting_iteratorIlNSB_11use_defaultESZ_SZ_EEEEEEEySF_S9_SV_EEvT0_PT3_T1_NS0_13GridEvenShareIS16_EET2_T4_:
.text._ZN3cub18CUB_300001_SM_10006detail6reduce18DeviceReduceKernelINS2_10policy_hubIN4cuda3std3__45tupleIJblEEEyN6thrust24THRUST_300001_SM_1000_NS8cuda_cub9__find_if7functorIS9_EEE10Policy1000ENSB_12zip_iteratorINS8_IJNSD_26transform_input_iterator_tIbNSC_6detail35transform_pair_of_input_iterators_tIbNSB_6detail15normal_iteratorINSB_10device_ptrIiEEEESQ_NS7_8equal_toIiEEEENS7_10__not_fn_tINS7_10__identityEEEEENSB_17counting_iteratorIlNSB_11use_defaultESZ_SZ_EEEEEEEySF_S9_SV_EEvT0_PT3_T1_NS0_13GridEvenShareIS16_EET2_T4_:
        /* <DEDUP_REMOVED lines=18> */
[----:B------:R-:W-:-:S07]  /*0120*/  IMAD.IADD R9, R2, 0x1, -R11 ;  /* 0x0000000102097824 */ /* 0x000fce00078e0a0b */
[----:B------:R-:W2:Y:S01]  /*0130*/  LDC.64 R12, c[0x0][0x388] ;  /* 0x0000e200ff0c7b82 */ /* 0x000ea20000000a00 */
[----:B------:R-:W-:Y:S01]  /*0140*/  CS2R R6, SRZ ;  /* 0x0000000000067805 */ /* 0x000fe2000001ff00 */
[----:B------:R-:W3:Y:S01]  /*0150*/  LDCU.64 UR8, c[0x0][0x3a0] ;  /* 0x00007400ff0877ac */ /* 0x000ee20008000a00 */
[----:B------:R-:W4:Y:S01]  /*0160*/  LDCU.128 UR4, c[0x0][0x380] ;  /* 0x00007000ff0477ac */ /* 0x000f220008000c00 */
[----:B0-----:R-:W-:-:S13]  /*0170*/  ISETP.GE.AND P1, PT, R10, R9, PT ;  /* 0x000000090a00720c */ /* 0x001fda0003f26270 */
[----:B------:R-:W-:Y:S01]  /*0180*/  @!P1 IMAD.IADD R3, R11, 0x1, R10 ;  /* 0x000000010b039824 */ /* 0x000fe200078e020a */
[----:B------:R-:W0:Y:S03]  /*0190*/  @!P1 LDC.64 R16, c[0x0][0x3a0] ;  /* 0x0000e800ff109b82 */ /* 0x000e260000000a00 */
[----:B-1----:R-:W-:-:S04]  /*01a0*/  @!P1 IMAD.WIDE.U32 R4, R3, 0x4, R4 ;  /* 0x0000000403049825 */ /* 0x002fc800078e0004 */
[----:B--2---:R-:W-:Y:S02]  /*01b0*/  @!P1 IMAD.WIDE.U32 R12, R3, 0x4, R12 ;  /* 0x00000004030c9825 */ /* 0x004fe400078e000c */
[----:B------:R-:W2:Y:S04]  /*01c0*/  @!P1 LDG.E R4, desc[UR12][R4.64] ;  /* 0x0000000c04049981 */ /* 0x000ea8000c1e1900 */
[----:B------:R-:W2:Y:S01]  /*01d0*/  @!P1 LDG.E R13, desc[UR12][R12.64] ;  /* 0x0000000c0c0d9981 */ /* 0x000ea2000c1e1900 */
[----:B------:R-:W-:Y:S01]  /*01e0*/  IMAD.MOV.U32 R14, RZ, RZ, R10 ;  /* 0x000000ffff0e7224 */ /* 0x000fe200078e000a */
[----:B------:R-:W-:Y:S01]  /*01f0*/  PRMT R8, RZ, 0x7610, R8 ;  /* 0x00007610ff087816 */ /* 0x000fe20000000008 */
[----:B------:R-:W-:Y:S01]  /*0200*/  @!P1 VIADD R14, R10, 0x100 ;  /* 0x000001000a0e9836 */ /* 0x000fe20000000000 */
[----:B------:R-:W-:Y:S04]  /*0210*/  BSSY.RECONVERGENT B1, `(.L_x_324) ;  /* 0x000014b000017945 */ /* 0x000fe80003800200 */
[----:B------:R-:W-:-:S02]  /*0220*/  ISETP.GE.AND P2, PT, R14, R9, PT ;  /* 0x000000090e00720c */ /* 0x000fc40003f46270 */
[----:B0-----:R-:W-:-:S05]  /*0230*/  @!P1 IADD3 R6, P3, PT, R3, R16, RZ ;  /* 0x0000001003069210 */ /* 0x001fca0007f7e0ff */
[----:B------:R-:W-:Y:S01]  /*0240*/  @!P1 IMAD.X R7, RZ, RZ, R17, P3 ;  /* 0x000000ffff079224 */ /* 0x000fe200018e0611 */
[----:B--2---:R-:W-:-:S04]  /*0250*/  @!P1 ISETP.NE.AND P0, PT, R4, R13, PT ;  /* 0x0000000d0400920c */ /* 0x004fc80003f05270 */
[----:B------:R-:W-:-:S04]  /*0260*/  @!P1 SEL R3, RZ, 0x1, !P0 ;  /* 0x00000001ff039807 */ /* 0x000fc80004000000 */
[----:B------:R-:W-:Y:S01]  /*0270*/  @!P1 PRMT R8, R3, 0x7610, R8 ;  /* 0x0000761003089816 */ /* 0x000fe20000000008 */
[----:B---34-:R-:W-:Y:S06]  /*0280*/  @P2 BRA `(.L_x_325) ;  /* 0x00000014000c2947 */ /* 0x018fec0003800000 */
[----:B------:R-:W-:Y:S01]  /*0290*/  LOP3.LUT R3, RZ, R14, RZ, 0x33, !PT ;  /* 0x0000000eff037212 */ /* 0x000fe200078e33ff */
[----:B------:R-:W-:Y:S04]  /*02a0*/  BSSY.RECONVERGENT B2, `(.L_x_326) ;  /* 0x00000a0000027945 */ /* 0x000fe80003800200 */
[----:B------:R-:W-:-:S04]  /*02b0*/  IMAD.IADD R12, R3, 0x1, R2 ;  /* 0x00000001030c7824 */ /* 0x000fc800078e0202 */
[----:B------:R-:W-:-:S05]  /*02c0*/  IMAD.IADD R13, R12, 0x1, -R11 ;  /* 0x000000010c0d7824 */ /* 0x000fca00078e0a0b */
[C---:B------:R-:W-:Y:S02]  /*02d0*/  ISETP.GE.U32.AND P0, PT, R13.reuse, 0x700, PT ;  /* 0x000007000d00780c */ /* 0x040fe40003f06070 */
[----:B------:R-:W-:-:S04]  /*02e0*/  LEA.HI R13, R13, 0x1, RZ, 0x18 ;  /* 0x000000010d0d7811 */ /* 0x000fc800078fc0ff */
[----:B------:R-:W-:-:S07]  /*02f0*/  LOP3.LUT R26, R13, 0x7, RZ, 0xc0, !PT ;  /* 0x000000070d1a7812 */ /* 0x000fce00078ec0ff */
[----:B------:R-:W-:Y:S05]  /*0300*/  @!P0 BRA `(.L_x_327) ;  /* 0x0000000800648947 */ /* 0x000fea0003800000 */
[----:B------:R-:W-:Y:S01]  /*0310*/  LOP3.LUT R15, R13, 0x1fffff8, RZ, 0xc0, !PT ;  /* 0x01fffff80d0f7812 */ /* 0x000fe200078ec0ff */
[----:B------:R-:W-:Y:S01]  /*0320*/  BSSY.RECONVERGENT B3, `(.L_x_328) ;  /* 0x0000096000037945 */ /* 0x000fe20003800200 */
[----:B------:R-:W-:-:S03]  /*0330*/  VIADD R14, R14, 0x400 ;  /* 0x000004000e0e7836 */ /* 0x000fc60000000000 */
[----:B------:R-:W-:-:S07]  /*0340*/  IMAD.MOV R15, RZ, RZ, -R15 ;  /* 0x000000ffff0f7224 */ /* 0x000fce00078e0a0f */
.L_x_329:
        /* <DEDUP_REMOVED lines=10> */
[----:B------:R-:W2:Y:S04]  /*03f0*/  LDG.E R18, desc[UR12][R4.64] ;  /* 0x0000000c04127981 */ /* 0x000ea8000c1e1900 */
[----:B------:R-:W3:Y:S04]  /*0400*/  LDG.E R23, desc[UR12][R2.64+0x400] ;  /* 0x0004000c02177981 */ /* 0x000ee8000c1e1900 */
[----:B------:R-:W3:Y:S04]  /*0410*/  LDG.E R16, desc[UR12][R4.64+0x400] ;  /* 0x0004000c04107981 */ /* 0x000ee8000c1e1900 */
[----:B------:R-:W4:Y:S04]  /*0420*/  LDG.E R20, desc[UR12][R2.64+0x800] ;  /* 0x0008000c02147981 */ /* 0x000f28000c1e1900 */
[----:B------:R-:W4:Y:S01]  /*0430*/  LDG.E R19, desc[UR12][R4.64+0x800] ;  /* 0x0008000c04137981 */ /* 0x000f22000c1e1900 */
[----:B------:R-:W-:-:S02]  /*0440*/  PRMT R22, R8, 0x7610, R22 ;  /* 0x0000761008167816 */ /* 0x000fc40000000016 */
[----:B------:R-:W-:Y:S01]  /*0450*/  IADD3 R21, P0, PT, R21, UR8, RZ ;  /* 0x0000000815157c10 */ /* 0x000fe2000ff1e0ff */
[----:B------:R-:W5:Y:S01]  /*0460*/  LDG.E R8, desc[UR12][R2.64+0xc00] ;  /* 0x000c000c02087981 */ /* 0x000f62000c1e1900 */
[----:B------:R-:W-:Y:S02]  /*0470*/  LOP3.LUT P2, RZ, R22, 0xff, RZ, 0xc0, !PT ;  /* 0x000000ff16ff7812 */ /* 0x000fe4000784c0ff */
[----:B------:R-:W-:Y:S02]  /*0480*/  IADD3.X R24, PT, PT, R24, UR9, RZ, P0, !PT ;  /* 0x0000000918187c10 */ /* 0x000fe400087fe4ff */
[----:B------:R-:W-:-:S04]  /*0490*/  ISETP.LT.U32.AND P0, PT, R21, R6, PT ;  /* 0x000000061500720c */ /* 0x000fc80003f01070 */
[----:B------:R-:W-:Y:S02]  /*04a0*/  ISETP.LT.AND.EX P0, PT, R24, R7, PT, P0 ;  /* 0x000000071800720c */ /* 0x000fe40003f01300 */
[CC--:B--2---:R-:W-:Y:S02]  /*04b0*/  ISETP.NE.AND P3, PT, R17.reuse, R18.reuse, P2 ;  /* 0x000000121100720c */ /* 0x0c4fe40001765270 */
[----:B------:R-:W-:Y:S02]  /*04c0*/  ISETP.NE.AND P1, PT, R17, R18, PT ;  /* 0x000000121100720c */ /* 0x000fe40003f25270 */
[----:B------:R-:W5:Y:S01]  /*04d0*/  LDG.E R17, desc[UR12][R4.64+0xc00] ;  /* 0x000c000c04117981 */ /* 0x000f62000c1e1900 */
[----:B------:R-:W-:Y:S02]  /*04e0*/  SEL R18, R21, R6, P0 ;  /* 0x0000000615127207 */ /* 0x000fe40000000000 */
[----:B------:R-:W-:-:S06]  /*04f0*/  @!P2 SEL R22, RZ, 0x1, !P1 ;  /* 0x00000001ff16a807 */ /* 0x000fcc0004800000 */
[----:B------:R-:W-:Y:S01]  /*0500*/  @!P3 SEL R18, R21, R6, !P2 ;  /* 0x000000061512b207 */ /* 0x000fe20005000000 */
[----:B------:R-:W-:Y:S01]  /*0510*/  VIADD R6, R14, 0xfffffd00 ;  /* 0xfffffd000e067836 */ /* 0x000fe20000000000 */
[CC--:B------:R-:W-:Y:S02]  /*0520*/  SEL R21, R24.reuse, R7.reuse, P0 ;  /* 0x0000000718157207 */ /* 0x0c0fe40000000000 */
[----:B------:R-:W-:Y:S02]  /*0530*/  @!P3 SEL R21, R24, R7, !P2 ;  /* 0x000000071815b207 */ /* 0x000fe40005000000 */
[----:B------:R-:W-:Y:S02]  /*0540*/  SHF.R.S32.HI R7, RZ, 0x1f, R6 ;  /* 0x0000001fff077819 */ /* 0x000fe40000011406 */
[----:B------:R-:W-:Y:S02]  /*0550*/  IADD3 R25, P0, P4, R6, UR8, R11 ;  /* 0x0000000806197c10 */ /* 0x000fe4000fc1e00b */
[----:B------:R-:W-:Y:S01]  /*0560*/  SEL R22, R22, 0x1, !P3 ;  /* 0x0000000116167807 */ /* 0x000fe20005800000 */
[----:B------:R-:W2:Y:S01]  /*0570*/  LDG.E R6, desc[UR12][R2.64+0x1000] ;  /* 0x0010000c02067981 */ /* 0x000ea2000c1e1900 */
[----:B------:R-:W-:-:S02]  /*0580*/  IADD3.X R24, PT, PT, R7, UR9, RZ, P0, P4 ;  /* 0x0000000907187c10 */ /* 0x000fc400087e84ff */
[----:B------:R-:W-:Y:S01]  /*0590*/  LOP3.LUT P2, RZ, R22, 0xff, RZ, 0xc0, !PT ;  /* 0x000000ff16ff7812 */ /* 0x000fe2000784c0ff */
[----:B------:R-:W2:Y:S03]  /*05a0*/  LDG.E R7, desc[UR12][R4.64+0x1000] ;  /* 0x0010000c04077981 */ /* 0x000ea6000c1e1900 */
[----:B---3--:R-:W-:Y:S02]  /*05b0*/  ISETP.NE.AND P3, PT, R23, R16, P2 ;  /* 0x000000101700720c */ /* 0x008fe40001765270 */
[----:B------:R-:W-:Y:S02]  /*05c0*/  ISETP.LT.U32.AND P0, PT, R25, R18, PT ;  /* 0x000000121900720c */ /* 0x000fe40003f01070 */
[----:B------:R-:W-:Y:S02]  /*05d0*/  ISETP.NE.AND P1, PT, R23, R16, PT ;  /* 0x000000101700720c */ /* 0x000fe40003f25270 */
[----:B------:R-:W-:-:S03]  /*05e0*/  ISETP.LT.AND.EX P0, PT, R24, R21, PT, P0 ;  /* 0x000000151800720c */ /* 0x000fc60003f01300 */
[----:B------:R-:W-:Y:S02]  /*05f0*/  @!P2 SEL R22, RZ, 0x1, !P1 ;  /* 0x00000001ff16a807 */ /* 0x000fe40004800000 */
[CC--:B------:R-:W-:Y:S02]  /*0600*/  SEL R23, R25.reuse, R18.reuse, P0 ;  /* 0x0000001219177207 */ /* 0x0c0fe40000000000 */
[----:B------:R-:W-:Y:S02]  /*0610*/  @!P3 SEL R23, R25, R18, !P2 ;  /* 0x000000121917b207 */ /* 0x000fe40005000000 */
[-C--:B------:R-:W-:Y:S02]  /*0620*/  SEL R18, R24, R21.reuse, P0 ;  /* 0x0000001518127207 */ /* 0x080fe40000000000 */
[----:B------:R-:W-:Y:S02]  /*0630*/  SEL R16, R22, 0x1, !P3 ;  /* 0x0000000116107807 */ /* 0x000fe40005800000 */
[----:B------:R-:W-:Y:S01]  /*0640*/  @!P3 SEL R18, R24, R21, !P2 ;  /* 0x000000151812b207 */ /* 0x000fe20005000000 */
[----:B------:R-:W3:Y:S04]  /*0650*/  LDG.E R22, desc[UR12][R2.64+0x1400] ;  /* 0x0014000c02167981 */ /* 0x000ee8000c1e1900 */
[----:B------:R-:W3:Y:S01]  /*0660*/  LDG.E R21, desc[UR12][R4.64+0x1400] ;  /* 0x0014000c04157981 */ /* 0x000ee2000c1e1900 */
[----:B------:R-:W-:Y:S01]  /*0670*/  LOP3.LUT P1, RZ, R16, 0xff, RZ, 0xc0, !PT ;  /* 0x000000ff10ff7812 */ /* 0x000fe2000782c0ff */
[----:B------:R-:W-:Y:S01]  /*0680*/  VIADD R24, R14, 0xfffffe00 ;  /* 0xfffffe000e187836 */ /* 0x000fe20000000000 */
[----:B----4-:R-:W-:-:S02]  /*0690*/  ISETP.NE.AND P2, PT, R20, R19, PT ;  /* 0x000000131400720c */ /* 0x010fc40003f45270 */
[----:B------:R-:W-:Y:S02]  /*06a0*/  ISETP.NE.AND P3, PT, R20, R19, P1 ;  /* 0x000000131400720c */ /* 0x000fe40000f65270 */
[----:B------:R-:W-:Y:S01]  /*06b0*/  SHF.R.S32.HI R27, RZ, 0x1f, R24 ;  /* 0x0000001fff1b7819 */ /* 0x000fe20000011418 */
[----:B------:R-:W4:Y:S01]  /*06c0*/  LDG.E R19, desc[UR12][R2.64+0x1800] ;  /* 0x0018000c02137981 */ /* 0x000f22000c1e1900 */
[----:B------:R-:W-:-:S03]  /*06d0*/  IADD3 R24, P0, P4, R24, UR8, R11 ;  /* 0x0000000818187c10 */ /* 0x000fc6000fc1e00b */
[----:B------:R-:W4:Y:S01]  /*06e0*/  LDG.E R20, desc[UR12][R4.64+0x1800] ;  /* 0x0018000c04147981 */ /* 0x000f22000c1e1900 */
[----:B------:R-:W-:Y:S02]  /*06f0*/  IADD3.X R27, PT, PT, R27, UR9, RZ, P0, P4 ;  /* 0x000000091b1b7c10 */ /* 0x000fe400087e84ff */
[----:B------:R-:W-:-:S04]  /*0700*/  ISETP.LT.U32.AND P0, PT, R24, R23, PT ;  /* 0x000000171800720c */ /* 0x000fc80003f01070 */
[----:B------:R-:W-:-:S04]  /*0710*/  ISETP.LT.AND.EX P0, PT, R27, R18, PT, P0 ;  /* 0x000000121b00720c */ /* 0x000fc80003f01300 */
[CC--:B------:R-:W-:Y:S02]  /*0720*/  SEL R25, R24.reuse, R23.reuse, P0 ;  /* 0x0000001718197207 */ /* 0x0c0fe40000000000 */
[----:B------:R-:W-:Y:S02]  /*0730*/  @!P3 SEL R25, R24, R23, !P1 ;  /* 0x000000171819b207 */ /* 0x000fe40004800000 */
[----:B------:R-:W4:Y:S04]  /*0740*/  LDG.E R23, desc[UR12][R2.64+0x1c00] ;  /* 0x001c000c02177981 */ /* 0x000f28000c1e1900 */
[----:B------:R0:W4:Y:S01]  /*0750*/  LDG.E R24, desc[UR12][R4.64+0x1c00] ;  /* 0x001c000c04187981 */ /* 0x000122000c1e1900 */
[----:B------:R-:W-:-:S04]  /*0760*/  @!P1 SEL R16, RZ, 0x1, !P2 ;  /* 0x00000001ff109807 */ /* 0x000fc80005000000 */
[----:B------:R-:W-:-:S04]  /*0770*/  SEL R28, R16, 0x1, !P3 ;  /* 0x00000001101c7807 */ /* 0x000fc80005800000 */
[----:B------:R-:W-:Y:S02]  /*0780*/  LOP3.LUT P2, RZ, R28, 0xff, RZ, 0xc0, !PT ;  /* 0x000000ff1cff7812 */ /* 0x000fe4000784c0ff */
[CC--:B------:R-:W-:Y:S02]  /*0790*/  SEL R16, R27.reuse, R18.reuse, P0 ;  /* 0x000000121b107207 */ /* 0x0c0fe40000000000 */
[----:B------:R-:W-:Y:S01]  /*07a0*/  @!P3 SEL R16, R27, R18, !P1 ;  /* 0x000000121b10b207 */ /* 0x000fe20004800000 */
[----:B------:R-:W-:-:S05]  /*07b0*/  VIADD R18, R14, 0xffffff00 ;  /* 0xffffff000e127836 */ /* 0x000fca0000000000 */
[----:B------:R-:W-:Y:S02]  /*07c0*/  SHF.R.S32.HI R27, RZ, 0x1f, R18 ;  /* 0x0000001fff1b7819 */ /* 0x000fe40000011412 */
[----:B------:R-:W-:-:S04]  /*07d0*/  IADD3 R18, P1, P4, R18, UR8, R11 ;  /* 0x0000000812127c10 */ /* 0x000fc8000fc3e00b */
[----:B------:R-:W-:Y:S02]  /*07e0*/  IADD3.X R27, PT, PT, R27, UR9, RZ, P1, P4 ;  /* 0x000000091b1b7c10 */ /* 0x000fe40008fe84ff */
[----:B0-----:R-:W-:Y:S01]  /*07f0*/  SHF.R.S32.HI R4, RZ, 0x1f, R14 ;  /* 0x0000001fff047819 */ /* 0x001fe2000001140e */
[----:B------:R-:W-:Y:S01]  /*0800*/  VIADD R15, R15, 0x8 ;  /* 0x000000080f0f7836 */ /* 0x000fe20000000000 */
[CC--:B-----5:R-:W-:Y:S02]  /*0810*/  ISETP.NE.AND P0, PT, R8.reuse, R17.reuse, PT ;  /* 0x000000110800720c */ /* 0x0e0fe40003f05270 */
[----:B------:R-:W-:Y:S02]  /*0820*/  ISETP.NE.AND P3, PT, R8, R17, P2 ;  /* 0x000000110800720c */ /* 0x000fe40001765270 */
[----:B------:R-:W-:-:S04]  /*0830*/  @!P2 SEL R28, RZ, 0x1, !P0 ;  /* 0x00000001ff1ca807 */ /* 0x000fc80004000000 */
[----:B------:R-:W-:Y:S02]  /*0840*/  SEL R28, R28, 0x1, !P3 ;  /* 0x000000011c1c7807 */ /* 0x000fe40005800000 */
[----:B------:R-:W-:Y:S02]  /*0850*/  ISETP.LT.U32.AND P0, PT, R18, R25, PT ;  /* 0x000000191200720c */ /* 0x000fe40003f01070 */
[----:B------:R-:W-:Y:S02]  /*0860*/  LOP3.LUT P1, RZ, R28, 0xff, RZ, 0xc0, !PT ;  /* 0x000000ff1cff7812 */ /* 0x000fe4000782c0ff */
[----:B------:R-:W-:-:S04]  /*0870*/  ISETP.LT.AND.EX P0, PT, R27, R16, PT, P0 ;  /* 0x000000101b00720c */ /* 0x000fc80003f01300 */
[----:B------:R-:W-:Y:S02]  /*0880*/  SEL R3, R18, R25, P0 ;  /* 0x0000001912037207 */ /* 0x000fe40000000000 */
[CC--:B------:R-:W-:Y:S02]  /*0890*/  SEL R2, R27.reuse, R16.reuse, P0 ;  /* 0x000000101b027207 */ /* 0x0c0fe40000000000 */
[----:B--2---:R-:W-:Y:S02]  /*08a0*/  ISETP.NE.AND P0, PT, R6, R7, PT ;  /* 0x000000070600720c */ /* 0x004fe40003f05270 */
[----:B------:R-:W-:Y:S02]  /*08b0*/  @!P3 SEL R3, R18, R25, !P2 ;  /* 0x000000191203b207 */ /* 0x000fe40005000000 */
[----:B------:R-:W-:Y:S02]  /*08c0*/  @!P3 SEL R2, R27, R16, !P2 ;  /* 0x000000101b02b207 */ /* 0x000fe40005000000 */
[----:B------:R-:W-:-:S02]  /*08d0*/  ISETP.NE.AND P3, PT, R6, R7, P1 ;  /* 0x000000070600720c */ /* 0x000fc40000f65270 */
[----:B------:R-:W-:Y:S02]  /*08e0*/  @!P1 SEL R28, RZ, 0x1, !P0 ;  /* 0x00000001ff1c9807 */ /* 0x000fe40004000000 */
[----:B------:R-:W-:Y:S02]  /*08f0*/  IADD3 R8, P4, P5, R14, UR8, R11 ;  /* 0x000000080e087c10 */ /* 0x000fe4000fd9e00b */
[----:B------:R-:W-:Y:S02]  /*0900*/  SEL R28, R28, 0x1, !P3 ;  /* 0x000000011c1c7807 */ /* 0x000fe40005800000 */
[----:B------:R-:W-:Y:S02]  /*0910*/  IADD3.X R17, PT, PT, R4, UR9, RZ, P4, P5 ;  /* 0x0000000904117c10 */ /* 0x000fe4000a7ea4ff */
[----:B------:R-:W-:Y:S02]  /*0920*/  ISETP.LT.U32.AND P0, PT, R8, R3, PT ;  /* 0x000000030800720c */ /* 0x000fe40003f01070 */
[----:B------:R-:W-:-:S02]  /*0930*/  LOP3.LUT P2, RZ, R28, 0xff, RZ, 0xc0, !PT ;  /* 0x000000ff1cff7812 */ /* 0x000fc4000784c0ff */
[----:B------:R-:W-:Y:S01]  /*0940*/  ISETP.LT.AND.EX P0, PT, R17, R2, PT, P0 ;  /* 0x000000021100720c */ /* 0x000fe20003f01300 */
[----:B------:R-:W-:-:S03]  /*0950*/  VIADD R6, R14, 0x100 ;  /* 0x000001000e067836 */ /* 0x000fc60000000000 */
[----:B------:R-:W-:Y:S02]  /*0960*/  SEL R4, R8, R3, P0 ;  /* 0x0000000308047207 */ /* 0x000fe40000000000 */
[CC--:B------:R-:W-:Y:S02]  /*0970*/  SEL R5, R17.reuse, R2.reuse, P0 ;  /* 0x0000000211057207 */ /* 0x0c0fe40000000000 */
[----:B---3--:R-:W-:Y:S02]  /*0980*/  ISETP.NE.AND P0, PT, R22, R21, PT ;  /* 0x000000151600720c */ /* 0x008fe40003f05270 */
[----:B------:R-:W-:Y:S02]  /*0990*/  @!P3 SEL R4, R8, R3, !P1 ;  /* 0x000000030804b207 */ /* 0x000fe40004800000 */
[----:B------:R-:W-:Y:S02]  /*09a0*/  @!P3 SEL R5, R17, R2, !P1 ;  /* 0x000000021105b207 */ /* 0x000fe40004800000 */
[----:B------:R-:W-:-:S02]  /*09b0*/  ISETP.NE.AND P3, PT, R22, R21, P2 ;  /* 0x000000151600720c */ /* 0x000fc40001765270 */
[----:B------:R-:W-:Y:S02]  /*09c0*/  @!P2 SEL R28, RZ, 0x1, !P0 ;  /* 0x00000001ff1ca807 */ /* 0x000fe40004000000 */
[----:B------:R-:W-:Y:S02]  /*09d0*/  SHF.R.S32.HI R3, RZ, 0x1f, R6 ;  /* 0x0000001fff037819 */ /* 0x000fe40000011406 */
[----:B------:R-:W-:Y:S02]  /*09e0*/  IADD3 R7, P4, P5, R6, UR8, R11 ;  /* 0x0000000806077c10 */ /* 0x000fe4000fd9e00b */
[----:B------:R-:W-:Y:S02]  /*09f0*/  SEL R28, R28, 0x1, !P3 ;  /* 0x000000011c1c7807 */ /* 0x000fe40005800000 */
[----:B------:R-:W-:Y:S02]  /*0a00*/  IADD3.X R8, PT, PT, R3, UR9, RZ, P4, P5 ;  /* 0x0000000903087c10 */ /* 0x000fe4000a7ea4ff */
[----:B------:R-:W-:-:S02]  /*0a10*/  ISETP.LT.U32.AND P0, PT, R7, R4, PT ;  /* 0x000000040700720c */ /* 0x000fc40003f01070 */
[----:B------:R-:W-:Y:S01]  /*0a20*/  LOP3.LUT P1, RZ, R28, 0xff, RZ, 0xc0, !PT ;  /* 0x000000ff1cff7812 */ /* 0x000fe2000782c0ff */
[----:B------:R-:W-:Y:S01]  /*0a30*/  VIADD R6, R14, 0x200 ;  /* 0x000002000e067836 */ /* 0x000fe20000000000 */
[----:B------:R-:W-:-:S04]  /*0a40*/  ISETP.LT.AND.EX P0, PT, R8, R5, PT, P0 ;  /* 0x000000050800720c */ /* 0x000fc80003f01300 */
[CC--:B------:R-:W-:Y:S02]  /*0a50*/  SEL R2, R7.reuse, R4.reuse, P0 ;  /* 0x0000000407027207 */ /* 0x0c0fe40000000000 */
[-C--:B------:R-:W-:Y:S02]  /*0a60*/  SEL R3, R8, R5.reuse, P0 ;  /* 0x0000000508037207 */ /* 0x080fe40000000000 */
[----:B------:R-:W-:Y:S02]  /*0a70*/  @!P3 SEL R2, R7, R4, !P2 ;  /* 0x000000040702b207 */ /* 0x000fe40005000000 */
[----:B------:R-:W-:Y:S02]  /*0a80*/  SHF.R.S32.HI R4, RZ, 0x1f, R6 ;  /* 0x0000001fff047819 */ /* 0x000fe40000011406 */
[----:B------:R-:W-:Y:S02]  /*0a90*/  IADD3 R7, P0, P4, R6, UR8, R11 ;  /* 0x0000000806077c10 */ /* 0x000fe4000fc1e00b */
[----:B------:R-:W-:-:S02]  /*0aa0*/  @!P3 SEL R3, R8, R5, !P2 ;  /* 0x000000050803b207 */ /* 0x000fc40005000000 */
[CC--:B----4-:R-:W-:Y:S02]  /*0ab0*/  ISETP.NE.AND P2, PT, R19.reuse, R20.reuse, PT ;  /* 0x000000141300720c */ /* 0x0d0fe40003f45270 */
[----:B------:R-:W-:Y:S02]  /*0ac0*/  ISETP.NE.AND P3, PT, R19, R20, P1 ;  /* 0x000000141300720c */ /* 0x000fe40000f65270 */
[----:B------:R-:W-:Y:S01]  /*0ad0*/  IADD3.X R6, PT, PT, R4, UR9, RZ, P0, P4 ;  /* 0x0000000904067c10 */ /* 0x000fe200087e84ff */
[----:B------:R-:W-:Y:S01]  /*0ae0*/  VIADD R4, R14, 0x300 ;  /* 0x000003000e047836 */ /* 0x000fe20000000000 */
[----:B------:R-:W-:Y:S02]  /*0af0*/  @!P1 SEL R28, RZ, 0x1, !P2 ;  /* 0x00000001ff1c9807 */ /* 0x000fe40005000000 */
[----:B------:R-:W-:Y:S02]  /*0b00*/  ISETP.LT.U32.AND P0, PT, R7, R2, PT ;  /* 0x000000020700720c */ /* 0x000fe40003f01070 */
[----:B------:R-:W-:-:S02]  /*0b10*/  SHF.R.S32.HI R5, RZ, 0x1f, R4 ;  /* 0x0000001fff057819 */ /* 0x000fc40000011404 */
[----:B------:R-:W-:Y:S02]  /*0b20*/  SEL R28, R28, 0x1, !P3 ;  /* 0x000000011c1c7807 */ /* 0x000fe40005800000 */
[----:B------:R-:W-:Y:S02]  /*0b30*/  IADD3 R4, P4, P5, R4, UR8, R11 ;  /* 0x0000000804047c10 */ /* 0x000fe4000fd9e00b */
[----:B------:R-:W-:Y:S02]  /*0b40*/  ISETP.LT.AND.EX P0, PT, R6, R3, PT, P0 ;  /* 0x000000030600720c */ /* 0x000fe40003f01300 */
[----:B------:R-:W-:Y:S02]  /*0b50*/  LOP3.LUT P2, RZ, R28, 0xff, RZ, 0xc0, !PT ;  /* 0x000000ff1cff7812 */ /* 0x000fe4000784c0ff */
[----:B------:R-:W-:Y:S02]  /*0b60*/  IADD3.X R5, PT, PT, R5, UR9, RZ, P4, P5 ;  /* 0x0000000905057c10 */ /* 0x000fe4000a7ea4ff */
[----:B------:R-:W-:-:S02]  /*0b70*/  SEL R17, R7, R2, P0 ;  /* 0x0000000207117207 */ /* 0x000fc40000000000 */
[CC--:B------:R-:W-:Y:S02]  /*0b80*/  SEL R16, R6.reuse, R3.reuse, P0 ;  /* 0x0000000306107207 */ /* 0x0c0fe40000000000 */
[----:B------:R-:W-:Y:S02]  /*0b90*/  ISETP.NE.AND P4, PT, R15, RZ, PT ;  /* 0x000000ff0f00720c */ /* 0x000fe40003f85270 */
[----:B------:R-:W-:Y:S02]  /*0ba0*/  @!P3 SEL R17, R7, R2, !P1 ;  /* 0x000000020711b207 */ /* 0x000fe40004800000 */
[----:B------:R-:W-:Y:S02]  /*0bb0*/  @!P3 SEL R16, R6, R3, !P1 ;  /* 0x000000030610b207 */ /* 0x000fe40004800000 */
[----:B------:R-:W-:Y:S02]  /*0bc0*/  ISETP.NE.AND P3, PT, R23, R24, P2 ;  /* 0x000000181700720c */ /* 0x000fe40001765270 */
[----:B------:R-:W-:-:S02]  /*0bd0*/  ISETP.LT.U32.AND P0, PT, R4, R17, PT ;  /* 0x000000110400720c */ /* 0x000fc40003f01070 */
[----:B------:R-:W-:Y:S02]  /*0be0*/  ISETP.NE.AND P1, PT, R23, R24, PT ;  /* 0x000000181700720c */ /* 0x000fe40003f25270 */
[CC--:B------:R-:W-:Y:S02]  /*0bf0*/  ISETP.LT.AND.EX P0, PT, R5.reuse, R16.reuse, PT, P0 ;  /* 0x000000100500720c */ /* 0x0c0fe40003f01300 */
[----:B------:R-:W-:Y:S01]  /*0c00*/  @!P2 SEL R28, RZ, 0x1, !P1 ;  /* 0x00000001ff1ca807 */ /* 0x000fe20004800000 */
[----:B------:R-:W-:Y:S01]  /*0c10*/  VIADD R14, R14, 0x800 ;  /* 0x000008000e0e7836 */ /* 0x000fe20000000000 */
[----:B------:R-:W-:Y:S02]  /*0c20*/  SEL R6, R4, R17, P0 ;  /* 0x0000001104067207 */ /* 0x000fe40000000000 */
[----:B------:R-:W-:Y:S02]  /*0c30*/  SEL R7, R5, R16, P0 ;  /* 0x0000001005077207 */ /* 0x000fe40000000000 */
[----:B------:R-:W-:-:S02]  /*0c40*/  SEL R8, R28, 0x1, !P3 ;  /* 0x000000011c087807 */ /* 0x000fc40005800000 */
[----:B------:R-:W-:Y:S02]  /*0c50*/  @!P3 SEL R6, R4, R17, !P2 ;  /* 0x000000110406b207 */ /* 0x000fe40005000000 */
[----:B------:R-:W-:Y:S01]  /*0c60*/  @!P3 SEL R7, R5, R16, !P2 ;  /* 0x000000100507b207 */ /* 0x000fe20005000000 */
[----:B------:R-:W-:Y:S06]  /*0c70*/  @P4 BRA `(.L_x_329) ;  /* 0xfffffff400b44947 */ /* 0x000fec000383ffff */
[----:B------:R-:W-:Y:S05]  /*0c80*/  BSYNC.RECONVERGENT B3 ;  /* 0x0000000000037941 */ /* 0x000fea0003800200 */
.L_x_328:
[----:B------:R-:W-:-:S07]  /*0c90*/  VIADD R14, R14, 0xfffffc00 ;  /* 0xfffffc000e0e7836 */ /* 0x000fce0000000000 */
.L_x_327:
[----:B------:R-:W-:Y:S05]  /*0ca0*/  BSYNC.RECONVERGENT B2 ;  /* 0x0000000000027941 */ /* 0x000fea0003800200 */
.L_x_326:
[----:B------:R-:W-:-:S13]  /*0cb0*/  ISETP.NE.AND P0, PT, R26, RZ, PT ;  /* 0x000000ff1a00720c */ /* 0x000fda0003f05270 */
[----:B------:R-:W-:Y:S05]  /*0cc0*/  @!P0 BRA `(.L_x_325) ;  /* 0x00000008007c8947 */ /* 0x000fea0003800000 */
[----:B------:R-:W-:Y:S01]  /*0cd0*/  ISETP.GE.U32.AND P0, PT, R26, 0x4, PT ;  /* 0x000000041a00780c */ /* 0x000fe20003f06070 */
[----:B------:R-:W-:Y:S01]  /*0ce0*/  BSSY.RECONVERGENT B2, `(.L_x_330) ;  /* 0x0000050000027945 */ /* 0x000fe20003800200 */
[----:B------:R-:W-:-:S11]  /*0cf0*/  LOP3.LUT P1, R13, R13, 0x3, RZ, 0xc0, !PT ;  /* 0x000000030d0d7812 */ /* 0x000fd6000782c0ff */
        /* <DEDUP_REMOVED lines=16> */
[----:B------:R-:W4:Y:S04]  /*0e00*/  LDG.E R18, desc[UR12][R2.64+0x800] ;  /* 0x0008000c02127981 */ /* 0x000f28000c1e1900 */
[----:B------:R0:W5:Y:S04]  /*0e10*/  LDG.E R15, desc[UR12][R4.64+0xc00] ;  /* 0x000c000c040f7981 */ /* 0x000168000c1e1900 */
[----:B------:R0:W5:Y:S01]  /*0e20*/  LDG.E R16, desc[UR12][R2.64+0xc00] ;  /* 0x000c000c02107981 */ /* 0x000162000c1e1900 */
[----:B------:R-:W-:-:S02]  /*0e30*/  LOP3.LUT P3, RZ, R8, 0xff, RZ, 0xc0, !PT ;  /* 0x000000ff08ff7812 */ /* 0x000fc4000786c0ff */
[----:B-1----:R-:W-:Y:S01]  /*0e40*/  IADD3 R23, P2, PT, R23, UR10, RZ ;  /* 0x0000000a17177c10 */ /* 0x002fe2000ff5e0ff */
[----:B0-----:R-:W-:-:S03]  /*0e50*/  VIADD R4, R14, 0x100 ;  /* 0x000001000e047836 */ /* 0x001fc60000000000 */
[----:B------:R-:W-:Y:S02]  /*0e60*/  IADD3.X R24, PT, PT, R24, UR11, RZ, P2, !PT ;  /* 0x0000000b18187c10 */ /* 0x000fe400097fe4ff */
[----:B------:R-:W-:Y:S02]  /*0e70*/  SHF.R.S32.HI R3, RZ, 0x1f, R4 ;  /* 0x0000001fff037819 */ /* 0x000fe40000011404 */
[CC--:B--2---:R-:W-:Y:S02]  /*0e80*/  ISETP.NE.AND P0, PT, R21.reuse, R22.reuse, PT ;  /* 0x000000161500720c */ /* 0x0c4fe40003f05270 */
[----:B------:R-:W-:Y:S02]  /*0e90*/  ISETP.NE.AND P4, PT, R21, R22, P3 ;  /* 0x000000161500720c */ /* 0x000fe40001f85270 */
[----:B------:R-:W-:Y:S02]  /*0ea0*/  @!P3 SEL R8, RZ, 0x1, !P0 ;  /* 0x00000001ff08b807 */ /* 0x000fe40004000000 */
[----:B------:R-:W-:-:S02]  /*0eb0*/  ISETP.LT.U32.AND P0, PT, R23, R6, PT ;  /* 0x000000061700720c */ /* 0x000fc40003f01070 */
[----:B------:R-:W-:Y:S02]  /*0ec0*/  SEL R8, R8, 0x1, !P4 ;  /* 0x0000000108087807 */ /* 0x000fe40006000000 */
[-C--:B------:R-:W-:Y:S02]  /*0ed0*/  ISETP.LT.AND.EX P0, PT, R24, R7.reuse, PT, P0 ;  /* 0x000000071800720c */ /* 0x080fe40003f01300 */
[----:B------:R-:W-:Y:S02]  /*0ee0*/  LOP3.LUT P2, RZ, R8, 0xff, RZ, 0xc0, !PT ;  /* 0x000000ff08ff7812 */ /* 0x000fe4000784c0ff */
[CC--:B------:R-:W-:Y:S02]  /*0ef0*/  SEL R22, R23.reuse, R6.reuse, P0 ;  /* 0x0000000617167207 */ /* 0x0c0fe40000000000 */
[----:B------:R-:W-:Y:S02]  /*0f00*/  SEL R2, R24, R7, P0 ;  /* 0x0000000718027207 */ /* 0x000fe40000000000 */
[----:B------:R-:W-:-:S02]  /*0f10*/  @!P4 SEL R22, R23, R6, !P3 ;  /* 0x000000061716c207 */ /* 0x000fc40005800000 */
[----:B------:R-:W-:Y:S02]  /*0f20*/  @!P4 SEL R2, R24, R7, !P3 ;  /* 0x000000071802c207 */ /* 0x000fe40005800000 */
[CC--:B---3--:R-:W-:Y:S02]  /*0f30*/  ISETP.NE.AND P3, PT, R20.reuse, R19.reuse, PT ;  /* 0x000000131400720c */ /* 0x0c8fe40003f65270 */
[----:B------:R-:W-:Y:S02]  /*0f40*/  ISETP.NE.AND P4, PT, R20, R19, P2 ;  /* 0x000000131400720c */ /* 0x000fe40001785270 */
[----:B------:R-:W-:Y:S02]  /*0f50*/  @!P2 SEL R8, RZ, 0x1, !P3 ;  /* 0x00000001ff08a807 */ /* 0x000fe40005800000 */
[----:B------:R-:W-:Y:S01]  /*0f60*/  IADD3 R5, P5, P0, R4, UR10, R11 ;  /* 0x0000000a04057c10 */ /* 0x000fe2000f8be00b */
[----:B------:R-:W-:Y:S01]  /*0f70*/  VIADD R4, R14, 0x200 ;  /* 0x000002000e047836 */ /* 0x000fe20000000000 */
[----:B------:R-:W-:-:S02]  /*0f80*/  SEL R8, R8, 0x1, !P4 ;  /* 0x0000000108087807 */ /* 0x000fc40006000000 */
[----:B------:R-:W-:Y:S02]  /*0f90*/  IADD3.X R7, PT, PT, R3, UR11, RZ, P5, P0 ;  /* 0x0000000b03077c10 */ /* 0x000fe4000afe04ff */
[----:B------:R-:W-:Y:S02]  /*0fa0*/  ISETP.LT.U32.AND P0, PT, R5, R22, PT ;  /* 0x000000160500720c */ /* 0x000fe40003f01070 */
[----:B------:R-:W-:Y:S02]  /*0fb0*/  LOP3.LUT P3, RZ, R8, 0xff, RZ, 0xc0, !PT ;  /* 0x000000ff08ff7812 */ /* 0x000fe4000786c0ff */
[----:B------:R-:W-:Y:S02]  /*0fc0*/  ISETP.LT.AND.EX P0, PT, R7, R2, PT, P0 ;  /* 0x000000020700720c */ /* 0x000fe40003f01300 */
[----:B------:R-:W-:Y:S02]  /*0fd0*/  SHF.R.S32.HI R3, RZ, 0x1f, R4 ;  /* 0x0000001fff037819 */ /* 0x000fe40000011404 */
[----:B------:R-:W-:-:S02]  /*0fe0*/  SEL R19, R5, R22, P0 ;  /* 0x0000001605137207 */ /* 0x000fc40000000000 */
[----:B------:R-:W-:Y:S02]  /*0ff0*/  SEL R20, R7, R2, P0 ;  /* 0x0000000207147207 */ /* 0x000fe40000000000 */
[----:B------:R-:W-:Y:S02]  /*1000*/  @!P4 SEL R19, R5, R22, !P2 ;  /* 0x000000160513c207 */ /* 0x000fe40005000000 */
[----:B------:R-:W-:Y:S01]  /*1010*/  @!P4 SEL R20, R7, R2, !P2 ;  /* 0x000000020714c207 */ /* 0x000fe20005000000 */
[C---:B------:R-:W-:Y:S01]  /*1020*/  VIADD R2, R14.reuse, 0x300 ;  /* 0x000003000e027836 */ /* 0x040fe20000000000 */
[CC--:B----4-:R-:W-:Y:S01]  /*1030*/  ISETP.NE.AND P4, PT, R17.reuse, R18.reuse, PT ;  /* 0x000000121100720c */ /* 0x0d0fe20003f85270 */
[----:B------:R-:W-:Y:S01]  /*1040*/  VIADD R14, R14, 0x400 ;  /* 0x000004000e0e7836 */ /* 0x000fe20000000000 */
[----:B------:R-:W-:Y:S02]  /*1050*/  IADD3 R6, P5, P0, R4, UR10, R11 ;  /* 0x0000000a04067c10 */ /* 0x000fe4000f8be00b */
[----:B------:R-:W-:-:S02]  /*1060*/  ISETP.NE.AND P2, PT, R17, R18, P3 ;  /* 0x000000121100720c */ /* 0x000fc40001f45270 */
[----:B------:R-:W-:Y:S02]  /*1070*/  @!P3 SEL R8, RZ, 0x1, !P4 ;  /* 0x00000001ff08b807 */ /* 0x000fe40006000000 */
[----:B------:R-:W-:Y:S02]  /*1080*/  IADD3.X R7, PT, PT, R3, UR11, RZ, P5, P0 ;  /* 0x0000000b03077c10 */ /* 0x000fe4000afe04ff */
[----:B------:R-:W-:Y:S02]  /*1090*/  ISETP.LT.U32.AND P0, PT, R6, R19, PT ;  /* 0x000000130600720c */ /* 0x000fe40003f01070 */
[----:B------:R-:W-:Y:S02]  /*10a0*/  SEL R8, R8, 0x1, !P2 ;  /* 0x0000000108087807 */ /* 0x000fe40005000000 */
[----:B------:R-:W-:Y:S02]  /*10b0*/  ISETP.LT.AND.EX P0, PT, R7, R20, PT, P0 ;  /* 0x000000140700720c */ /* 0x000fe40003f01300 */
[----:B------:R-:W-:-:S02]  /*10c0*/  LOP3.LUT P4, RZ, R8, 0xff, RZ, 0xc0, !PT ;  /* 0x000000ff08ff7812 */ /* 0x000fc4000788c0ff */
[CC--:B------:R-:W-:Y:S02]  /*10d0*/  SEL R5, R6.reuse, R19.reuse, P0 ;  /* 0x0000001306057207 */ /* 0x0c0fe40000000000 */
[CC--:B------:R-:W-:Y:S02]  /*10e0*/  SEL R4, R7.reuse, R20.reuse, P0 ;  /* 0x0000001407047207 */ /* 0x0c0fe40000000000 */
[----:B------:R-:W-:Y:S02]  /*10f0*/  SHF.R.S32.HI R3, RZ, 0x1f, R2 ;  /* 0x0000001fff037819 */ /* 0x000fe40000011402 */
[----:B------:R-:W-:Y:S02]  /*1100*/  @!P2 SEL R5, R6, R19, !P3 ;  /* 0x000000130605a207 */ /* 0x000fe40005800000 */
[----:B------:R-:W-:Y:S02]  /*1110*/  @!P2 SEL R4, R7, R20, !P3 ;  /* 0x000000140704a207 */ /* 0x000fe40005800000 */
[----:B------:R-:W-:-:S02]  /*1120*/  IADD3 R2, P5, P6, R2, UR10, R11 ;  /* 0x0000000a02027c10 */ /* 0x000fc4000febe00b */
[-C--:B-----5:R-:W-:Y:S02]  /*1130*/  ISETP.NE.AND P3, PT, R15, R16.reuse, P4 ;  /* 0x000000100f00720c */ /* 0x0a0fe40002765270 */
[----:B------:R-:W-:Y:S02]  /*1140*/  IADD3.X R3, PT, PT, R3, UR11, RZ, P5, P6 ;  /* 0x0000000b03037c10 */ /* 0x000fe4000afec4ff */
[----:B------:R-:W-:Y:S02]  /*1150*/  ISETP.LT.U32.AND P0, PT, R2, R5, PT ;  /* 0x000000050200720c */ /* 0x000fe40003f01070 */
[----:B------:R-:W-:Y:S02]  /*1160*/  ISETP.NE.AND P2, PT, R15, R16, PT ;  /* 0x000000100f00720c */ /* 0x000fe40003f45270 */
[----:B------:R-:W-:Y:S02]  /*1170*/  ISETP.LT.AND.EX P0, PT, R3, R4, PT, P0 ;  /* 0x000000040300720c */ /* 0x000fe40003f01300 */
[----:B------:R-:W-:-:S02]  /*1180*/  @!P4 SEL R8, RZ, 0x1, !P2 ;  /* 0x00000001ff08c807 */ /* 0x000fc40005000000 */
[-C--:B------:R-:W-:Y:S02]  /*1190*/  SEL R6, R2, R5.reuse, P0 ;  /* 0x0000000502067207 */ /* 0x080fe40000000000 */
[CC--:B------:R-:W-:Y:S02]  /*11a0*/  SEL R7, R3.reuse, R4.reuse, P0 ;  /* 0x0000000403077207 */ /* 0x0c0fe40000000000 */
[----:B------:R-:W-:Y:S02]  /*11b0*/  SEL R8, R8, 0x1, !P3 ;  /* 0x0000000108087807 */ /* 0x000fe40005800000 */
[----:B------:R-:W-:Y:S02]  /*11c0*/  @!P3 SEL R6, R2, R5, !P4 ;  /* 0x000000050206b207 */ /* 0x000fe40006000000 */
[----:B------:R-:W-:-:S07]  /*11d0*/  @!P3 SEL R7, R3, R4, !P4 ;  /* 0x000000040307b207 */ /* 0x000fce0006000000 */
.L_x_331:
[----:B------:R-:W-:Y:S05]  /*11e0*/  BSYNC.RECONVERGENT B2 ;  /* 0x0000000000027941 */ /* 0x000fea0003800200 */
.L_x_330:
        /* <DEDUP_REMOVED lines=17> */
[----:B------:R0:W3:Y:S04]  /*1300*/  LDG.E R18, desc[UR12][R2.64+0x400] ;  /* 0x0004000c02127981 */ /* 0x0000e8000c1e1900 */
[----:B------:R4:W3:Y:S01]  /*1310*/  LDG.E R19, desc[UR12][R4.64+0x400] ;  /* 0x0004000c04137981 */ /* 0x0008e2000c1e1900 */
[----:B------:R-:W-:-:S02]  /*1320*/  LOP3.LUT P2, RZ, R8, 0xff, RZ, 0xc0, !PT ;  /* 0x000000ff08ff7812 */ /* 0x000fc4000784c0ff */
[----:B-1----:R-:W-:-:S04]  /*1330*/  IADD3 R15, P0, PT, R12, UR10, RZ ;  /* 0x0000000a0c0f7c10 */ /* 0x002fc8000ff1e0ff */
[----:B------:R-:W-:Y:S02]  /*1340*/  IADD3.X R12, PT, PT, R13, UR11, RZ, P0, !PT ;  /* 0x0000000b0d0c7c10 */ /* 0x000fe400087fe4ff */
[----:B------:R-:W-:-:S04]  /*1350*/  ISETP.LT.U32.AND P0, PT, R15, R6, PT ;  /* 0x000000060f00720c */ /* 0x000fc80003f01070 */
[----:B------:R-:W-:-:S04]  /*1360*/  ISETP.LT.AND.EX P0, PT, R12, R7, PT, P0 ;  /* 0x000000070c00720c */ /* 0x000fc80003f01300 */
[----:B0-----:R-:W-:Y:S02]  /*1370*/  SEL R2, R15, R6, P0 ;  /* 0x000000060f027207 */ /* 0x001fe40000000000 */
[----:B------:R-:W-:Y:S02]  /*1380*/  SEL R3, R12, R7, P0 ;  /* 0x000000070c037207 */ /* 0x000fe40000000000 */
[CC--:B--2---:R-:W-:Y:S02]  /*1390*/  ISETP.NE.AND P4, PT, R16.reuse, R17.reuse, PT ;  /* 0x000000111000720c */ /* 0x0c4fe40003f85270 */
[----:B------:R-:W-:Y:S01]  /*13a0*/  ISETP.NE.AND P3, PT, R16, R17, P2 ;  /* 0x000000111000720c */ /* 0x000fe20001765270 */
[C---:B------:R-:W-:Y:S01]  /*13b0*/  VIADD R16, R14.reuse, 0x100 ;  /* 0x000001000e107836 */ /* 0x040fe20000000000 */
[----:B------:R-:W-:Y:S01]  /*13c0*/  @!P2 SEL R8, RZ, 0x1, !P4 ;  /* 0x00000001ff08a807 */ /* 0x000fe20006000000 */
[----:B------:R-:W-:-:S03]  /*13d0*/  VIADD R14, R14, 0x200 ;  /* 0x000002000e0e7836 */ /* 0x000fc60000000000 */
[----:B------:R-:W-:Y:S02]  /*13e0*/  SEL R8, R8, 0x1, !P3 ;  /* 0x0000000108087807 */ /* 0x000fe40005800000 */
[----:B----4-:R-:W-:Y:S02]  /*13f0*/  SHF.R.S32.HI R4, RZ, 0x1f, R16 ;  /* 0x0000001fff047819 */ /* 0x010fe40000011410 */
[----:B------:R-:W-:Y:S02]  /*1400*/  LOP3.LUT P4, RZ, R8, 0xff, RZ, 0xc0, !PT ;  /* 0x000000ff08ff7812 */ /* 0x000fe4000788c0ff */
[----:B------:R-:W-:Y:S02]  /*1410*/  IADD3 R5, P5, P6, R16, UR10, R11 ;  /* 0x0000000a10057c10 */ /* 0x000fe4000febe00b */
[----:B------:R-:W-:Y:S02]  /*1420*/  @!P3 SEL R2, R15, R6, !P2 ;  /* 0x000000060f02b207 */ /* 0x000fe40005000000 */
[----:B------:R-:W-:-:S02]  /*1430*/  @!P3 SEL R3, R12, R7, !P2 ;  /* 0x000000070c03b207 */ /* 0x000fc40005000000 */
[-C--:B---3--:R-:W-:Y:S02]  /*1440*/  ISETP.NE.AND P3, PT, R18, R19.reuse, P4 ;  /* 0x000000131200720c */ /* 0x088fe40002765270 */
[----:B------:R-:W-:Y:S02]  /*1450*/  IADD3.X R4, PT, PT, R4, UR11, RZ, P5, P6 ;  /* 0x0000000b04047c10 */ /* 0x000fe4000afec4ff */
[----:B------:R-:W-:Y:S02]  /*1460*/  ISETP.LT.U32.AND P0, PT, R5, R2, PT ;  /* 0x000000020500720c */ /* 0x000fe40003f01070 */
[----:B------:R-:W-:Y:S02]  /*1470*/  ISETP.NE.AND P2, PT, R18, R19, PT ;  /* 0x000000131200720c */ /* 0x000fe40003f45270 */
[----:B------:R-:W-:Y:S02]  /*1480*/  ISETP.LT.AND.EX P0, PT, R4, R3, PT, P0 ;  /* 0x000000030400720c */ /* 0x000fe40003f01300 */
[----:B------:R-:W-:-:S02]  /*1490*/  @!P4 SEL R8, RZ, 0x1, !P2 ;  /* 0x00000001ff08c807 */ /* 0x000fc40005000000 */
[CC--:B------:R-:W-:Y:S02]  /*14a0*/  SEL R6, R5.reuse, R2.reuse, P0 ;  /* 0x0000000205067207 */ /* 0x0c0fe40000000000 */
[-C--:B------:R-:W-:Y:S02]  /*14b0*/  SEL R7, R4, R3.reuse, P0 ;  /* 0x0000000304077207 */ /* 0x080fe40000000000 */
[----:B------:R-:W-:Y:S02]  /*14c0*/  SEL R8, R8, 0x1, !P3 ;  /* 0x0000000108087807 */ /* 0x000fe40005800000 */
[----:B------:R-:W-:Y:S02]  /*14d0*/  @!P3 SEL R6, R5, R2, !P4 ;  /* 0x000000020506b207 */ /* 0x000fe40006000000 */
[----:B------:R-:W-:-:S07]  /*14e0*/  @!P3 SEL R7, R4, R3, !P4 ;  /* 0x000000030407b207 */ /* 0x000fce0006000000 */
.L_x_333:
[----:B------:R-:W-:Y:S05]  /*14f0*/  BSYNC.RECONVERGENT B2 ;  /* 0x0000000000027941 */ /* 0x000fea0003800200 */
.L_x_332:
        /* <DEDUP_REMOVED lines=12> */
[----:B------:R-:W2:Y:S01]  /*15c0*/  LDG.E R5, desc[UR12][R4.64] ;  /* 0x0000000c04057981 */ /* 0x000ea2000c1e1900 */
[----:B------:R-:W-:Y:S02]  /*15d0*/  LOP3.LUT P3, RZ, R8, 0xff, RZ, 0xc0, !PT ;  /* 0x000000ff08ff7812 */ /* 0x000fe4000786c0ff */
[----:B-1----:R-:W-:-:S04]  /*15e0*/  IADD3 R13, P0, PT, R11, UR10, RZ ;  /* 0x0000000a0b0d7c10 */ /* 0x002fc8000ff1e0ff */
[----:B------:R-:W-:Y:S02]  /*15f0*/  IADD3.X R12, PT, PT, R12, UR11, RZ, P0, !PT ;  /* 0x0000000b0c0c7c10 */ /* 0x000fe400087fe4ff */
[----:B------:R-:W-:-:S04]  /*1600*/  ISETP.LT.U32.AND P0, PT, R13, R6, PT ;  /* 0x000000060d00720c */ /* 0x000fc80003f01070 */
[----:B------:R-:W-:-:S04]  /*1610*/  ISETP.LT.AND.EX P0, PT, R12, R7, PT, P0 ;  /* 0x000000070c00720c */ /* 0x000fc80003f01300 */
[----:B------:R-:W-:Y:S02]  /*1620*/  SEL R11, R13, R6, P0 ;  /* 0x000000060d0b7207 */ /* 0x000fe40000000000 */
[CC--:B--2---:R-:W-:Y:S02]  /*1630*/  ISETP.NE.AND P2, PT, R2.reuse, R5.reuse, P3 ;  /* 0x000000050200720c */ /* 0x0c4fe40001f45270 */
[----:B------:R-:W-:Y:S02]  /*1640*/  ISETP.NE.AND P1, PT, R2, R5, PT ;  /* 0x000000050200720c */ /* 0x000fe40003f25270 */
[----:B------:R-:W-:Y:S02]  /*1650*/  SEL R2, R12, R7, P0 ;  /* 0x000000070c027207 */ /* 0x000fe40000000000 */
[----:B------:R-:W-:-:S04]  /*1660*/  @!P3 SEL R8, RZ, 0x1, !P1 ;  /* 0x00000001ff08b807 */ /* 0x000fc80004800000 */
[----:B------:R-:W-:-:S03]  /*1670*/  SEL R8, R8, 0x1, !P2 ;  /* 0x0000000108087807 */ /* 0x000fc60005000000 */
[----:B------:R-:W-:Y:S02]  /*1680*/  @!P2 SEL R11, R13, R6, !P3 ;  /* 0x000000060d0ba207 */ /* 0x000fe40005800000 */
[----:B------:R-:W-:-:S03]  /*1690*/  @!P2 SEL R2, R12, R7, !P3 ;  /* 0x000000070c02a207 */ /* 0x000fc60005800000 */
[----:B------:R-:W-:Y:S02]  /*16a0*/  IMAD.MOV.U32 R6, RZ, RZ, R11 ;  /* 0x000000ffff067224 */ /* 0x000fe400078e000b */
[----:B------:R-:W-:-:S07]  /*16b0*/  IMAD.MOV.U32 R7, RZ, RZ, R2 ;  /* 0x000000ffff077224 */ /* 0x000fce00078e0002 */
.L_x_325:
[----:B------:R-:W-:Y:S05]  /*16c0*/  BSYNC.RECONVERGENT B1 ;  /* 0x0000000000017941 */ /* 0x000fea0003800200 */
.L_x_324:
        /* <DEDUP_REMOVED lines=26> */
.L_x_336:
[----:B------:R-:W-:Y:S05]  /*1870*/  BSYNC.RECONVERGENT B1 ;  /* 0x0000000000017941 */ /* 0x000fea0003800200 */
.L_x_335:
        /* <DEDUP_REMOVED lines=23> */
.L_x_338:
[----:B------:R-:W-:Y:S05]  /*19f0*/  BSYNC.RECONVERGENT B1 ;  /* 0x0000000000017941 */ /* 0x000fea0003800200 */
.L_x_337:
        /* <DEDUP_REMOVED lines=20> */
.L_x_340:
[----:B------:R-:W-:Y:S05]  /*1b40*/  BSYNC.RECONVERGENT B1 ;  /* 0x0000000000017941 */ /* 0x000fea0003800200 */
.L_x_339:
        /* <DEDUP_REMOVED lines=20> */
.L_x_342:
[----:B------:R-:W-:Y:S05]  /*1c90*/  BSYNC.RECONVERGENT B1 ;  /* 0x0000000000017941 */ /* 0x000fea0003800200 */
.L_x_341:
        /* <DEDUP_REMOVED lines=20> */
.L_x_344:
[----:B------:R-:W-:Y:S05]  /*1de0*/  BSYNC.RECONVERGENT B1 ;  /* 0x0000000000017941 */ /* 0x000fea0003800200 */
.L_x_343:
        /* <DEDUP_REMOVED lines=10> */
.L_x_346:
[----:B------:R-:W-:Y:S05]  /*1e90*/  BSYNC.RECONVERGENT B1 ;  /* 0x0000000000017941 */ /* 0x000fea0003800200 */
.L_x_345:
        /* <DEDUP_REMOVED lines=15> */
[----:B-----5:R-:W-:-:S04]  /*1f90*/  ISETP.NE.AND P2, PT, R9, RZ, PT ;  /* 0x000000ff0900720c */ /* 0x020fc80003f45270 */
[----:B------:R-:W-:Y:S02]  /*1fa0*/  @P4 SEL R9, R8, 0x1, !P2 ;  /* 0x0000000108094807 */ /* 0x000fe40005000000 */
[-C--:B-1----:R-:W-:Y:S02]  /*1fb0*/  ISETP.LT.U32.AND P0, PT, R12, R6.reuse, PT ;  /* 0x000000060c00720c */ /* 0x082fe40003f01070 */
[----:B------:R-:W-:Y:S02]  /*1fc0*/  LOP3.LUT P3, RZ, R9, 0xff, RZ, 0xc0, !PT ;  /* 0x000000ff09ff7812 */ /* 0x000fe4000786c0ff */
[----:B------:R-:W-:Y:S02]  /*1fd0*/  ISETP.LT.AND.EX P0, PT, R13, R7, PT, P0 ;  /* 0x000000070d00720c */ /* 0x000fe40003f01300 */
[----:B---3--:R-:W-:Y:S02]  /*1fe0*/  ISETP.NE.AND P5, PT, R16, RZ, PT ;  /* 0x000000ff1000720c */ /* 0x008fe40003fa5270 */
[----:B------:R-:W-:-:S02]  /*1ff0*/  @P2 SEL R6, R12, R6, P0 ;  /* 0x000000060c062207 */ /* 0x000fc40000000000 */
[C---:B------:R-:W-:Y:S02]  /*2000*/  @P2 SEL R7, R13.reuse, R7, P0 ;  /* 0x000000070d072207 */ /* 0x040fe40000000000 */
[----:B------:R-:W-:Y:S02]  /*2010*/  SEL R15, R12, R6, !P4 ;  /* 0x000000060c0f7207 */ /* 0x000fe40006000000 */
[----:B------:R-:W-:Y:S01]  /*2020*/  SEL R7, R13, R7, !P4 ;  /* 0x000000070d077207 */ /* 0x000fe20006000000 */
[----:B------:R-:W1:Y:S01]  /*2030*/  LDS.U8 R12, [UR4+0x58] ;  /* 0x00005804ff0c7984 */ /* 0x000e620008000000 */
[----:B------:R-:W-:Y:S02]  /*2040*/  ISETP.LT.U32.AND P0, PT, R10, R15, PT ;  /* 0x0000000f0a00720c */ /* 0x000fe40003f01070 */
[----:B------:R-:W-:Y:S02]  /*2050*/  @P3 SEL R16, R9, 0x1, !P5 ;  /* 0x0000000109103807 */ /* 0x000fe40006800000 */
[----:B------:R-:W-:Y:S01]  /*2060*/  ISETP.LT.AND.EX P0, PT, R11, R7, PT, P0 ;  /* 0x000000070b00720c */ /* 0x000fe20003f01300 */
[----:B------:R-:W3:Y:S01]  /*2070*/  LDS.64 R8, [UR4+0x60] ;  /* 0x00006004ff087984 */ /* 0x000ee20008000a00 */
[----:B------:R-:W-:-:S02]  /*2080*/  LOP3.LUT P2, RZ, R16, 0xff, RZ, 0xc0, !PT ;  /* 0x000000ff10ff7812 */ /* 0x000fc4000784c0ff */
[C---:B------:R-:W-:Y:S02]  /*2090*/  @P5 SEL R15, R10.reuse, R15, P0 ;  /* 0x0000000f0a0f5207 */ /* 0x040fe40000000000 */
[----:B------:R-:W-:Y:S02]  /*20a0*/  ISETP.NE.AND P4, PT, R17, RZ, PT ;  /* 0x000000ff1100720c */ /* 0x000fe40003f85270 */
[C---:B------:R-:W-:Y:S02]  /*20b0*/  @P5 SEL R7, R11.reuse, R7, P0 ;  /* 0x000000070b075207 */ /* 0x040fe40000000000 */
[----:B------:R-:W-:Y:S02]  /*20c0*/  SEL R13, R10, R15, !P3 ;  /* 0x0000000f0a0d7207 */ /* 0x000fe40005800000 */
[----:B------:R-:W-:Y:S01]  /*20d0*/  SEL R15, R11, R7, !P3 ;  /* 0x000000070b0f7207 */ /* 0x000fe20005800000 */
[----:B------:R-:W-:Y:S01]  /*20e0*/  LDS.U8 R10, [UR4+0x78] ;  /* 0x00007804ff0a7984 */ /* 0x000fe20008000000 */
[----:B0-----:R-:W-:-:S02]  /*20f0*/  ISETP.LT.U32.AND P0, PT, R2, R13, PT ;  /* 0x0000000d0200720c */ /* 0x001fc40003f01070 */
[----:B------:R-:W-:Y:S01]  /*2100*/  @P2 SEL R17, R16, 0x1, !P4 ;  /* 0x0000000110112807 */ /* 0x000fe20006000000 */
[----:B------:R-:W-:Y:S01]  /*2110*/  LDS.64 R6, [UR4+0x70] ;  /* 0x00007004ff067984 */ /* 0x000fe20008000a00 */
[----:B------:R-:W-:Y:S02]  /*2120*/  ISETP.LT.AND.EX P0, PT, R3, R15, PT, P0 ;  /* 0x0000000f0300720c */ /* 0x000fe40003f01300 */
[----:B------:R-:W-:Y:S01]  /*2130*/  LOP3.LUT P5, RZ, R17, 0xff, RZ, 0xc0, !PT ;  /* 0x000000ff11ff7812 */ /* 0x000fe200078ac0ff */
[----:B------:R-:W0:Y:S01]  /*2140*/  LDS.U8 R16, [UR4+0x68] ;  /* 0x00006804ff107984 */ /* 0x000e220008000000 */
[----:B------:R-:W-:Y:S02]  /*2150*/  @P4 SEL R13, R2, R13, P0 ;  /* 0x0000000d020d4207 */ /* 0x000fe40000000000 */
[----:B------:R-:W-:Y:S02]  /*2160*/  ISETP.NE.AND P3, PT, R14, RZ, PT ;  /* 0x000000ff0e00720c */ /* 0x000fe40003f65270 */
[----:B------:R-:W-:-:S02]  /*2170*/  @P4 SEL R15, R3, R15, P0 ;  /* 0x0000000f030f4207 */ /* 0x000fc40000000000 */
[----:B------:R-:W-:Y:S02]  /*2180*/  SEL R11, R2, R13, !P2 ;  /* 0x0000000d020b7207 */ /* 0x000fe40005000000 */
[----:B------:R-:W-:Y:S02]  /*2190*/  SEL R13, R3, R15, !P2 ;  /* 0x0000000f030d7207 */ /* 0x000fe40005000000 */
[----:B--2---:R-:W-:Y:S01]  /*21a0*/  ISETP.LT.U32.AND P0, PT, R4, R11, PT ;  /* 0x0000000b0400720c */ /* 0x004fe20003f01070 */
[----:B------:R-:W2:Y:S01]  /*21b0*/  LDS.64 R2, [UR4+0x80] ;  /* 0x00008004ff027984 */ /* 0x000ea20008000a00 */
[----:B------:R-:W-:Y:S02]  /*21c0*/  @P5 SEL R14, R17, 0x1, !P3 ;  /* 0x00000001110e5807 */ /* 0x000fe40005800000 */
[----:B------:R-:W-:Y:S02]  /*21d0*/  ISETP.LT.AND.EX P0, PT, R5, R13, PT, P0 ;  /* 0x0000000d0500720c */ /* 0x000fe40003f01300 */
[----:B------:R-:W-:-:S02]  /*21e0*/  LOP3.LUT P4, RZ, R14, 0xff, RZ, 0xc0, !PT ;  /* 0x000000ff0eff7812 */ /* 0x000fc4000788c0ff */
[----:B------:R-:W-:Y:S02]  /*21f0*/  @P3 SEL R11, R4, R11, P0 ;  /* 0x0000000b040b3207 */ /* 0x000fe40000000000 */
[----:B-1----:R-:W-:Y:S02]  /*2200*/  ISETP.NE.AND P2, PT, R12, RZ, PT ;  /* 0x000000ff0c00720c */ /* 0x002fe40003f45270 */
[C---:B------:R-:W-:Y:S02]  /*2210*/  @P3 SEL R13, R5.reuse, R13, P0 ;  /* 0x0000000d050d3207 */ /* 0x040fe40000000000 */
[----:B------:R-:W-:Y:S02]  /*2220*/  SEL R11, R4, R11, !P5 ;  /* 0x0000000b040b7207 */ /* 0x000fe40006800000 */
[----:B------:R-:W-:Y:S02]  /*2230*/  SEL R13, R5, R13, !P5 ;  /* 0x0000000d050d7207 */ /* 0x000fe40006800000 */
[----:B---3--:R-:W-:-:S02]  /*2240*/  ISETP.LT.U32.AND P0, PT, R8, R11, PT ;  /* 0x0000000b0800720c */ /* 0x008fc40003f01070 */
[----:B------:R-:W-:Y:S02]  /*2250*/  @P4 SEL R12, R14, 0x1, !P2 ;  /* 0x000000010e0c4807 */ /* 0x000fe40005000000 */
[C---:B------:R-:W-:Y:S02]  /*2260*/  ISETP.LT.AND.EX P0, PT, R9.reuse, R13, PT, P0 ;  /* 0x0000000d0900720c */ /* 0x040fe40003f01300 */
[----:B------:R-:W-:Y:S02]  /*2270*/  LOP3.LUT P5, RZ, R12, 0xff, RZ, 0xc0, !PT ;  /* 0x000000ff0cff7812 */ /* 0x000fe400078ac0ff */
[----:B------:R-:W-:Y:S02]  /*2280*/  @P2 SEL R11, R8, R11, P0 ;  /* 0x0000000b080b2207 */ /* 0x000fe40000000000 */
[----:B------:R-:W-:Y:S02]  /*2290*/  @P2 SEL R13, R9, R13, P0 ;  /* 0x0000000d090d2207 */ /* 0x000fe40000000000 */
[----:B0-----:R-:W-:-:S02]  /*22a0*/  ISETP.NE.AND P3, PT, R16, RZ, PT ;  /* 0x000000ff1000720c */ /* 0x001fc40003f65270 */
[----:B------:R-:W-:Y:S02]  /*22b0*/  SEL R5, R8, R11, !P4 ;  /* 0x0000000b08057207 */ /* 0x000fe40006000000 */
[----:B------:R-:W-:Y:S02]  /*22c0*/  SEL R9, R9, R13, !P4 ;  /* 0x0000000d09097207 */ /* 0x000fe40006000000 */
[----:B------:R-:W-:Y:S02]  /*22d0*/  ISETP.LT.U32.AND P0, PT, R6, R5, PT ;  /* 0x000000050600720c */ /* 0x000fe40003f01070 */
[----:B------:R-:W-:Y:S02]  /*22e0*/  @P5 SEL R16, R12, 0x1, !P3 ;  /* 0x000000010c105807 */ /* 0x000fe40005800000 */
[----:B------:R-:W-:Y:S02]  /*22f0*/  ISETP.LT.AND.EX P0, PT, R7, R9, PT, P0 ;  /* 0x000000090700720c */ /* 0x000fe40003f01300 */
[----:B------:R-:W-:-:S02]  /*2300*/  ISETP.NE.AND P4, PT, R10, RZ, PT ;  /* 0x000000ff0a00720c */ /* 0x000fc40003f85270 */
[----:B------:R-:W-:Y:S02]  /*2310*/  @P3 SEL R5, R6, R5, P0 ;  /* 0x0000000506053207 */ /* 0x000fe40000000000 */
[----:B------:R-:W-:Y:S02]  /*2320*/  LOP3.LUT P2, RZ, R16, 0xff, RZ, 0xc0, !PT ;  /* 0x000000ff10ff7812 */ /* 0x000fe4000784c0ff */
[C---:B------:R-:W-:Y:S02]  /*2330*/  @P3 SEL R9, R7.reuse, R9, P0 ;  /* 0x0000000907093207 */ /* 0x040fe40000000000 */
[----:B------:R-:W-:Y:S02]  /*2340*/  SEL R5, R6, R5, !P5 ;  /* 0x0000000506057207 */ /* 0x000fe40006800000 */
[----:B------:R-:W-:Y:S02]  /*2350*/  SEL R7, R7, R9, !P5 ;  /* 0x0000000907077207 */ /* 0x000fe40006800000 */
[----:B--2---:R-:W-:-:S04]  /*2360*/  ISETP.LT.U32.AND P0, PT, R2, R5, PT ;  /* 0x000000050200720c */ /* 0x004fc80003f01070 */
        /* <DEDUP_REMOVED lines=8> */
.L_x_334:
[----:B------:R-:W0:Y:S01]  /*23f0*/  S2R R13, SR_LANEID ;  /* 0x00000000000d7919 */ /* 0x000e220000000000 */
[----:B------:R-:W-:Y:S01]  /*2400*/  LOP3.LUT R2, R10, 0x3e0, RZ, 0xc0, !PT ;  /* 0x000003e00a027812 */ /* 0x000fe200078ec0ff */
[----:B------:R-:W-:Y:S04]  /*2410*/  BSSY.RECONVERGENT B1, `(.L_x_348) ;  /* 0x0000022000017945 */ /* 0x000fe80003800200 */
[----:B------:R-:W-:Y:S01]  /*2420*/  VIADD R4, R2, 0x20 ;  /* 0x0000002002047836 */ /* 0x000fe20000000000 */
[----:B------:R-:W-:-:S04]  /*2430*/  LOP3.LUT R2, RZ, R2, RZ, 0x33, !PT ;  /* 0x00000002ff027212 */ /* 0x000fc800078e33ff */
[----:B------:R-:W-:Y:S01]  /*2440*/  ISETP.GT.AND P0, PT, R4, R9, PT ;  /* 0x000000090400720c */ /* 0x000fe20003f04270 */
        /* <DEDUP_REMOVED lines=30> */
.L_x_349:
[----:B------:R-:W-:Y:S05]  /*2630*/  BSYNC.RECONVERGENT B1 ;  /* 0x0000000000017941 */ /* 0x000fea0003800200 */
.L_x_348:
        /* <DEDUP_REMOVED lines=21> */
.L_x_351:
[----:B------:R-:W-:Y:S05]  /*2790*/  BSYNC.RECONVERGENT B1 ;  /* 0x0000000000017941 */ /* 0x000fea0003800200 */
.L_x_350:
        /* <DEDUP_REMOVED lines=20> */
.L_x_353:
[----:B------:R-:W-:Y:S05]  /*28e0*/  BSYNC.RECONVERGENT B1 ;  /* 0x0000000000017941 */ /* 0x000fea0003800200 */
.L_x_352:
        /* <DEDUP_REMOVED lines=20> */
.L_x_355:
[----:B------:R-:W-:Y:S05]  /*2a30*/  BSYNC.RECONVERGENT B1 ;  /* 0x0000000000017941 */ /* 0x000fea0003800200 */
.L_x_354:
        /* <DEDUP_REMOVED lines=20> */
.L_x_357:
[----:B------:R-:W-:Y:S05]  /*2b80*/  BSYNC.RECONVERGENT B1 ;  /* 0x0000000000017941 */ /* 0x000fea0003800200 */
.L_x_356:
[----:B------:R-:W-:Y:S04]  /*2b90*/  BSSY.RECONVERGENT B1, `(.L_x_358) ;  /* 0x000000a000017945 */ /* 0x000fe80003800200 */
[----:B------:R-:W-:Y:S05]  /*2ba0*/  @P1 BRA `(.L_x_359) ;  /* 0x0000000000201947 */ /* 0x000fea0003800000 */
[----:B---3--:R-:W3:Y:S01]  /*2bb0*/  S2R R4, SR_CgaCtaId ;  /* 0x0000000000047919 */ /* 0x008ee20000008800 */
[----:B0-----:R-:W-:Y:S02]  /*2bc0*/  MOV R3, 0x400 ;  /* 0x0000040000037802 */ /* 0x001fe40000000f00 */
[----:B-12---:R-:W-:-:S04]  /*2bd0*/  SHF.R.U32.HI R2, RZ, 0x1, R10 ;  /* 0x00000001ff027819 */ /* 0x006fc8000001160a */
[----:B------:R-:W-:Y:S02]  /*2be0*/  LOP3.LUT R2, R2, 0x1f0, RZ, 0xc0, !PT ;  /* 0x000001f002027812 */ /* 0x000fe400078ec0ff */
[----:B---3--:R-:W-:-:S05]  /*2bf0*/  LEA R3, R4, R3, 0x18 ;  /* 0x0000000304037211 */ /* 0x008fca00078ec0ff */
[----:B------:R-:W-:-:S05]  /*2c00*/  IMAD.IADD R3, R2, 0x1, R3 ;  /* 0x0000000102037824 */ /* 0x000fca00078e0203 */
[----:B------:R0:W-:Y:S04]  /*2c10*/  STS.64 [R3+0x10], R6 ;  /* 0x0000100603007388 */ /* 0x0001e80000000a00 */
[----:B------:R0:W-:Y:S02]  /*2c20*/  STS.U8 [R3+0x8], R8 ;  /* 0x0000080803007388 */ /* 0x0001e40000000000 */
.L_x_359:
[----:B------:R-:W-:Y:S05]  /*2c30*/  BSYNC.RECONVERGENT B1 ;  /* 0x0000000000017941 */ /* 0x000fea0003800200 */
.L_x_358:
        /* <DEDUP_REMOVED lines=23> */
.L_x_360:
        /* <DEDUP_REMOVED lines=17> */
.L_x_361:
        /* <DEDUP_REMOVED lines=17> */
.L_x_362:
        /* <DEDUP_REMOVED lines=17> */
.L_x_363:
        /* <DEDUP_REMOVED lines=16> */
.L_x_364:
        /* <DEDUP_REMOVED lines=16> */
.L_x_365:
        /* <DEDUP_REMOVED lines=17> */
.L_x_323:
[----:B------:R-:W0:Y:S01]  /*33f0*/  S2R R4, SR_TID.X ;  /* 0x0000000000047919 */ /* 0x000e220000002100 */
[----:B------:R-:W1:Y:S01]  /*3400*/  LDCU.128 UR8, c[0x0][0x380] ;  /* 0x00007000ff0877ac */ /* 0x000e620008000c00 */
[----:B------:R-:W2:Y:S01]  /*3410*/  LDCU.64 UR6, c[0x0][0x3a0] ;  /* 0x00007400ff0677ac */ /* 0x000ea20008000a00 */
[----:B0-----:R-:W-:-:S05]  /*3420*/  IADD3 R5, P0, PT, R11, R4, RZ ;  /* 0x000000040b057210 */ /* 0x001fca0007f1e0ff */
[----:B------:R-:W-:Y:S02]  /*3430*/  IMAD.SHL.U32 R6, R5, 0x4, RZ ;  /* 0x0000000405067824 */ /* 0x000fe400078e00ff */
[----:B------:R-:W-:-:S03]  /*3440*/  IMAD.X R8, RZ, RZ, RZ, P0 ;  /* 0x000000ffff087224 */ /* 0x000fc600000e06ff */
[C---:B-1----:R-:W-:Y:S02]  /*3450*/  IADD3 R12, P0, PT, R6.reuse, UR8, RZ ;  /* 0x00000008060c7c10 */ /* 0x042fe4000ff1e0ff */
[----:B------:R-:W-:Y:S02]  /*3460*/  SHF.L.U64.HI R5, R5, 0x2, R8 ;  /* 0x0000000205057819 */ /* 0x000fe40000010208 */
[----:B------:R-:W-:Y:S02]  /*3470*/  IADD3 R6, P1, PT, R6, UR10, RZ ;  /* 0x0000000a06067c10 */ /* 0x000fe4000ff3e0ff */
[C---:B------:R-:W-:Y:S02]  /*3480*/  IADD3.X R13, PT, PT, R5.reuse, UR9, RZ, P0, !PT ;  /* 0x00000009050d7c10 */ /* 0x040fe400087fe4ff */
[----:B------:R-:W-:-:S03]  /*3490*/  IADD3.X R7, PT, PT, R5, UR11, RZ, P1, !PT ;  /* 0x0000000b05077c10 */ /* 0x000fc60008ffe4ff */
[----:B------:R-:W3:Y:S04]  /*34a0*/  LDG.E R9, desc[UR12][R12.64] ;  /* 0x0000000c0c097981 */ /* 0x000ee8000c1e1900 */
[----:B------:R-:W3:Y:S04]  /*34b0*/  LDG.E R14, desc[UR12][R6.64] ;  /* 0x0000000c060e7981 */ /* 0x000ee8000c1e1900 */
[----:B------:R-:W4:Y:S04]  /*34c0*/  LDG.E R8, desc[UR12][R12.64+0x800] ;  /* 0x0008000c0c087981 */ /* 0x000f28000c1e1900 */
[----:B------:R-:W4:Y:S04]  /*34d0*/  LDG.E R5, desc[UR12][R6.64+0x800] ;  /* 0x0008000c06057981 */ /* 0x000f28000c1e1900 */
[----:B------:R-:W5:Y:S04]  /*34e0*/  LDG.E R15, desc[UR12][R12.64+0x400] ;  /* 0x0004000c0c0f7981 */ /* 0x000f68000c1e1900 */
[----:B------:R-:W5:Y:S04]  /*34f0*/  LDG.E R16, desc[UR12][R6.64+0x400] ;  /* 0x0004000c06107981 */ /* 0x000f68000c1e1900 */
[----:B------:R0:W5:Y:S04]  /*3500*/  LDG.E R10, desc[UR12][R12.64+0xc00] ;  /* 0x000c000c0c0a7981 */ /* 0x000168000c1e1900 */
[----:B------:R1:W5:Y:S01]  /*3510*/  LDG.E R17, desc[UR12][R6.64+0xc00] ;  /* 0x000c000c06117981 */ /* 0x000362000c1e1900 */
[----:B--2---:R-:W-:-:S02]  /*3520*/  IADD3 R23, P1, PT, R11, UR6, RZ ;  /* 0x000000060b177c10 */ /* 0x004fc4000ff3e0ff */
[----:B---3--:R-:W-:Y:S01]  /*3530*/  ISETP.NE.AND P0, PT, R9, R14, PT ;  /* 0x0000000e0900720c */ /* 0x008fe20003f05270 */
[C---:B------:R-:W-:Y:S02]  /*3540*/  VIADD R9, R4.reuse, 0x100 ;  /* 0x0000010004097836 */ /* 0x040fe40000000000 */
[----:B------:R-:W-:-:S03]  /*3550*/  VIADD R14, R4, 0x200 ;  /* 0x00000200040e7836 */ /* 0x000fc60000000000 */
[----:B------:R-:W-:Y:S01]  /*3560*/  SEL R18, R4, R9, P0 ;  /* 0x0000000904127207 */ /* 0x000fe20000000000 */
[----:B------:R-:W-:Y:S01]  /*3570*/  IMAD.U32 R9, RZ, RZ, UR7 ;  /* 0x00000007ff097e24 */ /* 0x000fe2000f8e00ff */
[-C--:B------:R-:W-:Y:S02]  /*3580*/  IADD3 R19, P3, PT, R14, R23.reuse, RZ ;  /* 0x000000170e137210 */ /* 0x080fe40007f7e0ff */
[----:B------:R-:W-:Y:S01]  /*3590*/  IADD3 R14, P4, PT, R18, R23, RZ ;  /* 0x00000017120e7210 */ /* 0x000fe20007f9e0ff */
[----:B0-----:R-:W-:Y:S01]  /*35a0*/  IMAD.X R13, RZ, RZ, R9, P1 ;  /* 0x000000ffff0d7224 */ /* 0x001fe200008e0609 */
[----:B----4-:R-:W-:Y:S02]  /*35b0*/  ISETP.NE.AND P2, PT, R8, R5, PT ;  /* 0x000000050800720c */ /* 0x010fe40003f45270 */
[----:B------:R-:W-:Y:S01]  /*35c0*/  ISETP.LT.U32.AND P1, PT, R19, R14, PT ;  /* 0x0000000e1300720c */ /* 0x000fe20003f21070 */
[--C-:B------:R-:W-:Y:S01]  /*35d0*/  IMAD.X R12, RZ, RZ, R13.reuse, P3 ;  /* 0x000000ffff0c7224 */ /* 0x100fe200018e060d */
[----:B-----5:R-:W-:Y:S01]  /*35e0*/  ISETP.NE.OR P0, PT, R15, R16, P0 ;  /* 0x000000100f00720c */ /* 0x020fe20000705670 */
[----:B-1----:R-:W-:Y:S01]  /*35f0*/  IMAD.X R7, RZ, RZ, R13, P4 ;  /* 0x000000ffff077224 */ /* 0x002fe200020e060d */
[----:B------:R-:W-:-:S04]  /*3600*/  IADD3 R13, P4, PT, R19, 0x100, RZ ;  /* 0x00000100130d7810 */ /* 0x000fc80007f9e0ff */
[----:B------:R-:W-:Y:S02]  /*3610*/  ISETP.LT.AND.EX P1, PT, R12, R7, PT, P1 ;  /* 0x000000070c00720c */ /* 0x000fe40003f21310 */
[----:B------:R-:W-:Y:S02]  /*3620*/  ISETP.NE.AND P3, PT, R10, R17, PT ;  /* 0x000000110a00720c */ /* 0x000fe40003f65270 */
[----:B------:R-:W-:Y:S02]  /*3630*/  @P2 SEL R14, R19, R14, P1 ;  /* 0x0000000e130e2207 */ /* 0x000fe40000800000 */
[----:B------:R-:W-:Y:S02]  /*3640*/  @P2 SEL R7, R12, R7, P1 ;  /* 0x000000070c072207 */ /* 0x000fe40000800000 */
[----:B------:R-:W-:Y:S02]  /*3650*/  ISETP.GE.U32.AND P1, PT, R21, UR5, PT ;  /* 0x0000000515007c0c */ /* 0x000fe4000bf26070 */
[----:B------:R-:W-:-:S02]  /*3660*/  SEL R6, R14, R19, P0 ;  /* 0x000000130e067207 */ /* 0x000fc40000000000 */
[----:B------:R-:W-:Y:S02]  /*3670*/  ISETP.GE.U32.AND.EX P1, PT, R20, UR4, PT, P1 ;  /* 0x0000000414007c0c */ /* 0x000fe4000bf26110 */
[----:B------:R-:W-:Y:S01]  /*3680*/  SEL R7, R7, R12, P0 ;  /* 0x0000000c07077207 */ /* 0x000fe20000000000 */
[----:B------:R-:W-:Y:S01]  /*3690*/  IMAD.X R12, RZ, RZ, R12, P4 ;  /* 0x000000ffff0c7224 */ /* 0x000fe200020e060c */
[----:B------:R-:W-:Y:S02]  /*36a0*/  ISETP.LT.U32.AND P2, PT, R13, R6, PT ;  /* 0x000000060d00720c */ /* 0x000fe40003f41070 */
[----:B------:R-:W-:Y:S02]  /*36b0*/  ISETP.NE.OR P0, PT, R8, R5, P0 ;  /* 0x000000050800720c */ /* 0x000fe40000705670 */
[----:B------:R-:W-:Y:S02]  /*36c0*/  ISETP.LT.AND.EX P2, PT, R12, R7, PT, P2 ;  /* 0x000000070c00720c */ /* 0x000fe40003f41320 */
[----:B------:R-:W-:-:S02]  /*36d0*/  ISETP.NE.OR P4, PT, R10, R17, P0 ;  /* 0x000000110a00720c */ /* 0x000fc40000785670 */
[----:B------:R-:W-:Y:S02]  /*36e0*/  @P3 SEL R6, R13, R6, P2 ;  /* 0x000000060d063207 */ /* 0x000fe40001000000 */
        /* <DEDUP_REMOVED lines=20> */
.L_x_368:
[----:B------:R-:W3:Y:S02]  /*3830*/  S2R R21, SR_TID.X ;  /* 0x0000000000157919 */ /* 0x000ee40000002100 */
[----:B---3--:R-:W-:-:S05]  /*3840*/  IADD3 R21, P0, PT, R21, R10, RZ ;  /* 0x0000000a15157210 */ /* 0x008fca0007f1e0ff */
        /* <DEDUP_REMOVED lines=13> */
[----:B------:R5:W4:Y:S04]  /*3920*/  LDG.E R11, desc[UR12][R14.64+0xc00] ;  /* 0x000c000c0e0b7981 */ /* 0x000b28000c1e1900 */
[----:B------:R0:W4:Y:S01]  /*3930*/  LDG.E R18, desc[UR12][R4.64+0xc00] ;  /* 0x000c000c04127981 */ /* 0x000122000c1e1900 */
[----:B-1----:R-:W-:Y:S01]  /*3940*/  IADD3 R21, P0, PT, R21, UR6, RZ ;  /* 0x0000000615157c10 */ /* 0x002fe2000ff1e0ff */
[----:B------:R-:W-:Y:S01]  /*3950*/  IMAD.MOV.U32 R25, RZ, RZ, R7 ;  /* 0x000000ffff197224 */ /* 0x000fe200078e0007 */
[----:B------:R-:W-:Y:S01]  /*3960*/  LOP3.LUT P4, RZ, R8, 0xff, RZ, 0xc0, !PT ;  /* 0x000000ff08ff7812 */ /* 0x000fe2000788c0ff */
[----:B------:R-:W-:Y:S01]  /*3970*/  USHF.R.S32.HI UR14, URZ, 0x1f, UR5 ;  /* 0x0000001fff0e7899 */ /* 0x000fe20008011405 */
[----:B-----5:R-:W-:-:S02]  /*3980*/  IADD3 R15, P5, PT, R21, 0x100, RZ ;  /* 0x00000100150f7810 */ /* 0x020fc40007fbe0ff */
[----:B--2---:R-:W-:Y:S01]  /*3990*/  ISETP.NE.AND P2, PT, R9, R26, PT ;  /* 0x0000001a0900720c */ /* 0x004fe20003f45270 */
[----:B------:R-:W-:Y:S02]  /*39a0*/  IMAD.U32 R9, RZ, RZ, UR7 ;  /* 0x00000007ff097e24 */ /* 0x000fe4000f8e00ff */
[----:B------:R-:W-:Y:S01]  /*39b0*/  IMAD.MOV.U32 R26, RZ, RZ, R6 ;  /* 0x000000ffff1a7224 */ /* 0x000fe200078e0006 */
[----:B------:R-:W-:Y:S01]  /*39c0*/  SEL R7, RZ, 0x1, !P2 ;  /* 0x00000001ff077807 */ /* 0x000fe20005000000 */
[----:B------:R-:W-:-:S04]  /*39d0*/  IMAD.X R6, R24, 0x1, R9, P0 ;  /* 0x0000000118067824 */ /* 0x000fc800000e0609 */
[----:B------:R-:W-:Y:S02]  /*39e0*/  @P4 SEL R7, R8, 0x1, !P2 ;  /* 0x0000000108074807 */ /* 0x000fe40005000000 */
[----:B------:R-:W-:Y:S01]  /*39f0*/  ISETP.LT.U32.AND P0, PT, R21, R26, PT ;  /* 0x0000001a1500720c */ /* 0x000fe20003f01070 */
[----:B------:R-:W-:Y:S01]  /*3a00*/  IMAD.X R8, RZ, RZ, R6, P5 ;  /* 0x000000ffff087224 */ /* 0x000fe200028e0606 */
[----:B---3--:R-:W-:Y:S02]  /*3a10*/  ISETP.NE.AND P3, PT, R23, R22, PT ;  /* 0x000000161700720c */ /* 0x008fe40003f65270 */
[----:B------:R-:W-:Y:S02]  /*3a20*/  ISETP.LT.AND.EX P0, PT, R6, R25, PT, P0 ;  /* 0x000000190600720c */ /* 0x000fe40003f01300 */
[----:B------:R-:W-:Y:S02]  /*3a30*/  LOP3.LUT P1, RZ, R7, 0xff, RZ, 0xc0, !PT ;  /* 0x000000ff07ff7812 */ /* 0x000fe4000782c0ff */
[----:B------:R-:W-:-:S02]  /*3a40*/  @P2 SEL R26, R21, R26, P0 ;  /* 0x0000001a151a2207 */ /* 0x000fc40000000000 */
[C---:B------:R-:W-:Y:S02]  /*3a50*/  @P2 SEL R25, R6.reuse, R25, P0 ;  /* 0x0000001906192207 */ /* 0x040fe40000000000 */
[----:B0-----:R-:W-:Y:S02]  /*3a60*/  SEL R4, R21, R26, !P4 ;  /* 0x0000001a15047207 */ /* 0x001fe40006000000 */
[----:B------:R-:W-:Y:S02]  /*3a70*/  SEL R5, R6, R25, !P4 ;  /* 0x0000001906057207 */ /* 0x000fe40006000000 */
[----:B------:R-:W-:Y:S02]  /*3a80*/  ISETP.LT.U32.AND P0, PT, R15, R4, PT ;  /* 0x000000040f00720c */ /* 0x000fe40003f01070 */
[----:B----4-:R-:W-:Y:S02]  /*3a90*/  ISETP.NE.AND P2, PT, R19, R20, PT ;  /* 0x000000141300720c */ /* 0x010fe40003f45270 */
[----:B------:R-:W-:-:S02]  /*3aa0*/  ISETP.LT.AND.EX P0, PT, R8, R5, PT, P0 ;  /* 0x000000050800720c */ /* 0x000fc40003f01300 */
[----:B------:R-:W-:Y:S02]  /*3ab0*/  SEL R14, RZ, 0x1, !P3 ;  /* 0x00000001ff0e7807 */ /* 0x000fe40005800000 */
[----:B------:R-:W-:Y:S02]  /*3ac0*/  @P3 SEL R4, R15, R4, P0 ;  /* 0x000000040f043207 */ /* 0x000fe40000000000 */
[----:B------:R-:W-:Y:S02]  /*3ad0*/  @P3 SEL R5, R8, R5, P0 ;  /* 0x0000000508053207 */ /* 0x000fe40000000000 */
[----:B------:R-:W-:Y:S02]  /*3ae0*/  IADD3 R19, P0, PT, R21, 0x200, RZ ;  /* 0x0000020015137810 */ /* 0x000fe40007f1e0ff */
[----:B------:R-:W-:Y:S02]  /*3af0*/  SEL R4, R15, R4, !P1 ;  /* 0x000000040f047207 */ /* 0x000fe40004800000 */
[----:B------:R-:W-:-:S02]  /*3b00*/  @P1 SEL R14, R7, 0x1, !P3 ;  /* 0x00000001070e1807 */ /* 0x000fc40005800000 */
[----:B------:R-:W-:Y:S01]  /*3b10*/  SEL R7, R8, R5, !P1 ;  /* 0x0000000508077207 */ /* 0x000fe20004800000 */
[----:B------:R-:W-:Y:S01]  /*3b20*/  IMAD.X R8, RZ, RZ, R6, P0 ;  /* 0x000000ffff087224 */ /* 0x000fe200000e0606 */
[----:B------:R-:W-:Y:S02]  /*3b30*/  ISETP.LT.U32.AND P0, PT, R19, R4, PT ;  /* 0x000000041300720c */ /* 0x000fe40003f01070 */
[----:B------:R-:W-:Y:S02]  /*3b40*/  LOP3.LUT P1, RZ, R14, 0xff, RZ, 0xc0, !PT ;  /* 0x000000ff0eff7812 */ /* 0x000fe4000782c0ff */
[CC--:B------:R-:W-:Y:S02]  /*3b50*/  ISETP.LT.AND.EX P0, PT, R8.reuse, R7.reuse, PT, P0 ;  /* 0x000000070800720c */ /* 0x0c0fe40003f01300 */
[----:B------:R-:W-:Y:S02]  /*3b60*/  SEL R5, RZ, 0x1, !P2 ;  /* 0x00000001ff057807 */ /* 0x000fe40005000000 */
[----:B------:R-:W-:-:S02]  /*3b70*/  @P2 SEL R7, R8, R7, P0 ;  /* 0x0000000708072207 */ /* 0x000fc40000000000 */
[----:B------:R-:W-:Y:S02]  /*3b80*/  @P2 SEL R4, R19, R4, P0 ;  /* 0x0000000413042207 */ /* 0x000fe40000000000 */
[----:B------:R-:W-:Y:S02]  /*3b90*/  SEL R7, R8, R7, !P1 ;  /* 0x0000000708077207 */ /* 0x000fe40004800000 */
[----:B------:R-:W-:Y:S02]  /*3ba0*/  IADD3 R21, P0, PT, R21, 0x300, RZ ;  /* 0x0000030015157810 */ /* 0x000fe40007f1e0ff */
[----:B------:R-:W-:Y:S02]  /*3bb0*/  IADD3 R8, P4, PT, -R10, R2, RZ ;  /* 0x000000020a087210 */ /* 0x000fe40007f9e1ff */
[----:B------:R-:W-:Y:S01]  /*3bc0*/  @P1 SEL R5, R14, 0x1, !P2 ;  /* 0x000000010e051807 */ /* 0x000fe20005000000 */
[----:B------:R-:W-:Y:S01]  /*3bd0*/  IMAD.X R14, RZ, RZ, R6, P0 ;  /* 0x000000ffff0e7224 */ /* 0x000fe200000e0606 */
[----:B------:R-:W-:Y:S01]  /*3be0*/  ISETP.GE.U32.AND P0, PT, R8, UR5, PT ;  /* 0x0000000508007c0c */ /* 0x000fe2000bf06070 */
[----:B------:R-:W-:Y:S01]  /*3bf0*/  IMAD.X R6, R3, 0x1, ~R12, P4 ;  /* 0x0000000103067824 */ /* 0x000fe200020e0e0c */
[----:B------:R-:W-:-:S02]  /*3c00*/  ISETP.NE.AND P2, PT, R11, R18, PT ;  /* 0x000000120b00720c */ /* 0x000fc40003f45270 */
[----:B------:R-:W-:Y:S02]  /*3c10*/  SEL R4, R19, R4, !P1 ;  /* 0x0000000413047207 */ /* 0x000fe40004800000 */
[----:B------:R-:W-:Y:S02]  /*3c20*/  ISETP.GE.U32.AND.EX P0, PT, R6, UR14, PT, P0 ;  /* 0x0000000e06007c0c */ /* 0x000fe4000bf06100 */
[----:B------:R-:W-:Y:S02]  /*3c30*/  LOP3.LUT P3, RZ, R5, 0xff, RZ, 0xc0, !PT ;  /* 0x000000ff05ff7812 */ /* 0x000fe4000786c0ff */
[----:B------:R-:W-:Y:S02]  /*3c40*/  ISETP.LT.U32.AND P1, PT, R21, R4, PT ;  /* 0x000000041500720c */ /* 0x000fe40003f21070 */
        /* <DEDUP_REMOVED lines=15> */
.L_x_367:
[----:B------:R-:W0:Y:S01]  /*3d40*/  S2R R13, SR_TID.X ;  /* 0x00000000000d7919 */ /* 0x000e220000002100 */
[----:B------:R-:W-:Y:S01]  /*3d50*/  IMAD.IADD R4, R2, 0x1, -R10 ;  /* 0x0000000102047824 */ /* 0x000fe200078e0a0a */
[----:B------:R-:W-:Y:S01]  /*3d60*/  ISETP.GE.U32.AND P1, PT, R10, R2, PT ;  /* 0x000000020a00720c */ /* 0x000fe20003f26070 */
[----:B------:R-:W-:Y:S03]  /*3d70*/  BSSY.RECONVERGENT B1, `(.L_x_366) ;  /* 0x0000131000017945 */ /* 0x000fe60003800200 */
[----:B0-----:R-:W-:-:S04]  /*3d80*/  ISETP.GE.AND P0, PT, R13, R4, PT ;  /* 0x000000040d00720c */ /* 0x001fc80003f06270 */
[----:B------:R-:W-:-:S13]  /*3d90*/  ISETP.GE.U32.OR.EX P0, PT, R12, R3, P0, P1 ;  /* 0x000000030c00720c */ /* 0x000fda0000706510 */
[----:B------:R-:W-:Y:S05]  /*3da0*/  @P0 BRA `(.L_x_369) ;  /* 0x0000001000b40947 */ /* 0x000fea0003800000 */
[----:B------:R-:W0:Y:S01]  /*3db0*/  LDC R3, c[0x0][0x3e0] ;  /* 0x0000f800ff037b82 */ /* 0x000e220000000800 */
[----:B------:R-:W-:Y:S01]  /*3dc0*/  LOP3.LUT R11, RZ, R13, RZ, 0x33, !PT ;  /* 0x0000000dff0b7212 */ /* 0x000fe200078e33ff */
[----:B------:R-:W-:Y:S01]  /*3dd0*/  IMAD.SHL.U32 R4, R0, 0x400, RZ ;  /* 0x0000040000047824 */ /* 0x000fe200078e00ff */
[----:B------:R-:W-:Y:S03]  /*3de0*/  BSSY.RECONVERGENT B2, `(.L_x_370) ;  /* 0x0000093000027945 */ /* 0x000fe60003800200 */
[----:B------:R-:W-:-:S05]  /*3df0*/  IMAD.IADD R11, R11, 0x1, R2 ;  /* 0x000000010b0b7824 */ /* 0x000fca00078e0202 */
[----:B------:R-:W-:Y:S01]  /*3e00*/  IADD3 R2, PT, PT, R11, -UR5, -R4 ;  /* 0x800000050b027c10 */ /* 0x000fe2000fffe804 */
[----:B0-----:R-:W-:-:S04]  /*3e10*/  IMAD R3, R3, UR4, RZ ;  /* 0x0000000403037c24 */ /* 0x001fc8000f8e02ff */
[----:B------:R-:W-:-:S05]  /*3e20*/  IMAD R2, R3, -0x400, R2 ;  /* 0xfffffc0003027824 */ /* 0x000fca00078e0202 */
[C---:B------:R-:W-:Y:S02]  /*3e30*/  ISETP.GE.U32.AND P0, PT, R2.reuse, 0x700, PT ;  /* 0x000007000200780c */ /* 0x040fe40003f06070 */
[----:B------:R-:W-:-:S04]  /*3e40*/  LEA.HI R14, R2, 0x1, RZ, 0x18 ;  /* 0x00000001020e7811 */ /* 0x000fc800078fc0ff */
[----:B------:R-:W-:-:S04]  /*3e50*/  LOP3.LUT R26, R14, 0x7, RZ, 0xc0, !PT ;  /* 0x000000070e1a7812 */ /* 0x000fc800078ec0ff */
[----:B------:R-:W-:-:S03]  /*3e60*/  ISETP.NE.AND P1, PT, R26, RZ, PT ;  /* 0x000000ff1a00720c */ /* 0x000fc60003f25270 */
[----:B------:R-:W-:Y:S10]  /*3e70*/  @!P0 BRA `(.L_x_371) ;  /* 0x0000000800248947 */ /* 0x000ff40003800000 */
[----:B------:R-:W-:-:S04]  /*3e80*/  LEA.HI R16, R16, 0x1, RZ, 0x18 ;  /* 0x0000000110107811 */ /* 0x000fc800078fc0ff */
[----:B------:R-:W-:-:S05]  /*3e90*/  LOP3.LUT R16, R16, 0x1fffff8, RZ, 0xc0, !PT ;  /* 0x01fffff810107812 */ /* 0x000fca00078ec0ff */
[----:B------:R-:W-:-:S07]  /*3ea0*/  IMAD.MOV R15, RZ, RZ, -R16 ;  /* 0x000000ffff0f7224 */ /* 0x000fce00078e0a10 */
.L_x_372:
        /* <DEDUP_REMOVED lines=17> */
[----:B------:R-:W-:-:S03]  /*3fc0*/  LOP3.LUT P3, RZ, R25, 0xff, RZ, 0xc0, !PT ;  /* 0x000000ff19ff7812 */ /* 0x000fc6000786c0ff */
[----:B------:R-:W-:Y:S01]  /*3fd0*/  IMAD.X R8, R22, 0x1, R9, P0 ;  /* 0x0000000116087824 */ /* 0x000fe200000e0609 */
[----:B------:R-:W-:-:S04]  /*3fe0*/  ISETP.LT.U32.AND P0, PT, R17, R6, PT ;  /* 0x000000061100720c */ /* 0x000fc80003f01070 */
[----:B------:R-:W-:-:S04]  /*3ff0*/  ISETP.LT.AND.EX P0, PT, R8, R7, PT, P0 ;  /* 0x000000070800720c */ /* 0x000fc80003f01300 */
[----:B------:R-:W-:Y:S02]  /*4000*/  SEL R24, R17, R6, P0 ;  /* 0x0000000611187207 */ /* 0x000fe40000000000 */
[CC--:B--2---:R-:W-:Y:S02]  /*4010*/  ISETP.NE.AND P2, PT, R16.reuse, R19.reuse, PT ;  /* 0x000000131000720c */ /* 0x0c4fe40003f45270 */
[----:B------:R-:W-:Y:S02]  /*4020*/  ISETP.NE.AND P4, PT, R16, R19, P3 ;  /* 0x000000131000720c */ /* 0x000fe40001f85270 */
[----:B------:R-:W-:Y:S02]  /*4030*/  @!P3 SEL R25, RZ, 0x1, !P2 ;  /* 0x00000001ff19b807 */ /* 0x000fe40005000000 */
[----:B------:R-:W-:Y:S02]  /*4040*/  SEL R19, R8, R7, P0 ;  /* 0x0000000708137207 */ /* 0x000fe40000000000 */
[----:B------:R-:W-:-:S02]  /*4050*/  SEL R16, R25, 0x1, !P4 ;  /* 0x0000000119107807 */ /* 0x000fc40006000000 */
[----:B------:R-:W-:Y:S02]  /*4060*/  IADD3 R25, P0, PT, R17, 0x100, RZ ;  /* 0x0000010011197810 */ /* 0x000fe40007f1e0ff */
[----:B------:R-:W-:-:S03]  /*4070*/  LOP3.LUT P2, RZ, R16, 0xff, RZ, 0xc0, !PT ;  /* 0x000000ff10ff7812 */ /* 0x000fc6000784c0ff */
[----:B------:R-:W-:Y:S01]  /*4080*/  @!P4 SEL R24, R17, R6, !P3 ;  /* 0x000000061118c207 */ /* 0x000fe20005800000 */
[----:B------:R-:W-:Y:S01]  /*4090*/  IMAD.X R6, RZ, RZ, R8, P0 ;  /* 0x000000ffff067224 */ /* 0x000fe200000e0608 */
[----:B------:R-:W-:Y:S02]  /*40a0*/  @!P4 SEL R19, R8, R7, !P3 ;  /* 0x000000070813c207 */ /* 0x000fe40005800000 */
[CC--:B---3--:R-:W-:Y:S01]  /*40b0*/  ISETP.NE.AND P3, PT, R18.reuse, R23.reuse, PT ;  /* 0x000000171200720c */ /* 0x0c8fe20003f65270 */
[----:B------:R-:W2:Y:S01]  /*40c0*/  LDG.E R7, desc[UR12][R2.64+0xc00] ;  /* 0x000c000c02077981 */ /* 0x000ea2000c1e1900 */
[----:B------:R-:W-:-:S03]  /*40d0*/  ISETP.NE.AND P4, PT, R18, R23, P2 ;  /* 0x000000171200720c */ /* 0x000fc60001785270 */
[----:B------:R-:W2:Y:S01]  /*40e0*/  LDG.E R18, desc[UR12][R4.64+0xc00] ;  /* 0x000c000c04127981 */ /* 0x000ea2000c1e1900 */
[----:B------:R-:W-:Y:S02]  /*40f0*/  ISETP.LT.U32.AND P0, PT, R25, R24, PT ;  /* 0x000000181900720c */ /* 0x000fe40003f01070 */
[----:B------:R-:W-:Y:S02]  /*4100*/  @!P2 SEL R16, RZ, 0x1, !P3 ;  /* 0x00000001ff10a807 */ /* 0x000fe40005800000 */
[----:B------:R-:W-:-:S04]  /*4110*/  ISETP.LT.AND.EX P0, PT, R6, R19, PT, P0 ;  /* 0x000000130600720c */ /* 0x000fc80003f01300 */
[CC--:B------:R-:W-:Y:S02]  /*4120*/  SEL R23, R6.reuse, R19.reuse, P0 ;  /* 0x0000001306177207 */ /* 0x0c0fe40000000000 */
[----:B------:R-:W-:Y:S02]  /*4130*/  @!P4 SEL R23, R6, R19, !P2 ;  /* 0x000000130617c207 */ /* 0x000fe40005000000 */
[----:B------:R-:W-:Y:S01]  /*4140*/  SEL R6, R16, 0x1, !P4 ;  /* 0x0000000110067807 */ /* 0x000fe20006000000 */
[----:B------:R-:W3:Y:S04]  /*4150*/  LDG.E R19, desc[UR12][R4.64+0x1000] ;  /* 0x0010000c04137981 */ /* 0x000ee8000c1e1900 */
[----:B------:R-:W3:Y:S01]  /*4160*/  LDG.E R16, desc[UR12][R2.64+0x1000] ;  /* 0x0010000c02107981 */ /* 0x000ee2000c1e1900 */
[----:B------:R-:W-:-:S02]  /*4170*/  LOP3.LUT P3, RZ, R6, 0xff, RZ, 0xc0, !PT ;  /* 0x000000ff06ff7812 */ /* 0x000fc4000786c0ff */
[CC--:B------:R-:W-:Y:S02]  /*4180*/  SEL R22, R25.reuse, R24.reuse, P0 ;  /* 0x0000001819167207 */ /* 0x0c0fe40000000000 */
[----:B------:R-:W-:Y:S02]  /*4190*/  @!P4 SEL R22, R25, R24, !P2 ;  /* 0x000000181916c207 */ /* 0x000fe40005000000 */
[CC--:B----4-:R-:W-:Y:S02]  /*41a0*/  ISETP.NE.AND P2, PT, R20.reuse, R21.reuse, PT ;  /* 0x000000151400720c */ /* 0x0d0fe40003f45270 */
[----:B------:R-:W-:Y:S02]  /*41b0*/  ISETP.NE.AND P4, PT, R20, R21, P3 ;  /* 0x000000151400720c */ /* 0x000fe40001f85270 */
[----:B------:R-:W4:Y:S01]  /*41c0*/  LDG.E R20, desc[UR12][R4.64+0x1400] ;  /* 0x0014000c04147981 */ /* 0x000f22000c1e1900 */
[----:B------:R-:W-:-:S03]  /*41d0*/  IADD3 R27, P0, PT, R17, 0x200, RZ ;  /* 0x00000200111b7810 */ /* 0x000fc60007f1e0ff */
[----:B------:R-:W4:Y:S02]  /*41e0*/  LDG.E R21, desc[UR12][R2.64+0x1400] ;  /* 0x0014000c02157981 */ /* 0x000f24000c1e1900 */
[----:B------:R-:W-:Y:S01]  /*41f0*/  IMAD.X R24, RZ, RZ, R8, P0 ;  /* 0x000000ffff187224 */ /* 0x000fe200000e0608 */
[----:B------:R-:W-:-:S04]  /*4200*/  ISETP.LT.U32.AND P0, PT, R27, R22, PT ;  /* 0x000000161b00720c */ /* 0x000fc80003f01070 */
[----:B------:R-:W-:-:S04]  /*4210*/  ISETP.LT.AND.EX P0, PT, R24, R23, PT, P0 ;  /* 0x000000171800720c */ /* 0x000fc80003f01300 */
[CC--:B------:R-:W-:Y:S02]  /*4220*/  SEL R25, R27.reuse, R22.reuse, P0 ;  /* 0x000000161b197207 */ /* 0x0c0fe40000000000 */
[----:B------:R-:W-:Y:S02]  /*4230*/  @!P4 SEL R25, R27, R22, !P3 ;  /* 0x000000161b19c207 */ /* 0x000fe40005800000 */
[CC--:B------:R-:W-:Y:S01]  /*4240*/  SEL R22, R24.reuse, R23.reuse, P0 ;  /* 0x0000001718167207 */ /* 0x0c0fe20000000000 */
[----:B------:R-:W5:Y:S01]  /*4250*/  LDG.E R27, desc[UR12][R4.64+0x1c00] ;  /* 0x001c000c041b7981 */ /* 0x000f62000c1e1900 */
[----:B------:R-:W-:-:S03]  /*4260*/  @!P4 SEL R22, R24, R23, !P3 ;  /* 0x000000171816c207 */ /* 0x000fc60005800000 */
[----:B------:R-:W5:Y:S04]  /*4270*/  LDG.E R23, desc[UR12][R4.64+0x1800] ;  /* 0x0018000c04177981 */ /* 0x000f68000c1e1900 */
[----:B------:R0:W5:Y:S01]  /*4280*/  LDG.E R24, desc[UR12][R2.64+0x1800] ;  /* 0x0018000c02187981 */ /* 0x000162000c1e1900 */
[----:B------:R-:W-:-:S04]  /*4290*/  @!P3 SEL R6, RZ, 0x1, !P2 ;  /* 0x00000001ff06b807 */ /* 0x000fc80005000000 */
[----:B------:R-:W-:-:S04]  /*42a0*/  SEL R6, R6, 0x1, !P4 ;  /* 0x0000000106067807 */ /* 0x000fc80006000000 */
[----:B------:R-:W-:Y:S01]  /*42b0*/  LOP3.LUT P4, RZ, R6, 0xff, RZ, 0xc0, !PT ;  /* 0x000000ff06ff7812 */ /* 0x000fe2000788c0ff */
[----:B------:R-:W-:Y:S02]  /*42c0*/  VIADD R15, R15, 0x8 ;  /* 0x000000080f0f7836 */ /* 0x000fe40000000000 */
[----:B------:R-:W-:Y:S01]  /*42d0*/  VIADD R13, R13, 0x800 ;  /* 0x000008000d0d7836 */ /* 0x000fe20000000000 */
[CC--:B--2---:R-:W-:Y:S02]  /*42e0*/  ISETP.NE.AND P0, PT, R18.reuse, R7.reuse, PT ;  /* 0x000000071200720c */ /* 0x0c4fe40003f05270 */
[----:B------:R-:W-:-:S07]  /*42f0*/  ISETP.NE.AND P5, PT, R18, R7, P4 ;  /* 0x000000071200720c */ /* 0x000fce00027a5270 */
[----:B------:R-:W-:Y:S02]  /*4300*/  @!P4 SEL R6, RZ, 0x1, !P0 ;  /* 0x00000001ff06c807 */ /* 0x000fe40004000000 */
[----:B------:R-:W-:Y:S02]  /*4310*/  IADD3 R18, P2, PT, R17, 0x300, RZ ;  /* 0x0000030011127810 */ /* 0x000fe40007f5e0ff */
[----:B------:R-:W-:-:S03]  /*4320*/  SEL R6, R6, 0x1, !P5 ;  /* 0x0000000106067807 */ /* 0x000fc60006800000 */
[----:B------:R-:W-:Y:S01]  /*4330*/  IMAD.X R7, RZ, RZ, R8, P2 ;  /* 0x000000ffff077224 */ /* 0x000fe200010e0608 */
[----:B------:R-:W-:Y:S02]  /*4340*/  LOP3.LUT P2, RZ, R6, 0xff, RZ, 0xc0, !PT ;  /* 0x000000ff06ff7812 */ /* 0x000fe4000784c0ff */
[----:B------:R-:W-:-:S04]  /*4350*/  ISETP.LT.U32.AND P0, PT, R18, R25, PT ;  /* 0x000000191200720c */ /* 0x000fc80003f01070 */
[----:B------:R-:W-:Y:S02]  /*4360*/  ISETP.LT.AND.EX P0, PT, R7, R22, PT, P0 ;  /* 0x000000160700720c */ /* 0x000fe40003f01300 */
[CC--:B---3--:R-:W-:Y:S02]  /*4370*/  ISETP.NE.AND P6, PT, R19.reuse, R16.reuse, PT ;  /* 0x000000101300720c */ /* 0x0c8fe40003fc5270 */
[CC--:B0-----:R-:W-:Y:S02]  /*4380*/  SEL R3, R18.reuse, R25.reuse, P0 ;  /* 0x0000001912037207 */ /* 0x0c1fe40000000000 */
[----:B------:R-:W-:Y:S02]  /*4390*/  @!P5 SEL R3, R18, R25, !P4 ;  /* 0x000000191203d207 */ /* 0x000fe40006000000 */
[----:B------:R-:W-:Y:S02]  /*43a0*/  ISETP.NE.AND P3, PT, R19, R16, P2 ;  /* 0x000000101300720c */ /* 0x000fe40001765270 */
[----:B------:R-:W-:-:S02]  /*43b0*/  @!P2 SEL R6, RZ, 0x1, !P6 ;  /* 0x00000001ff06a807 */ /* 0x000fc40007000000 */
[-C--:B------:R-:W-:Y:S02]  /*43c0*/  SEL R18, R7, R22.reuse, P0 ;  /* 0x0000001607127207 */ /* 0x080fe40000000000 */
[----:B------:R-:W-:Y:S02]  /*43d0*/  IADD3 R16, P0, PT, R17, 0x400, RZ ;  /* 0x0000040011107810 */ /* 0x000fe40007f1e0ff */
[----:B------:R-:W-:Y:S02]  /*43e0*/  SEL R6, R6, 0x1, !P3 ;  /* 0x0000000106067807 */ /* 0x000fe40005800000 */
[----:B------:R-:W-:Y:S01]  /*43f0*/  @!P5 SEL R18, R7, R22, !P4 ;  /* 0x000000160712d207 */ /* 0x000fe20006000000 */
[----:B------:R-:W-:Y:S01]  /*4400*/  IMAD.X R5, RZ, RZ, R8, P0 ;  /* 0x000000ffff057224 */ /* 0x000fe200000e0608 */
[----:B------:R-:W-:Y:S02]  /*4410*/  ISETP.LT.U32.AND P0, PT, R16, R3, PT ;  /* 0x000000031000720c */ /* 0x000fe40003f01070 */
[----:B------:R-:W-:-:S02]  /*4420*/  LOP3.LUT P4, RZ, R6, 0xff, RZ, 0xc0, !PT ;  /* 0x000000ff06ff7812 */ /* 0x000fc4000788c0ff */
[----:B------:R-:W-:-:S04]  /*4430*/  ISETP.LT.AND.EX P0, PT, R5, R18, PT, P0 ;  /* 0x000000120500720c */ /* 0x000fc80003f01300 */
[----:B------:R-:W-:Y:S02]  /*4440*/  SEL R4, R16, R3, P0 ;  /* 0x0000000310047207 */ /* 0x000fe40000000000 */
[CC--:B------:R-:W-:Y:S02]  /*4450*/  SEL R2, R5.reuse, R18.reuse, P0 ;  /* 0x0000001205027207 */ /* 0x0c0fe40000000000 */
[----:B----4-:R-:W-:Y:S02]  /*4460*/  ISETP.NE.AND P0, PT, R20, R21, PT ;  /* 0x000000151400720c */ /* 0x010fe40003f05270 */
[----:B------:R-:W-:Y:S02]  /*4470*/  @!P3 SEL R4, R16, R3, !P2 ;  /* 0x000000031004b207 */ /* 0x000fe40005000000 */
[----:B------:R-:W-:Y:S02]  /*4480*/  @!P3 SEL R2, R5, R18, !P2 ;  /* 0x000000120502b207 */ /* 0x000fe40005000000 */
[----:B------:R-:W-:-:S02]  /*4490*/  ISETP.NE.AND P3, PT, R20, R21, P4 ;  /* 0x000000151400720c */ /* 0x000fc40002765270 */
[----:B------:R-:W-:Y:S02]  /*44a0*/  @!P4 SEL R6, RZ, 0x1, !P0 ;  /* 0x00000001ff06c807 */ /* 0x000fe40004000000 */
[----:B------:R-:W-:Y:S02]  /*44b0*/  IADD3 R3, P5, PT, R17, 0x500, RZ ;  /* 0x0000050011037810 */ /* 0x000fe40007fbe0ff */
[----:B------:R-:W-:Y:S02]  /*44c0*/  SEL R6, R6, 0x1, !P3 ;  /* 0x0000000106067807 */ /* 0x000fe40005800000 */
[----:B------:R-:W-:Y:S01]  /*44d0*/  ISETP.LT.U32.AND P0, PT, R3, R4, PT ;  /* 0x000000040300720c */ /* 0x000fe20003f01070 */
[----:B------:R-:W-:Y:S01]  /*44e0*/  IMAD.X R7, RZ, RZ, R8, P5 ;  /* 0x000000ffff077224 */ /* 0x000fe200028e0608 */
[----:B------:R-:W-:-:S04]  /*44f0*/  LOP3.LUT P2, RZ, R6, 0xff, RZ, 0xc0, !PT ;  /* 0x000000ff06ff7812 */ /* 0x000fc8000784c0ff */
[----:B------:R-:W-:-:S04]  /*4500*/  ISETP.LT.AND.EX P0, PT, R7, R2, PT, P0 ;  /* 0x000000020700720c */ /* 0x000fc80003f01300 */
[----:B------:R-:W-:Y:S02]  /*4510*/  SEL R16, R3, R4, P0 ;  /* 0x0000000403107207 */ /* 0x000fe40000000000 */
[----:B------:R-:W-:Y:S02]  /*4520*/  SEL R18, R7, R2, P0 ;  /* 0x0000000207127207 */ /* 0x000fe40000000000 */
[----:B------:R-:W-:Y:S02]  /*4530*/  @!P3 SEL R16, R3, R4, !P4 ;  /* 0x000000040310b207 */ /* 0x000fe40006000000 */
[----:B------:R-:W-:Y:S02]  /*4540*/  @!P3 SEL R18, R7, R2, !P4 ;  /* 0x000000020712b207 */ /* 0x000fe40006000000 */
[----:B-----5:R-:W-:Y:S02]  /*4550*/  ISETP.NE.AND P3, PT, R23, R24, PT ;  /* 0x000000181700720c */ /* 0x020fe40003f65270 */
[----:B------:R-:W-:-:S02]  /*4560*/  IADD3 R5, P0, PT, R17, 0x600, RZ ;  /* 0x0000060011057810 */ /* 0x000fc40007f1e0ff */
[----:B------:R-:W-:Y:S02]  /*4570*/  ISETP.NE.AND P4, PT, R23, R24, P2 ;  /* 0x000000181700720c */ /* 0x000fe40001785270 */
[----:B------:R-:W-:Y:S01]  /*4580*/  @!P2 SEL R6, RZ, 0x1, !P3 ;  /* 0x00000001ff06a807 */ /* 0x000fe20005800000 */
[----:B------:R-:W-:Y:S01]  /*4590*/  IMAD.X R7, RZ, RZ, R8, P0 ;  /* 0x000000ffff077224 */ /* 0x000fe200000e0608 */
[----:B------:R-:W-:Y:S02]  /*45a0*/  ISETP.LT.U32.AND P0, PT, R5, R16, PT ;  /* 0x000000100500720c */ /* 0x000fe40003f01070 */
[----:B------:R-:W-:Y:S02]  /*45b0*/  SEL R2, R6, 0x1, !P4 ;  /* 0x0000000106027807 */ /* 0x000fe40006000000 */
[----:B------:R-:W-:Y:S02]  /*45c0*/  IADD3 R17, P5, PT, R17, 0x700, RZ ;  /* 0x0000070011117810 */ /* 0x000fe40007fbe0ff */
[----:B------:R-:W-:-:S02]  /*45d0*/  LOP3.LUT P3, RZ, R2, 0xff, RZ, 0xc0, !PT ;  /* 0x000000ff02ff7812 */ /* 0x000fc4000786c0ff */
[----:B------:R-:W-:Y:S01]  /*45e0*/  ISETP.LT.AND.EX P0, PT, R7, R18, PT, P0 ;  /* 0x000000120700720c */ /* 0x000fe20003f01300 */
[----:B------:R-:W-:Y:S01]  /*45f0*/  IMAD.X R8, RZ, RZ, R8, P5 ;  /* 0x000000ffff087224 */ /* 0x000fe200028e0608 */
[----:B------:R-:W-:Y:S02]  /*4600*/  ISETP.NE.AND P5, PT, R15, RZ, PT ;  /* 0x000000ff0f00720c */ /* 0x000fe40003fa5270 */
[----:B------:R-:W-:Y:S02]  /*4610*/  SEL R4, R5, R16, P0 ;  /* 0x0000001005047207 */ /* 0x000fe40000000000 */
[----:B------:R-:W-:Y:S02]  /*4620*/  SEL R3, R7, R18, P0 ;  /* 0x0000001207037207 */ /* 0x000fe40000000000 */
[----:B------:R-:W-:Y:S02]  /*4630*/  @!P4 SEL R4, R5, R16, !P2 ;  /* 0x000000100504c207 */ /* 0x000fe40005000000 */
[----:B------:R-:W-:-:S02]  /*4640*/  @!P4 SEL R3, R7, R18, !P2 ;  /* 0x000000120703c207 */ /* 0x000fc40005000000 */
[CC--:B------:R-:W-:Y:S02]  /*4650*/  ISETP.NE.AND P4, PT, R27.reuse, R28.reuse, P3 ;  /* 0x0000001c1b00720c */ /* 0x0c0fe40001f85270 */
[----:B------:R-:W-:Y:S02]  /*4660*/  ISETP.NE.AND P2, PT, R27, R28, PT ;  /* 0x0000001c1b00720c */ /* 0x000fe40003f45270 */
[----:B------:R-:W-:Y:S02]  /*4670*/  ISETP.LT.U32.AND P0, PT, R17, R4, PT ;  /* 0x000000041100720c */ /* 0x000fe40003f01070 */
[----:B------:R-:W-:Y:S02]  /*4680*/  @!P3 SEL R2, RZ, 0x1, !P2 ;  /* 0x00000001ff02b807 */ /* 0x000fe40005000000 */
[----:B------:R-:W-:Y:S02]  /*4690*/  ISETP.LT.AND.EX P0, PT, R8, R3, PT, P0 ;  /* 0x000000030800720c */ /* 0x000fe40003f01300 */
[----:B------:R-:W-:-:S02]  /*46a0*/  SEL R2, R2, 0x1, !P4 ;  /* 0x0000000102027807 */ /* 0x000fc40006000000 */
[CC--:B------:R-:W-:Y:S02]  /*46b0*/  SEL R7, R8.reuse, R3.reuse, P0 ;  /* 0x0000000308077207 */ /* 0x0c0fe40000000000 */
[CC--:B------:R-:W-:Y:S02]  /*46c0*/  SEL R6, R17.reuse, R4.reuse, P0 ;  /* 0x0000000411067207 */ /* 0x0c0fe40000000000 */
[----:B------:R-:W-:Y:S02]  /*46d0*/  @!P4 SEL R7, R8, R3, !P3 ;  /* 0x000000030807c207 */ /* 0x000fe40005800000 */
[----:B------:R-:W-:Y:S02]  /*46e0*/  @!P4 SEL R6, R17, R4, !P3 ;  /* 0x000000041106c207 */ /* 0x000fe40005800000 */
[----:B------:R-:W-:Y:S01]  /*46f0*/  PRMT R8, R2, 0x7610, R8 ;  /* 0x0000761002087816 */ /* 0x000fe20000000008 */
[----:B------:R-:W-:Y:S06]  /*4700*/  @P5 BRA `(.L_x_372) ;  /* 0xfffffff400e85947 */ /* 0x000fec000383ffff */
.L_x_371:
[----:B------:R-:W-:Y:S05]  /*4710*/  BSYNC.RECONVERGENT B2 ;  /* 0x0000000000027941 */ /* 0x000fea0003800200 */
.L_x_370:
[----:B------:R-:W-:Y:S05]  /*4720*/  @!P1 BRA `(.L_x_369) ;  /* 0x0000000800549947 */ /* 0x000fea0003800000 */
[----:B------:R-:W-:Y:S01]  /*4730*/  ISETP.GE.U32.AND P0, PT, R26, 0x4, PT ;  /* 0x000000041a00780c */ /* 0x000fe20003f06070 */
[----:B------:R-:W-:Y:S01]  /*4740*/  BSSY.RECONVERGENT B2, `(.L_x_373) ;  /* 0x000004b000027945 */ /* 0x000fe20003800200 */
[----:B------:R-:W-:-:S11]  /*4750*/  LOP3.LUT P1, R14, R14, 0x3, RZ, 0xc0, !PT ;  /* 0x000000030e0e7812 */ /* 0x000fd6000782c0ff */
        /* <DEDUP_REMOVED lines=15> */
[----:B------:R-:W5:Y:S04]  /*4850*/  LDG.E R15, desc[UR12][R4.64+0xc00] ;  /* 0x000c000c040f7981 */ /* 0x000f68000c1e1900 */
[----:B------:R0:W5:Y:S01]  /*4860*/  LDG.E R16, desc[UR12][R2.64+0xc00] ;  /* 0x000c000c02107981 */ /* 0x000162000c1e1900 */
[----:B------:R-:W-:-:S02]  /*4870*/  LOP3.LUT P4, RZ, R8, 0xff, RZ, 0xc0, !PT ;  /* 0x000000ff08ff7812 */ /* 0x000fc4000788c0ff */
[----:B------:R-:W-:Y:S01]  /*4880*/  IADD3 R23, P2, PT, R23, UR6, RZ ;  /* 0x0000000617177c10 */ /* 0x000fe2000ff5e0ff */
[----:B0-----:R-:W-:-:S05]  /*4890*/  VIADD R3, R13, 0x100 ;  /* 0x000001000d037836 */ /* 0x001fca0000000000 */
[----:B------:R-:W-:Y:S01]  /*48a0*/  IADD3 R2, P5, P6, R10, UR6, R3 ;  /* 0x000000060a027c10 */ /* 0x000fe2000febe003 */
[----:B------:R-:W-:-:S03]  /*48b0*/  VIADD R3, R13, 0x200 ;  /* 0x000002000d037836 */ /* 0x000fc60000000000 */
[----:B------:R-:W-:Y:S02]  /*48c0*/  IADD3.X R4, PT, PT, R12, R9, RZ, P5, P6 ;  /* 0x000000090c047210 */ /* 0x000fe40002fec4ff */
[CC--:B--2---:R-:W-:Y:S02]  /*48d0*/  ISETP.NE.AND P0, PT, R21.reuse, R22.reuse, PT ;  /* 0x000000161500720c */ /* 0x0c4fe40003f05270 */
[----:B------:R-:W-:Y:S01]  /*48e0*/  ISETP.NE.AND P3, PT, R21, R22, P4 ;  /* 0x000000161500720c */ /* 0x000fe20002765270 */
[----:B------:R-:W-:Y:S01]  /*48f0*/  IMAD.X R22, R24, 0x1, R9, P2 ;  /* 0x0000000118167824 */ /* 0x000fe200010e0609 */
[----:B------:R-:W-:Y:S02]  /*4900*/  @!P4 SEL R8, RZ, 0x1, !P0 ;  /* 0x00000001ff08c807 */ /* 0x000fe40004000000 */
[----:B------:R-:W-:Y:S02]  /*4910*/  ISETP.LT.U32.AND P0, PT, R23, R6, PT ;  /* 0x000000061700720c */ /* 0x000fe40003f01070 */
[----:B------:R-:W-:-:S02]  /*4920*/  SEL R8, R8, 0x1, !P3 ;  /* 0x0000000108087807 */ /* 0x000fc40005800000 */
[-C--:B------:R-:W-:Y:S02]  /*4930*/  ISETP.LT.AND.EX P0, PT, R22, R7.reuse, PT, P0 ;  /* 0x000000071600720c */ /* 0x080fe40003f01300 */
[----:B------:R-:W-:Y:S02]  /*4940*/  LOP3.LUT P2, RZ, R8, 0xff, RZ, 0xc0, !PT ;  /* 0x000000ff08ff7812 */ /* 0x000fe4000784c0ff */
[----:B------:R-:W-:Y:S02]  /*4950*/  SEL R5, R23, R6, P0 ;  /* 0x0000000617057207 */ /* 0x000fe40000000000 */
[----:B------:R-:W-:Y:S02]  /*4960*/  SEL R21, R22, R7, P0 ;  /* 0x0000000716157207 */ /* 0x000fe40000000000 */
[----:B---3--:R-:W-:Y:S02]  /*4970*/  ISETP.NE.AND P0, PT, R19, R20, PT ;  /* 0x000000141300720c */ /* 0x008fe40003f05270 */
[----:B------:R-:W-:-:S02]  /*4980*/  @!P3 SEL R5, R23, R6, !P4 ;  /* 0x000000061705b207 */ /* 0x000fc40006000000 */
[----:B------:R-:W-:Y:S02]  /*4990*/  @!P3 SEL R21, R22, R7, !P4 ;  /* 0x000000071615b207 */ /* 0x000fe40006000000 */
[----:B------:R-:W-:Y:S02]  /*49a0*/  ISETP.NE.AND P3, PT, R19, R20, P2 ;  /* 0x000000141300720c */ /* 0x000fe40001765270 */
[----:B------:R-:W-:Y:S02]  /*49b0*/  @!P2 SEL R8, RZ, 0x1, !P0 ;  /* 0x00000001ff08a807 */ /* 0x000fe40004000000 */
[----:B------:R-:W-:Y:S02]  /*49c0*/  ISETP.LT.U32.AND P0, PT, R2, R5, PT ;  /* 0x000000050200720c */ /* 0x000fe40003f01070 */
[----:B------:R-:W-:Y:S02]  /*49d0*/  SEL R8, R8, 0x1, !P3 ;  /* 0x0000000108087807 */ /* 0x000fe40005800000 */
[----:B------:R-:W-:-:S02]  /*49e0*/  ISETP.LT.AND.EX P0, PT, R4, R21, PT, P0 ;  /* 0x000000150400720c */ /* 0x000fc40003f01300 */
[----:B------:R-:W-:Y:S02]  /*49f0*/  LOP3.LUT P4, RZ, R8, 0xff, RZ, 0xc0, !PT ;  /* 0x000000ff08ff7812 */ /* 0x000fe4000788c0ff */
[----:B------:R-:W-:Y:S02]  /*4a00*/  SEL R7, R2, R5, P0 ;  /* 0x0000000502077207 */ /* 0x000fe40000000000 */
[----:B------:R-:W-:Y:S02]  /*4a10*/  SEL R19, R4, R21, P0 ;  /* 0x0000001504137207 */ /* 0x000fe40000000000 */
[----:B------:R-:W-:Y:S02]  /*4a20*/  @!P3 SEL R7, R2, R5, !P2 ;  /* 0x000000050207b207 */ /* 0x000fe40005000000 */
[----:B------:R-:W-:Y:S02]  /*4a30*/  @!P3 SEL R19, R4, R21, !P2 ;  /* 0x000000150413b207 */ /* 0x000fe40005000000 */
[----:B----4-:R-:W-:-:S02]  /*4a40*/  ISETP.NE.AND P3, PT, R17, R18, PT ;  /* 0x000000121100720c */ /* 0x010fc40003f65270 */
[----:B------:R-:W-:Y:S01]  /*4a50*/  IADD3 R2, P5, P0, R10, UR6, R3 ;  /* 0x000000060a027c10 */ /* 0x000fe2000f8be003 */
[----:B------:R-:W-:Y:S01]  /*4a60*/  VIADD R3, R13, 0x300 ;  /* 0x000003000d037836 */ /* 0x000fe20000000000 */
[----:B------:R-:W-:Y:S01]  /*4a70*/  ISETP.NE.AND P2, PT, R17, R18, P4 ;  /* 0x000000121100720c */ /* 0x000fe20002745270 */
[----:B------:R-:W-:Y:S01]  /*4a80*/  VIADD R13, R13, 0x400 ;  /* 0x000004000d0d7836 */ /* 0x000fe20000000000 */
[----:B------:R-:W-:Y:S02]  /*4a90*/  @!P4 SEL R8, RZ, 0x1, !P3 ;  /* 0x00000001ff08c807 */ /* 0x000fe40005800000 */
[----:B------:R-:W-:Y:S02]  /*4aa0*/  IADD3.X R6, PT, PT, R12, R9, RZ, P5, P0 ;  /* 0x000000090c067210 */ /* 0x000fe40002fe04ff */
[----:B------:R-:W-:Y:S02]  /*4ab0*/  ISETP.LT.U32.AND P0, PT, R2, R7, PT ;  /* 0x000000070200720c */ /* 0x000fe40003f01070 */
[----:B------:R-:W-:-:S02]  /*4ac0*/  SEL R8, R8, 0x1, !P2 ;  /* 0x0000000108087807 */ /* 0x000fc40005000000 */
[----:B------:R-:W-:Y:S02]  /*4ad0*/  ISETP.LT.AND.EX P0, PT, R6, R19, PT, P0 ;  /* 0x000000130600720c */ /* 0x000fe40003f01300 */
[----:B------:R-:W-:Y:S02]  /*4ae0*/  LOP3.LUT P3, RZ, R8, 0xff, RZ, 0xc0, !PT ;  /* 0x000000ff08ff7812 */ /* 0x000fe4000786c0ff */
[----:B------:R-:W-:Y:S02]  /*4af0*/  SEL R4, R2, R7, P0 ;  /* 0x0000000702047207 */ /* 0x000fe40000000000 */
[----:B------:R-:W-:Y:S02]  /*4b00*/  SEL R5, R6, R19, P0 ;  /* 0x0000001306057207 */ /* 0x000fe40000000000 */
[----:B------:R-:W-:Y:S02]  /*4b10*/  @!P2 SEL R4, R2, R7, !P4 ;  /* 0x000000070204a207 */ /* 0x000fe40006000000 */
[----:B------:R-:W-:-:S02]  /*4b20*/  @!P2 SEL R5, R6, R19, !P4 ;  /* 0x000000130605a207 */ /* 0x000fc40006000000 */
[----:B------:R-:W-:Y:S02]  /*4b30*/  IADD3 R3, P5, P6, R10, UR6, R3 ;  /* 0x000000060a037c10 */ /* 0x000fe4000febe003 */
[----:B-----5:R-:W-:Y:S02]  /*4b40*/  ISETP.NE.AND P4, PT, R15, R16, P3 ;  /* 0x000000100f00720c */ /* 0x020fe40001f85270 */
[----:B------:R-:W-:Y:S02]  /*4b50*/  IADD3.X R2, PT, PT, R12, R9, RZ, P5, P6 ;  /* 0x000000090c027210 */ /* 0x000fe40002fec4ff */
[----:B------:R-:W-:Y:S02]  /*4b60*/  ISETP.LT.U32.AND P0, PT, R3, R4, PT ;  /* 0x000000040300720c */ /* 0x000fe40003f01070 */
[----:B------:R-:W-:Y:S02]  /*4b70*/  ISETP.NE.AND P2, PT, R15, R16, PT ;  /* 0x000000100f00720c */ /* 0x000fe40003f45270 */
[----:B------:R-:W-:-:S02]  /*4b80*/  ISETP.LT.AND.EX P0, PT, R2, R5, PT, P0 ;  /* 0x000000050200720c */ /* 0x000fc40003f01300 */
[----:B------:R-:W-:Y:S02]  /*4b90*/  @!P3 SEL R8, RZ, 0x1, !P2 ;  /* 0x00000001ff08b807 */ /* 0x000fe40005000000 */
[CC--:B------:R-:W-:Y:S02]  /*4ba0*/  SEL R6, R3.reuse, R4.reuse, P0 ;  /* 0x0000000403067207 */ /* 0x0c0fe40000000000 */
[-C--:B------:R-:W-:Y:S02]  /*4bb0*/  SEL R7, R2, R5.reuse, P0 ;  /* 0x0000000502077207 */ /* 0x080fe40000000000 */
[----:B------:R-:W-:Y:S02]  /*4bc0*/  SEL R8, R8, 0x1, !P4 ;  /* 0x0000000108087807 */ /* 0x000fe40006000000 */
[----:B------:R-:W-:Y:S02]  /*4bd0*/  @!P4 SEL R6, R3, R4, !P3 ;  /* 0x000000040306c207 */ /* 0x000fe40005800000 */
[----:B------:R-:W-:-:S07]  /*4be0*/  @!P4 SEL R7, R2, R5, !P3 ;  /* 0x000000050207c207 */ /* 0x000fce0005800000 */
.L_x_374:
[----:B------:R-:W-:Y:S05]  /*4bf0*/  BSYNC.RECONVERGENT B2 ;  /* 0x0000000000027941 */ /* 0x000fea0003800200 */
.L_x_373:
        /* <DEDUP_REMOVED lines=18> */
[----:B------:R-:W-:-:S05]  /*4d20*/  IADD3 R11, P0, PT, R11, UR6, RZ ;  /* 0x000000060b0b7c10 */ /* 0x000fca000ff1e0ff */
[----:B------:R-:W-:Y:S01]  /*4d30*/  IMAD.X R14, R14, 0x1, R9, P0 ;  /* 0x000000010e0e7824 */ /* 0x000fe200000e0609 */
        /* <DEDUP_REMOVED lines=10> */
[----:B------:R-:W-:Y:S02]  /*4de0*/  IADD3 R15, P5, P6, R10, UR6, R15 ;  /* 0x000000060a0f7c10 */ /* 0x000fe4000febe00f */
[----:B------:R-:W-:Y:S02]  /*4df0*/  LOP3.LUT P4, RZ, R8, 0xff, RZ, 0xc0, !PT ;  /* 0x000000ff08ff7812 */ /* 0x000fe4000788c0ff */
[----:B-1----:R-:W-:Y:S02]  /*4e00*/  IADD3.X R4, PT, PT, R12, R9, RZ, P5, P6 ;  /* 0x000000090c047210 */ /* 0x002fe40002fec4ff */
[----:B------:R-:W-:Y:S02]  /*4e10*/  @!P3 SEL R2, R11, R6, !P2 ;  /* 0x000000060b02b207 */ /* 0x000fe40005000000 */
[----:B------:R-:W-:-:S02]  /*4e20*/  @!P3 SEL R3, R14, R7, !P2 ;  /* 0x000000070e03b207 */ /* 0x000fc40005000000 */
[----:B---3--:R-:W-:Y:S02]  /*4e30*/  ISETP.NE.AND P3, PT, R17, R18, P4 ;  /* 0x000000121100720c */ /* 0x008fe40002765270 */
[----:B------:R-:W-:Y:S02]  /*4e40*/  ISETP.LT.U32.AND P0, PT, R15, R2, PT ;  /* 0x000000020f00720c */ /* 0x000fe40003f01070 */
[----:B------:R-:W-:Y:S02]  /*4e50*/  ISETP.NE.AND P2, PT, R17, R18, PT ;  /* 0x000000121100720c */ /* 0x000fe40003f45270 */
[----:B------:R-:W-:Y:S02]  /*4e60*/  ISETP.LT.AND.EX P0, PT, R4, R3, PT, P0 ;  /* 0x000000030400720c */ /* 0x000fe40003f01300 */
[----:B------:R-:W-:Y:S02]  /*4e70*/  @!P4 SEL R8, RZ, 0x1, !P2 ;  /* 0x00000001ff08c807 */ /* 0x000fe40005000000 */
[----:B------:R-:W-:-:S02]  /*4e80*/  SEL R6, R15, R2, P0 ;  /* 0x000000020f067207 */ /* 0x000fc40000000000 */
[-C--:B------:R-:W-:Y:S02]  /*4e90*/  SEL R7, R4, R3.reuse, P0 ;  /* 0x0000000304077207 */ /* 0x080fe40000000000 */
[----:B------:R-:W-:Y:S02]  /*4ea0*/  SEL R8, R8, 0x1, !P3 ;  /* 0x0000000108087807 */ /* 0x000fe40005800000 */
[----:B------:R-:W-:Y:S02]  /*4eb0*/  @!P3 SEL R6, R15, R2, !P4 ;  /* 0x000000020f06b207 */ /* 0x000fe40006000000 */
[----:B------:R-:W-:-:S07]  /*4ec0*/  @!P3 SEL R7, R4, R3, !P4 ;  /* 0x000000030407b207 */ /* 0x000fce0006000000 */
.L_x_376:
[----:B------:R-:W-:Y:S05]  /*4ed0*/  BSYNC.RECONVERGENT B2 ;  /* 0x0000000000027941 */ /* 0x000fea0003800200 */
.L_x_375:
[----:B------:R-:W-:Y:S05]  /*4ee0*/  @P1 BRA `(.L_x_369) ;  /* 0x0000000000641947 */ /* 0x000fea0003800000 */
        /* <DEDUP_REMOVED lines=9> */
[----:B------:R-:W2:Y:S01]  /*4f80*/  LDG.E R5, desc[UR12][R4.64] ;  /* 0x0000000c04057981 */ /* 0x000ea2000c1e1900 */
[----:B------:R-:W-:Y:S02]  /*4f90*/  LOP3.LUT P3, RZ, R8, 0xff, RZ, 0xc0, !PT ;  /* 0x000000ff08ff7812 */ /* 0x000fe4000786c0ff */
[----:B------:R-:W-:-:S05]  /*4fa0*/  IADD3 R11, P0, PT, R10, UR6, RZ ;  /* 0x000000060a0b7c10 */ /* 0x000fca000ff1e0ff */
[----:B------:R-:W-:Y:S01]  /*4fb0*/  IMAD.X R12, R12, 0x1, R9, P0 ;  /* 0x000000010c0c7824 */ /* 0x000fe200000e0609 */
[----:B------:R-:W-:-:S04]  /*4fc0*/  ISETP.LT.U32.AND P0, PT, R11, R6, PT ;  /* 0x000000060b00720c */ /* 0x000fc80003f01070 */
[----:B------:R-:W-:-:S04]  /*4fd0*/  ISETP.LT.AND.EX P0, PT, R12, R7, PT, P0 ;  /* 0x000000070c00720c */ /* 0x000fc80003f01300 */
[----:B------:R-:W-:Y:S02]  /*4fe0*/  SEL R9, R11, R6, P0 ;  /* 0x000000060b097207 */ /* 0x000fe40000000000 */
[----:B------:R-:W-:Y:S02]  /*4ff0*/  SEL R10, R12, R7, P0 ;  /* 0x000000070c0a7207 */ /* 0x000fe40000000000 */
[CC--:B--2---:R-:W-:Y:S02]  /*5000*/  ISETP.NE.AND P2, PT, R2.reuse, R5.reuse, P3 ;  /* 0x000000050200720c */ /* 0x0c4fe40001f45270 */
[----:B------:R-:W-:-:S04]  /*5010*/  ISETP.NE.AND P1, PT, R2, R5, PT ;  /* 0x000000050200720c */ /* 0x000fc80003f25270 */
[----:B------:R-:W-:-:S04]  /*5020*/  @!P3 SEL R8, RZ, 0x1, !P1 ;  /* 0x00000001ff08b807 */ /* 0x000fc80004800000 */
[----:B------:R-:W-:-:S03]  /*5030*/  SEL R8, R8, 0x1, !P2 ;  /* 0x0000000108087807 */ /* 0x000fc60005000000 */
[----:B------:R-:W-:Y:S02]  /*5040*/  @!P2 SEL R9, R11, R6, !P3 ;  /* 0x000000060b09a207 */ /* 0x000fe40005800000 */
[----:B------:R-:W-:-:S03]  /*5050*/  @!P2 SEL R10, R12, R7, !P3 ;  /* 0x000000070c0aa207 */ /* 0x000fc60005800000 */
[----:B------:R-:W-:Y:S02]  /*5060*/  IMAD.MOV.U32 R6, RZ, RZ, R9 ;  /* 0x000000ffff067224 */ /* 0x000fe400078e0009 */
[----:B------:R-:W-:-:S07]  /*5070*/  IMAD.MOV.U32 R7, RZ, RZ, R10 ;  /* 0x000000ffff077224 */ /* 0x000fce00078e000a */
.L_x_369:
[----:B------:R-:W-:Y:S05]  /*5080*/  BSYNC.RECONVERGENT B1 ;  /* 0x0000000000017941 */ /* 0x000fea0003800200 */
.L_x_366:
[----:B------:R-:W0:Y:S01]  /*5090*/  S2R R10, SR_LANEID ;  /* 0x00000000000a7919 */ /* 0x000e220000000000 */
[----:B------:R-:W-:Y:S01]  /*50a0*/  LOP3.LUT R3, R8, 0xff, RZ, 0xc0, !PT ;  /* 0x000000ff08037812 */ /* 0x000fe200078ec0ff */
[----:B------:R-:W-:Y:S01]  /*50b0*/  BSSY.RECONVERGENT B1, `(.L_x_377) ;  /* 0x0000016000017945 */ /* 0x000fe20003800200 */
[----:B------:R-:W1:Y:S01]  /*50c0*/  S2R R9, SR_TID.X ;  /* 0x0000000000097919 */ /* 0x000e620000002100 */
[----:B------:R2:W3:Y:S04]  /*50d0*/  SHFL.DOWN PT, R5, R6, 0x1, 0x1f ;  /* 0x08201f0006057f89 */ /* 0x0004e800000e0000 */
[----:B------:R2:W4:Y:S04]  /*50e0*/  SHFL.DOWN PT, R4, R7, 0x1, 0x1f ;  /* 0x08201f0007047f89 */ /* 0x00052800000e0000 */
[----:B------:R-:W1:Y:S01]  /*50f0*/  SHFL.DOWN PT, R3, R3, 0x1, 0x1f ;  /* 0x08201f0003037f89 */ /* 0x000e6200000e0000 */
[----:B0-----:R-:W-:-:S02]  /*5100*/  ISETP.GT.AND P0, PT, R10, 0x1e, PT ;  /* 0x0000001e0a00780c */ /* 0x001fc40003f04270 */
[----:B------:R-:W-:-:S11]  /*5110*/  ISETP.GT.AND P4, PT, R10, 0x1d, PT ;  /* 0x0000001d0a00780c */ /* 0x000fd60003f84270 */
        /* <DEDUP_REMOVED lines=15> */
.L_x_378:
[----:B------:R-:W-:Y:S05]  /*5210*/  BSYNC.RECONVERGENT B1 ;  /* 0x0000000000017941 */ /* 0x000fea0003800200 */
.L_x_377:
[----:B------:R-:W-:Y:S01]  /*5220*/  LOP3.LUT R3, R8, 0xff, RZ, 0xc0, !PT ;  /* 0x000000ff08037812 */ /* 0x000fe200078ec0ff */
[----:B------:R0:W1:Y:S01]  /*5230*/  SHFL.DOWN PT, R5, R6, 0x2, 0x1f ;  /* 0x08401f0006057f89 */ /* 0x00006200000e0000 */
[----:B------:R-:W-:Y:S01]  /*5240*/  BSSY.RECONVERGENT B1, `(.L_x_379) ;  /* 0x0000016000017945 */ /* 0x000fe20003800200 */
[C---:B------:R-:W-:Y:S02]  /*5250*/  ISETP.GT.AND P5, PT, R10.reuse, 0x1b, PT ;  /* 0x0000001b0a00780c */ /* 0x040fe40003fa4270 */
[----:B------:R0:W2:Y:S01]  /*5260*/  SHFL.DOWN PT, R4, R7, 0x2, 0x1f ;  /* 0x08401f0007047f89 */ /* 0x0000a200000e0000 */
[C---:B------:R-:W-:Y:S02]  /*5270*/  ISETP.GT.AND P3, PT, R10.reuse, 0x17, PT ;  /* 0x000000170a00780c */ /* 0x040fe40003f64270 */
[C---:B------:R-:W-:Y:S01]  /*5280*/  ISETP.GT.AND P2, PT, R10.reuse, 0xf, PT ;  /* 0x0000000f0a00780c */ /* 0x040fe20003f44270 */
[----:B------:R-:W3:Y:S01]  /*5290*/  SHFL.DOWN PT, R3, R3, 0x2, 0x1f ;  /* 0x08401f0003037f89 */ /* 0x000ee200000e0000 */
[----:B------:R-:W-:Y:S01]  /*52a0*/  ISETP.NE.AND P1, PT, R10, RZ, PT ;  /* 0x000000ff0a00720c */ /* 0x000fe20003f25270 */
[----:B------:R-:W-:-:S12]  /*52b0*/  @P4 BRA `(.L_x_380) ;  /* 0x0000000000384947 */ /* 0x000fd80003800000 */
        /* <DEDUP_REMOVED lines=14> */
.L_x_380:
[----:B------:R-:W-:Y:S05]  /*53a0*/  BSYNC.RECONVERGENT B1 ;  /* 0x0000000000017941 */ /* 0x000fea0003800200 */
.L_x_379:
        /* <DEDUP_REMOVED lines=20> */
.L_x_382:
[----:B------:R-:W-:Y:S05]  /*54f0*/  BSYNC.RECONVERGENT B1 ;  /* 0x0000000000017941 */ /* 0x000fea0003800200 */
.L_x_381:
        /* <DEDUP_REMOVED lines=20> */
.L_x_384:
[----:B------:R-:W-:Y:S05]  /*5640*/  BSYNC.RECONVERGENT B1 ;  /* 0x0000000000017941 */ /* 0x000fea0003800200 */
.L_x_383:
        /* <DEDUP_REMOVED lines=20> */
.L_x_386:
[----:B------:R-:W-:Y:S05]  /*5790*/  BSYNC.RECONVERGENT B1 ;  /* 0x0000000000017941 */ /* 0x000fea0003800200 */
.L_x_385:
        /* <DEDUP_REMOVED lines=10> */
.L_x_388:
[----:B------:R-:W-:Y:S05]  /*5840*/  BSYNC.RECONVERGENT B1 ;  /* 0x0000000000017941 */ /* 0x000fea0003800200 */
.L_x_387:
        /* <DEDUP_REMOVED lines=84> */
.L_x_347:
[----:B------:R-:W-:Y:S05]  /*5d90*/  BSYNC.RECONVERGENT B0 ;  /* 0x0000000000007941 */ /* 0x000fea0003800200 */
.L_x_322:
[----:B------:R-:W-:Y:S05]  /*5da0*/  @P1 EXIT ;  /* 0x000000000000194d */ /* 0x000fea0003800000 */
[----:B012---:R-:W0:Y:S02]  /*5db0*/  LDC.64 R2, c[0x0][0x3a8] ;  /* 0x0000ea00ff027b82 */ /* 0x007e240000000a00 */
[----:B0-----:R-:W-:-:S05]  /*5dc0*/  IMAD.WIDE.U32 R2, R0, 0x10, R2 ;  /* 0x0000001000027825 */ /* 0x001fca00078e0002 */
[----:B------:R-:W-:Y:S04]  /*5dd0*/  STG.E.64 desc[UR12][R2.64+0x8], R6 ;  /* 0x0000080602007986 */ /* 0x000fe8000c101b0c */
[----:B------:R-:W-:Y:S01]  /*5de0*/  STG.E.U8 desc[UR12][R2.64], R8 ;  /* 0x0000000802007986 */ /* 0x000fe2000c10110c */
[----:B------:R-:W-:Y:S05]  /*5df0*/  EXIT ;  /* 0x000000000000794d */ /* 0x000fea0003800000 */
.L_x_389:
        /* <DEDUP_REMOVED lines=16> */
.L_x_666:


//--------------------- .text._ZN3cub18CUB_300001_SM_10006detail6reduce28DeviceReduceSingleTileKernelINS2_10policy_hubIN4cuda3std3__45tupleIJblEEEyN6thrust24THRUST_300001_SM_1000_NS8cuda_cub9__find_if7functorIS9_EEE10Policy1000ENSB_12zip_iteratorINS8_IJNSD_26transform_input_iterator_tIbNSC_6detail35transform_pair_of_input_iterators_tIbNSB_6detail15normal_iteratorINSB_10device_ptrIiEEEESQ_NS7_8equal_toIiEEEENS7_10__not_fn_tINS7_10__identityEEEEENSB_17counting_iteratorIlNSB_11use_defaultESZ_SZ_EEEEEEEPS9_ySF_S9_S9_SV_EEvT0_T1_T2_T3_T4_T6_ --------------------------
	.section	.text._ZN3cub18CUB_300001_SM_10006detail6reduce28DeviceReduceSingleTileKernelINS2_10policy_hubIN4cuda3std3__45tupleIJblEEEyN6thrust24THRUST_300001_SM_1000_NS8cuda_cub9__find_if7functorIS9_EEE10Policy1000ENSB_12zip_iteratorINS8_IJNSD_26transform_input_iterator_tIbNSC_6detail35transform_pair_of_input_iterators_tIbNSB_6detail15normal_iteratorINSB_10device_ptrIiEEEESQ_NS7_8equal_toIiEEEENS7_10__not_fn_tINS7_10__identityEEEEENSB_17counting_iteratorIlNSB_11use_defaultESZ_SZ_EEEEEEEPS9_ySF_S9_S9_SV_EEvT0_T1_T2_T3_T4_T6_,"ax",@progbits
	.align	128
        .global         _ZN3cub18CUB_300001_SM_10006detail6reduce28DeviceReduceSingleTileKernelINS2_10policy_hubIN4cuda3std3__45tupleIJblEEEyN6thrust24THRUST_300001_SM_1000_NS8cuda_cub9__find_if7functorIS9_EEE10Policy1000ENSB_12zip_iteratorINS8_IJNSD_26transform_input_iterator_tIbNSC_6detail35transform_pair_of_input_iterators_tIbNSB_6detail15normal_iteratorINSB_10device_ptrIiEEEESQ_NS7_8equal_toIiEEEENS7_10__not_fn_tINS7_10__identityEEEEENSB_17counting_iteratorIlNSB_11use_defaultESZ_SZ_EEEEEEEPS9_ySF_S9_S9_SV_EEvT0_T1_T2_T3_T4_T6_
        .type           _ZN3cub18CUB_300001_SM_10006detail6reduce28DeviceReduceSingleTileKernelINS2_10policy_hubIN4cuda3std3__45tupleIJblEEEyN6thrust24THRUST_300001_SM_1000_NS8cuda_cub9__find_if7functorIS9_EEE10Policy1000ENSB_12zip_iteratorINS8_IJNSD_26transform_input_iterator_tIbNSC_6detail35transform_pair_of_input_iterators_tIbNSB_6detail15normal_iteratorINSB_10device_ptrIiEEEESQ_NS7_8equal_toIiEEEENS7_10__not_fn_tINS7_10__identityEEEEENSB_17counting_iteratorIlNSB_11use_defaultESZ_SZ_EEEEEEEPS9_ySF_S9_S9_SV_EEvT0_T1_T2_T3_T4_T6_,@function
        .size           _ZN3cub18CUB_300001_SM_10006detail6reduce28DeviceReduceSingleTileKernelINS2_10policy_hubIN4cuda3std3__45tupleIJblEEEyN6thrust24THRUST_300001_SM_1000_NS8cuda_cub9__find_if7functorIS9_EEE10Policy1000ENSB_12zip_iteratorINS8_IJNSD_26transform_input_iterator_tIbNSC_6detail35transform_pair_of_input_iterators_tIbNSB_6detail15normal_iteratorINSB_10device_ptrIiEEEESQ_NS7_8equal_toIiEEEENS7_10__not_fn_tINS7_10__identityEEEEENSB_17counting_iteratorIlNSB_11use_defaultESZ_SZ_EEEEEEEPS9_ySF_S9_S9_SV_EEvT0_T1_T2_T3_T4_T6_,(.L_x_667 - _ZN3cub18CUB_300001_SM_10006detail6reduce28DeviceReduceSingleTileKernelINS2_10policy_hubIN4cuda3std3__45tupleIJblEEEyN6thrust24THRUST_300001_SM_1000_NS8cuda_cub9__find_if7functorIS9_EEE10Policy1000ENSB_12zip_iteratorINS8_IJNSD_26transform_input_iterator_tIbNSC_6detail35transform_pair_of_input_iterators_tIbNSB_6detail15normal_iteratorINSB_10device_ptrIiEEEESQ_NS7_8equal_toIiEEEENS7_10__not_fn_tINS7_10__identityEEEEENSB_17counting_iteratorIlNSB_11use_defaultESZ_SZ_EEEEEEEPS9_ySF_S9_S9_SV_EEvT0_T1_T2_T3_T4_T6_)
        .other          _ZN3cub18CUB_300001_SM_10006detail6reduce28DeviceReduceSingleTileKernelINS2_10policy_hubIN4cuda3std3__45tupleIJblEEEyN6thrust24THRUST_300001_SM_1000_NS8cuda_cub9__find_if7functorIS9_EEE10Policy1000ENSB_12zip_iteratorINS8_IJNSD_26transform_input_iterator_tIbNSC_6detail35transform_pair_of_input_iterators_tIbNSB_6detail15normal_iteratorINSB_10device_ptrIiEEEESQ_NS7_8equal_toIiEEEENS7_10__not_fn_tINS7_10__identityEEEEENSB_17counting_iteratorIlNSB_11use_defaultESZ_SZ_EEEEEEEPS9_ySF_S9_S9_SV_EEvT0_T1_T2_T3_T4_T6_,@"STO_CUDA_ENTRY STV_DEFAULT"
_ZN3cub18CUB_300001_SM_10006detail6reduce28DeviceReduceSingleTileKernelINS2_10policy_hubIN4cuda3std3__45tupleIJblEEEyN6thrust24THRUST_300001_SM_1000_NS8cuda_cub9__find_if7functorIS9_EEE10Policy1000ENSB_12zip_iteratorINS8_IJNSD_26transform_input_iterator_tIbNSC_6detail35transform_pair_of_input_iterators_tIbNSB_6detail15normal_iteratorINSB_10device_ptrIiEEEESQ_NS7_8equal_toIiEEEENS7_10__not_fn_tINS7_10__identityEEEEENSB_17counting_iteratorIlNSB_11use_defaultESZ_SZ_EEEEEEEPS9_ySF_S9_S9_SV_EEvT0_T1_T2_T3_T4_T6_:
.text._ZN3cub18CUB_300001_SM_10006detail6reduce28DeviceReduceSingleTileKernelINS2_10policy_hubIN4cuda3std3__45tupleIJblEEEyN6thrust24THRUST_300001_SM_1000_NS8cuda_cub9__find_if7functorIS9_EEE10Policy1000ENSB_12zip_iteratorINS8_IJNSD_26transform_input_iterator_tIbNSC_6detail35transform_pair_of_input_iterators_tIbNSB_6detail15normal_iteratorINSB_10device_ptrIiEEEESQ_NS7_8equal_toIiEEEENS7_10__not_fn_tINS7_10__identityEEEEENSB_17counting_iteratorIlNSB_11use_defaultESZ_SZ_EEEEEEEPS9_ySF_S9_S9_SV_EEvT0_T1_T2_T3_T4_T6_:
        /* <DEDUP_REMOVED lines=15> */
.L_x_390:
[----:B------:R-:W-:Y:S01]  /*00f0*/  UISETP.GT.U32.AND UP0, UPT, UR4, 0x3ff, UPT ;  /* 0x000003ff0400788c */ /* 0x000fe2000bf04070 */
[----:B------:R-:W-:Y:S03]  /*0100*/  BSSY.RECONVERGENT B0, `(.L_x_391) ;  /* 0x000058d000007945 */ /* 0x000fe60003800200 */
[----:B------:R-:W-:-:S09]  /*0110*/  UISETP.GT.U32.AND.EX UP0, UPT, UR5, URZ, UPT, UP0 ;  /* 0x000000ff0500728c */ /* 0x000fd2000bf04100 */
[----:B------:R-:W-:Y:S05]  /*0120*/  BRA.U UP0, `(.L_x_392) ;  /* 0x0000003100247547 */ /* 0x000fea000b800000 */
[----:B------:R-:W0:Y:S01]  /*0130*/  S2R R13, SR_TID.X ;  /* 0x00000000000d7919 */ /* 0x000e220000002100 */
[----:B------:R-:W2:Y:S08]  /*0140*/  LDC.64 R2, c[0x0][0x380] ;  /* 0x0000e000ff027b82 */ /* 0x000eb00000000a00 */
[----:B------:R-:W3:Y:S01]  /*0150*/  LDC.64 R4, c[0x0][0x388] ;  /* 0x0000e200ff047b82 */ /* 0x000ee20000000a00 */
[----:B------:R-:W-:Y:S01]  /*0160*/  CS2R R10, SRZ ;  /* 0x00000000000a7805 */ /* 0x000fe2000001ff00 */
[----:B------:R-:W4:Y:S01]  /*0170*/  LDCU.64 UR6, c[0x0][0x3a0] ;  /* 0x00007400ff0677ac */ /* 0x000f220008000a00 */
[----:B0-----:R-:W-:-:S13]  /*0180*/  ISETP.GE.U32.AND P1, PT, R13, UR4, PT ;  /* 0x000000040d007c0c */ /* 0x001fda000bf26070 */
[C---:B--2---:R-:W-:Y:S01]  /*0190*/  @!P1 IMAD.WIDE.U32 R2, R13.reuse, 0x4, R2 ;  /* 0x000000040d029825 */ /* 0x044fe200078e0002 */
[----:B------:R-:W0:Y:S03]  /*01a0*/  @!P1 LDC.64 R6, c[0x0][0x3a0] ;  /* 0x0000e800ff069b82 */ /* 0x000e260000000a00 */
[C---:B---3--:R-:W-:Y:S02]  /*01b0*/  @!P1 IMAD.WIDE.U32 R4, R13.reuse, 0x4, R4 ;  /* 0x000000040d049825 */ /* 0x048fe400078e0004 */
[----:B------:R-:W2:Y:S04]  /*01c0*/  @!P1 LDG.E R2, desc[UR8][R2.64] ;  /* 0x0000000802029981 */ /* 0x000ea8000c1e1900 */
[----:B------:R-:W2:Y:S01]  /*01d0*/  @!P1 LDG.E R5, desc[UR8][R4.64] ;  /* 0x0000000804059981 */ /* 0x000ea2000c1e1900 */
[----:B------:R-:W-:Y:S01]  /*01e0*/  IMAD.MOV.U32 R15, RZ, RZ, R13 ;  /* 0x000000ffff0f7224 */ /* 0x000fe200078e000d */
[----:B------:R-:W-:Y:S01]  /*01f0*/  PRMT R12, RZ, 0x7610, R12 ;  /* 0x00007610ff0c7816 */ /* 0x000fe2000000000c */
[----:B------:R-:W-:Y:S01]  /*0200*/  @!P1 VIADD R15, R13, 0x100 ;  /* 0x000001000d0f9836 */ /* 0x000fe20000000000 */
[----:B------:R-:W-:Y:S04]  /*0210*/  BSSY.RECONVERGENT B1, `(.L_x_393) ;  /* 0x0000121000017945 */ /* 0x000fe80003800200 */
[----:B------:R-:W-:-:S02]  /*0220*/  ISETP.GE.U32.AND P2, PT, R15, UR4, PT ;  /* 0x000000040f007c0c */ /* 0x000fc4000bf46070 */
[----:B0-----:R-:W-:-:S05]  /*0230*/  @!P1 IADD3 R10, P3, PT, R13, R6, RZ ;  /* 0x000000060d0a9210 */ /* 0x001fca0007f7e0ff */
[----:B------:R-:W-:Y:S01]  /*0240*/  @!P1 IMAD.X R11, RZ, RZ, R7, P3 ;  /* 0x000000ffff0b9224 */ /* 0x000fe200018e0607 */
[----:B--2---:R-:W-:-:S04]  /*0250*/  @!P1 ISETP.NE.AND P0, PT, R2, R5, PT ;  /* 0x000000050200920c */ /* 0x004fc80003f05270 */
        /* <DEDUP_REMOVED lines=8> */
[----:B------:R-:W-:-:S04]  /*02e0*/  LOP3.LUT R35, R16, 0x7, RZ, 0xc0, !PT ;  /* 0x0000000710237812 */ /* 0x000fc800078ec0ff */
[----:B------:R-:W-:-:S03]  /*02f0*/  ISETP.NE.AND P1, PT, R35, RZ, PT ;  /* 0x000000ff2300720c */ /* 0x000fc60003f25270 */
[----:B------:R-:W-:Y:S10]  /*0300*/  @!P0 BRA `(.L_x_396) ;  /* 0x00000008000c8947 */ /* 0x000ff40003800000 */
[----:B------:R-:W0:Y:S01]  /*0310*/  LDC.64 R2, c[0x0][0x380] ;  /* 0x0000e000ff027b82 */ /* 0x000e220000000a00 */
[----:B------:R-:W-:-:S05]  /*0320*/  LOP3.LUT R18, R16, 0x1fffff8, RZ, 0xc0, !PT ;  /* 0x01fffff810127812 */ /* 0x000fca00078ec0ff */
[----:B------:R-:W-:Y:S02]  /*0330*/  IMAD.MOV R18, RZ, RZ, -R18 ;  /* 0x000000ffff127224 */ /* 0x000fe400078e0a12 */
[----:B------:R-:W2:Y:S05]  /*0340*/  LDC.64 R4, c[0x0][0x388] ;  /* 0x0000e200ff047b82 */ /* 0x000eaa0000000a00 */
.L_x_397:
[----:B0-----:R-:W-:-:S04]  /*0350*/  IMAD.WIDE.U32 R8, R15, 0x4, R2 ;  /* 0x000000040f087825 */ /* 0x001fc800078e0002 */
[C---:B--2---:R-:W-:Y:S01]  /*0360*/  IMAD.WIDE.U32 R6, R15.reuse, 0x4, R4 ;  /* 0x000000040f067825 */ /* 0x044fe200078e0004 */
[----:B------:R-:W2:Y:S04]  /*0370*/  LDG.E R33, desc[UR8][R8.64] ;  /* 0x0000000808217981 */ /* 0x000ea8000c1e1900 */
[----:B------:R-:W2:Y:S04]  /*0380*/  LDG.E R34, desc[UR8][R6.64] ;  /* 0x0000000806227981 */ /* 0x000ea8000c1e1900 */
[----:B------:R-:W3:Y:S04]  /*0390*/  LDG.E R32, desc[UR8][R8.64+0x400] ;  /* 0x0004000808207981 */ /* 0x000ee8000c1e1900 */
[----:B------:R-:W3:Y:S04]  /*03a0*/  LDG.E R31, desc[UR8][R6.64+0x400] ;  /* 0x00040008061f7981 */ /* 0x000ee8000c1e1900 */
[----:B------:R-:W4:Y:S04]  /*03b0*/  LDG.E R28, desc[UR8][R8.64+0x800] ;  /* 0x00080008081c7981 */ /* 0x000f28000c1e1900 */
[----:B------:R-:W4:Y:S04]  /*03c0*/  LDG.E R25, desc[UR8][R6.64+0x800] ;  /* 0x0008000806197981 */ /* 0x000f28000c1e1900 */
[----:B------:R-:W5:Y:S04]  /*03d0*/  LDG.E R26, desc[UR8][R8.64+0xc00] ;  /* 0x000c0008081a7981 */ /* 0x000f68000c1e1900 */
[----:B------:R-:W5:Y:S04]  /*03e0*/  LDG.E R19, desc[UR8][R6.64+0xc00] ;  /* 0x000c000806137981 */ /* 0x000f68000c1e1900 */
[----:B------:R-:W5:Y:S04]  /*03f0*/  LDG.E R20, desc[UR8][R8.64+0x1000] ;  /* 0x0010000808147981 */ /* 0x000f68000c1e1900 */
[----:B------:R-:W5:Y:S04]  /*0400*/  LDG.E R17, desc[UR8][R6.64+0x1000] ;  /* 0x0010000806117981 */ /* 0x000f68000c1e1900 */
[----:B------:R-:W5:Y:S04]  /*0410*/  LDG.E R23, desc[UR8][R8.64+0x1400] ;  /* 0x0014000808177981 */ /* 0x000f68000c1e1900 */
[----:B------:R-:W5:Y:S04]  /*0420*/  LDG.E R24, desc[UR8][R6.64+0x1400] ;  /* 0x0014000806187981 */ /* 0x000f68000c1e1900 */
[----:B------:R-:W5:Y:S04]  /*0430*/  LDG.E R21, desc[UR8][R8.64+0x1800] ;  /* 0x0018000808157981 */ /* 0x000f68000c1e1900 */
[----:B------:R-:W5:Y:S04]  /*0440*/  LDG.E R22, desc[UR8][R6.64+0x1800] ;  /* 0x0018000806167981 */ /* 0x000f68000c1e1900 */
[----:B------:R0:W5:Y:S04]  /*0450*/  LDG.E R27, desc[UR8][R8.64+0x1c00] ;  /* 0x001c0008081b7981 */ /* 0x000168000c1e1900 */
[----:B------:R1:W5:Y:S01]  /*0460*/  LDG.E R30, desc[UR8][R6.64+0x1c00] ;  /* 0x001c0008061e7981 */ /* 0x000362000c1e1900 */
[----:B------:R-:W-:Y:S01]  /*0470*/  PRMT R36, R12, 0x7610, R36 ;  /* 0x000076100c247816 */ /* 0x000fe20000000024 */
[----:B------:R-:W-:Y:S01]  /*0480*/  VIADD R18, R18, 0x8 ;  /* 0x0000000812127836 */ /* 0x000fe20000000000 */
[C---:B------:R-:W-:Y:S01]  /*0490*/  IADD3 R29, P3, PT, R15.reuse, UR6, RZ ;  /* 0x000000060f1d7c10 */ /* 0x040fe2000ff7e0ff */
[----:B------:R-:W-:Y:S01]  /*04a0*/  VIADD R15, R15, 0x800 ;  /* 0x000008000f0f7836 */ /* 0x000fe20000000000 */
[----:B------:R-:W-:-:S03]  /*04b0*/  LOP3.LUT P5, RZ, R36, 0xff, RZ, 0xc0, !PT ;  /* 0x000000ff24ff7812 */ /* 0x000fc600078ac0ff */
[----:B------:R-:W-:Y:S01]  /*04c0*/  IMAD.X R12, RZ, RZ, UR7, P3 ;  /* 0x00000007ff0c7e24 */ /* 0x000fe200098e06ff */
[CC--:B--2---:R-:W-:Y:S02]  /*04d0*/  ISETP.NE.AND P0, PT, R33.reuse, R34.reuse, PT ;  /* 0x000000222100720c */ /* 0x0c4fe40003f05270 */
[----:B------:R-:W-:-:S07]  /*04e0*/  ISETP.NE.AND P2, PT, R33, R34, P5 ;  /* 0x000000222100720c */ /* 0x000fce0002f45270 */
[----:B------:R-:W-:Y:S02]  /*04f0*/  @!P5 SEL R36, RZ, 0x1, !P0 ;  /* 0x00000001ff24d807 */ /* 0x000fe40004000000 */
[----:B------:R-:W-:Y:S02]  /*0500*/  ISETP.LT.U32.AND P0, PT, R29, R10, PT ;  /* 0x0000000a1d00720c */ /* 0x000fe40003f01070 */
[----:B------:R-:W-:Y:S02]  /*0510*/  SEL R33, R36, 0x1, !P2 ;  /* 0x0000000124217807 */ /* 0x000fe40005000000 */
[----:B---3--:R-:W-:Y:S02]  /*0520*/  ISETP.NE.AND P6, PT, R32, R31, PT ;  /* 0x0000001f2000720c */ /* 0x008fe40003fc5270 */
[----:B------:R-:W-:Y:S02]  /*0530*/  LOP3.LUT P3, RZ, R33, 0xff, RZ, 0xc0, !PT ;  /* 0x000000ff21ff7812 */ /* 0x000fe4000786c0ff */
[----:B------:R-:W-:-:S02]  /*0540*/  ISETP.LT.AND.EX P0, PT, R12, R11, PT, P0 ;  /* 0x0000000b0c00720c */ /* 0x000fc40003f01300 */
[----:B------:R-:W-:Y:S02]  /*0550*/  ISETP.NE.AND P4, PT, R32, R31, P3 ;  /* 0x0000001f2000720c */ /* 0x000fe40001f85270 */
[CC--:B0-----:R-:W-:Y:S02]  /*0560*/  SEL R9, R29.reuse, R10.reuse, P0 ;  /* 0x0000000a1d097207 */ /* 0x0c1fe40000000000 */
[CC--:B------:R-:W-:Y:S02]  /*0570*/  SEL R8, R12.reuse, R11.reuse, P0 ;  /* 0x0000000b0c087207 */ /* 0x0c0fe40000000000 */
[----:B------:R-:W-:Y:S02]  /*0580*/  @!P2 SEL R9, R29, R10, !P5 ;  /* 0x0000000a1d09a207 */ /* 0x000fe40006800000 */
[----:B------:R-:W-:Y:S02]  /*0590*/  @!P2 SEL R8, R12, R11, !P5 ;  /* 0x0000000b0c08a207 */ /* 0x000fe40006800000 */
[----:B------:R-:W-:-:S02]  /*05a0*/  @!P3 SEL R33, RZ, 0x1, !P6 ;  /* 0x00000001ff21b807 */ /* 0x000fc40007000000 */
[----:B-1----:R-:W-:Y:S02]  /*05b0*/  IADD3 R6, P0, PT, R29, 0x100, RZ ;  /* 0x000001001d067810 */ /* 0x002fe40007f1e0ff */
[----:B------:R-:W-:Y:S02]  /*05c0*/  SEL R33, R33, 0x1, !P4 ;  /* 0x0000000121217807 */ /* 0x000fe40006000000 */
[----:B----4-:R-:W-:Y:S01]  /*05d0*/  ISETP.NE.AND P6, PT, R28, R25, PT ;  /* 0x000000191c00720c */ /* 0x010fe20003fc5270 */
[----:B------:R-:W-:Y:S01]  /*05e0*/  IMAD.X R7, RZ, RZ, R12, P0 ;  /* 0x000000ffff077224 */ /* 0x000fe200000e060c */
[----:B------:R-:W-:Y:S02]  /*05f0*/  LOP3.LUT P2, RZ, R33, 0xff, RZ, 0xc0, !PT ;  /* 0x000000ff21ff7812 */ /* 0x000fe4000784c0ff */
[----:B------:R-:W-:Y:S02]  /*0600*/  ISETP.LT.U32.AND P0, PT, R6, R9, PT ;  /* 0x000000090600720c */ /* 0x000fe40003f01070 */
[----:B------:R-:W-:-:S02]  /*0610*/  ISETP.NE.AND P5, PT, R28, R25, P2 ;  /* 0x000000191c00720c */ /* 0x000fc400017a5270 */
[----:B------:R-:W-:-:S04]  /*0620*/  ISETP.LT.AND.EX P0, PT, R7, R8, PT, P0 ;  /* 0x000000080700720c */ /* 0x000fc80003f01300 */
[CC--:B------:R-:W-:Y:S02]  /*0630*/  SEL R11, R6.reuse, R9.reuse, P0 ;  /* 0x00000009060b7207 */ /* 0x0c0fe40000000000 */
[-C--:B------:R-:W-:Y:S02]  /*0640*/  SEL R10, R7, R8.reuse, P0 ;  /* 0x00000008070a7207 */ /* 0x080fe40000000000 */
[----:B------:R-:W-:Y:S02]  /*0650*/  @!P2 SEL R33, RZ, 0x1, !P6 ;  /* 0x00000001ff21a807 */ /* 0x000fe40007000000 */
[----:B------:R-:W-:Y:S02]  /*0660*/  @!P4 SEL R11, R6, R9, !P3 ;  /* 0x00000009060bc207 */ /* 0x000fe40005800000 */
[----:B------:R-:W-:Y:S02]  /*0670*/  SEL R33, R33, 0x1, !P5 ;  /* 0x0000000121217807 */ /* 0x000fe40006800000 */
[----:B------:R-:W-:-:S02]  /*0680*/  @!P4 SEL R10, R7, R8, !P3 ;  /* 0x00000008070ac207 */ /* 0x000fc40005800000 */
[----:B------:R-:W-:Y:S02]  /*0690*/  LOP3.LUT P3, RZ, R33, 0xff, RZ, 0xc0, !PT ;  /* 0x000000ff21ff7812 */ /* 0x000fe4000786c0ff */
[----:B------:R-:W-:Y:S02]  /*06a0*/  IADD3 R6, P0, PT, R29, 0x200, RZ ;  /* 0x000002001d067810 */ /* 0x000fe40007f1e0ff */
[CC--:B-----5:R-:W-:Y:S02]  /*06b0*/  ISETP.NE.AND P6, PT, R26.reuse, R19.reuse, PT ;  /* 0x000000131a00720c */ /* 0x0e0fe40003fc5270 */
[----:B------:R-:W-:Y:S01]  /*06c0*/  ISETP.NE.AND P4, PT, R26, R19, P3 ;  /* 0x000000131a00720c */ /* 0x000fe20001f85270 */
[----:B------:R-:W-:Y:S01]  /*06d0*/  IMAD.X R7, RZ, RZ, R12, P0 ;  /* 0x000000ffff077224 */ /* 0x000fe200000e060c */
[----:B------:R-:W-:-:S04]  /*06e0*/  ISETP.LT.U32.AND P0, PT, R6, R11, PT ;  /* 0x0000000b0600720c */ /* 0x000fc80003f01070 */
[-C--:B------:R-:W-:Y:S02]  /*06f0*/  ISETP.LT.AND.EX P0, PT, R7, R10.reuse, PT, P0 ;  /* 0x0000000a0700720c */ /* 0x080fe40003f01300 */
[----:B------:R-:W-:Y:S02]  /*0700*/  @!P3 SEL R33, RZ, 0x1, !P6 ;  /* 0x00000001ff21b807 */ /* 0x000fe40007000000 */
[CC--:B------:R-:W-:Y:S02]  /*0710*/  SEL R9, R6.reuse, R11.reuse, P0 ;  /* 0x0000000b06097207 */ /* 0x0c0fe40000000000 */
[----:B------:R-:W-:Y:S02]  /*0720*/  SEL R33, R33, 0x1, !P4 ;  /* 0x0000000121217807 */ /* 0x000fe40006000000 */
[----:B------:R-:W-:Y:S02]  /*0730*/  @!P5 SEL R9, R6, R11, !P2 ;  /* 0x0000000b0609d207 */ /* 0x000fe40005000000 */
[----:B------:R-:W-:-:S02]  /*0740*/  SEL R8, R7, R10, P0 ;  /* 0x0000000a07087207 */ /* 0x000fc40000000000 */
[----:B------:R-:W-:Y:S02]  /*0750*/  IADD3 R6, P0, PT, R29, 0x300, RZ ;  /* 0x000003001d067810 */ /* 0x000fe40007f1e0ff */
[----:B------:R-:W-:Y:S02]  /*0760*/  @!P5 SEL R8, R7, R10, !P2 ;  /* 0x0000000a0708d207 */ /* 0x000fe40005000000 */
[----:B------:R-:W-:Y:S01]  /*0770*/  LOP3.LUT P2, RZ, R33, 0xff, RZ, 0xc0, !PT ;  /* 0x000000ff21ff7812 */ /* 0x000fe2000784c0ff */
[----:B------:R-:W-:Y:S01]  /*0780*/  IMAD.X R7, RZ, RZ, R12, P0 ;  /* 0x000000ffff077224 */ /* 0x000fe200000e060c */
[----:B------:R-:W-:Y:S02]  /*0790*/  ISETP.LT.U32.AND P0, PT, R6, R9, PT ;  /* 0x000000090600720c */ /* 0x000fe40003f01070 */
[----:B------:R-:W-:Y:S02]  /*07a0*/  ISETP.NE.AND P6, PT, R20, R17, PT ;  /* 0x000000111400720c */ /* 0x000fe40003fc5270 */
[----:B------:R-:W-:-:S02]  /*07b0*/  ISETP.LT.AND.EX P0, PT, R7, R8, PT, P0 ;  /* 0x000000080700720c */ /* 0x000fc40003f01300 */
[----:B------:R-:W-:Y:S02]  /*07c0*/  ISETP.NE.AND P5, PT, R20, R17, P2 ;  /* 0x000000111400720c */ /* 0x000fe400017a5270 */
[CC--:B------:R-:W-:Y:S02]  /*07d0*/  SEL R11, R6.reuse, R9.reuse, P0 ;  /* 0x00000009060b7207 */ /* 0x0c0fe40000000000 */
[----:B------:R-:W-:Y:S02]  /*07e0*/  @!P4 SEL R11, R6, R9, !P3 ;  /* 0x00000009060bc207 */ /* 0x000fe40005800000 */
[----:B------:R-:W-:Y:S02]  /*07f0*/  @!P2 SEL R33, RZ, 0x1, !P6 ;  /* 0x00000001ff21a807 */ /* 0x000fe40007000000 */
[----:B------:R-:W-:Y:S02]  /*0800*/  SEL R10, R7, R8, P0 ;  /* 0x00000008070a7207 */ /* 0x000fe40000000000 */
[----:B------:R-:W-:-:S02]  /*0810*/  IADD3 R6, P0, PT, R29, 0x400, RZ ;  /* 0x000004001d067810 */ /* 0x000fc40007f1e0ff */
[----:B------:R-:W-:Y:S02]  /*0820*/  SEL R33, R33, 0x1, !P5 ;  /* 0x0000000121217807 */ /* 0x000fe40006800000 */
[----:B------:R-:W-:Y:S01]  /*0830*/  @!P4 SEL R10, R7, R8, !P3 ;  /* 0x00000008070ac207 */ /* 0x000fe20005800000 */
[----:B------:R-:W-:Y:S01]  /*0840*/  IMAD.X R7, RZ, RZ, R12, P0 ;  /* 0x000000ffff077224 */ /* 0x000fe200000e060c */
[----:B------:R-:W-:Y:S02]  /*0850*/  ISETP.LT.U32.AND P0, PT, R6, R11, PT ;  /* 0x0000000b0600720c */ /* 0x000fe40003f01070 */
[----:B------:R-:W-:Y:S02]  /*0860*/  LOP3.LUT P3, RZ, R33, 0xff, RZ, 0xc0, !PT ;  /* 0x000000ff21ff7812 */ /* 0x000fe4000786c0ff */
[----:B------:R-:W-:Y:S02]  /*0870*/  ISETP.LT.AND.EX P0, PT, R7, R10, PT, P0 ;  /* 0x0000000a0700720c */ /* 0x000fe40003f01300 */
[----:B------:R-:W-:-:S02]  /*0880*/  ISETP.NE.AND P4, PT, R23, R24, P3 ;  /* 0x000000181700720c */ /* 0x000fc40001f85270 */
[CC--:B------:R-:W-:Y:S02]  /*0890*/  SEL R9, R6.reuse, R11.reuse, P0 ;  /* 0x0000000b06097207 */ /* 0x0c0fe40000000000 */
[----:B------:R-:W-:Y:S02]  /*08a0*/  SEL R8, R7, R10, P0 ;  /* 0x0000000a07087207 */ /* 0x000fe40000000000 */
[----:B------:R-:W-:Y:S02]  /*08b0*/  ISETP.NE.AND P0, PT, R23, R24, PT ;  /* 0x000000181700720c */ /* 0x000fe40003f05270 */
[----:B------:R-:W-:Y:S02]  /*08c0*/  @!P5 SEL R9, R6, R11, !P2 ;  /* 0x0000000b0609d207 */ /* 0x000fe40005000000 */
[----:B------:R-:W-:Y:S02]  /*08d0*/  IADD3 R6, P6, PT, R29, 0x500, RZ ;  /* 0x000005001d067810 */ /* 0x000fe40007fde0ff */
[----:B------:R-:W-:-:S02]  /*08e0*/  @!P3 SEL R33, RZ, 0x1, !P0 ;  /* 0x00000001ff21b807 */ /* 0x000fc40004000000 */
[----:B------:R-:W-:Y:S01]  /*08f0*/  @!P5 SEL R8, R7, R10, !P2 ;  /* 0x0000000a0708d207 */ /* 0x000fe20005000000 */
[----:B------:R-:W-:Y:S01]  /*0900*/  IMAD.X R7, RZ, RZ, R12, P6 ;  /* 0x000000ffff077224 */ /* 0x000fe200030e060c */
[CC--:B------:R-:W-:Y:S02]  /*0910*/  ISETP.LT.U32.AND P0, PT, R6.reuse, R9.reuse, PT ;  /* 0x000000090600720c */ /* 0x0c0fe40003f01070 */
[----:B------:R-:W-:Y:S02]  /*0920*/  SEL R33, R33, 0x1, !P4 ;  /* 0x0000000121217807 */ /* 0x000fe40006000000 */
[----:B------:R-:W-:Y:S02]  /*0930*/  ISETP.LT.AND.EX P0, PT, R7, R8, PT, P0 ;  /* 0x000000080700720c */ /* 0x000fe40003f01300 */
[----:B------:R-:W-:Y:S02]  /*0940*/  LOP3.LUT P2, RZ, R33, 0xff, RZ, 0xc0, !PT ;  /* 0x000000ff21ff7812 */ /* 0x000fe4000784c0ff */
[----:B------:R-:W-:-:S02]  /*0950*/  SEL R11, R6, R9, P0 ;  /* 0x00000009060b7207 */ /* 0x000fc40000000000 */
[-C--:B------:R-:W-:Y:S02]  /*0960*/  SEL R10, R7, R8.reuse, P0 ;  /* 0x00000008070a7207 */ /* 0x080fe40000000000 */
[----:B------:R-:W-:Y:S02]  /*0970*/  @!P4 SEL R11, R6, R9, !P3 ;  /* 0x00000009060bc207 */ /* 0x000fe40005800000 */
[----:B------:R-:W-:Y:S02]  /*0980*/  IADD3 R6, P0, PT, R29, 0x600, RZ ;  /* 0x000006001d067810 */ /* 0x000fe40007f1e0ff */
[----:B------:R-:W-:Y:S02]  /*0990*/  @!P4 SEL R10, R7, R8, !P3 ;  /* 0x00000008070ac207 */ /* 0x000fe40005800000 */
[CC--:B------:R-:W-:Y:S01]  /*09a0*/  ISETP.NE.AND P4, PT, R21.reuse, R22.reuse, P2 ;  /* 0x000000161500720c */ /* 0x0c0fe20001785270 */
[----:B------:R-:W-:Y:S01]  /*09b0*/  IMAD.X R9, RZ, RZ, R12, P0 ;  /* 0x000000ffff097224 */ /* 0x000fe200000e060c */
[----:B------:R-:W-:-:S02]  /*09c0*/  ISETP.NE.AND P3, PT, R21, R22, PT ;  /* 0x000000161500720c */ /* 0x000fc40003f65270 */
[CC--:B------:R-:W-:Y:S02]  /*09d0*/  ISETP.LT.U32.AND P0, PT, R6.reuse, R11.reuse, PT ;  /* 0x0000000b0600720c */ /* 0x0c0fe40003f01070 */
[----:B------:R-:W-:Y:S02]  /*09e0*/  @!P2 SEL R33, RZ, 0x1, !P3 ;  /* 0x00000001ff21a807 */ /* 0x000fe40005800000 */
[----:B------:R-:W-:Y:S02]  /*09f0*/  ISETP.LT.AND.EX P0, PT, R9, R10, PT, P0 ;  /* 0x0000000a0900720c */ /* 0x000fe40003f01300 */
[----:B------:R-:W-:Y:S02]  /*0a00*/  SEL R33, R33, 0x1, !P4 ;  /* 0x0000000121217807 */ /* 0x000fe40006000000 */
[----:B------:R-:W-:Y:S02]  /*0a10*/  IADD3 R29, P5, PT, R29, 0x700, RZ ;  /* 0x000007001d1d7810 */ /* 0x000fe40007fbe0ff */
[----:B------:R-:W-:-:S02]  /*0a20*/  SEL R8, R6, R11, P0 ;  /* 0x0000000b06087207 */ /* 0x000fc40000000000 */
[----:B------:R-:W-:Y:S02]  /*0a30*/  LOP3.LUT P3, RZ, R33, 0xff, RZ, 0xc0, !PT ;  /* 0x000000ff21ff7812 */ /* 0x000fe4000786c0ff */
[----:B------:R-:W-:Y:S01]  /*0a40*/  @!P4 SEL R8, R6, R11, !P2 ;  /* 0x0000000b0608c207 */ /* 0x000fe20005000000 */
[----:B------:R-:W-:Y:S01]  /*0a50*/  IMAD.X R6, RZ, RZ, R12, P5 ;  /* 0x000000ffff067224 */ /* 0x000fe200028e060c */
[CC--:B------:R-:W-:Y:S02]  /*0a60*/  SEL R7, R9.reuse, R10.reuse, P0 ;  /* 0x0000000a09077207 */ /* 0x0c0fe40000000000 */
[----:B------:R-:W-:Y:S02]  /*0a70*/  ISETP.NE.AND P5, PT, R18, RZ, PT ;  /* 0x000000ff1200720c */ /* 0x000fe40003fa5270 */
[----:B------:R-:W-:Y:S02]  /*0a80*/  @!P4 SEL R7, R9, R10, !P2 ;  /* 0x0000000a0907c207 */ /* 0x000fe40005000000 */
[----:B------:R-:W-:-:S02]  /*0a90*/  ISETP.NE.AND P4, PT, R27, R30, P3 ;  /* 0x0000001e1b00720c */ /* 0x000fc40001f85270 */
[----:B------:R-:W-:Y:S02]  /*0aa0*/  ISETP.LT.U32.AND P0, PT, R29, R8, PT ;  /* 0x000000081d00720c */ /* 0x000fe40003f01070 */
[----:B------:R-:W-:Y:S02]  /*0ab0*/  ISETP.NE.AND P2, PT, R27, R30, PT ;  /* 0x0000001e1b00720c */ /* 0x000fe40003f45270 */
[CC--:B------:R-:W-:Y:S02]  /*0ac0*/  ISETP.LT.AND.EX P0, PT, R6.reuse, R7.reuse, PT, P0 ;  /* 0x000000070600720c */ /* 0x0c0fe40003f01300 */
[----:B------:R-:W-:Y:S02]  /*0ad0*/  @!P3 SEL R33, RZ, 0x1, !P2 ;  /* 0x00000001ff21b807 */ /* 0x000fe40005000000 */
[----:B------:R-:W-:Y:S02]  /*0ae0*/  SEL R10, R29, R8, P0 ;  /* 0x000000081d0a7207 */ /* 0x000fe40000000000 */
[----:B------:R-:W-:-:S02]  /*0af0*/  SEL R11, R6, R7, P0 ;  /* 0x00000007060b7207 */ /* 0x000fc40000000000 */
[----:B------:R-:W-:Y:S02]  /*0b00*/  SEL R12, R33, 0x1, !P4 ;  /* 0x00000001210c7807 */ /* 0x000fe40006000000 */
[----:B------:R-:W-:Y:S02]  /*0b10*/  @!P4 SEL R10, R29, R8, !P3 ;  /* 0x000000081d0ac207 */ /* 0x000fe40005800000 */
[----:B------:R-:W-:Y:S01]  /*0b20*/  @!P4 SEL R11, R6, R7, !P3 ;  /* 0x00000007060bc207 */ /* 0x000fe20005800000 */
[----:B------:R-:W-:Y:S06]  /*0b30*/  @P5 BRA `(.L_x_397) ;  /* 0xfffffff800045947 */ /* 0x000fec000383ffff */
.L_x_396:
[----:B------:R-:W-:Y:S05]  /*0b40*/  BSYNC.RECONVERGENT B2 ;  /* 0x0000000000027941 */ /* 0x000fea0003800200 */
.L_x_395:
[----:B------:R-:W-:Y:S05]  /*0b50*/  @!P1 BRA `(.L_x_394) ;  /* 0x0000000800309947 */ /* 0x000fea0003800000 */
[----:B------:R-:W-:Y:S01]  /*0b60*/  ISETP.GE.U32.AND P0, PT, R35, 0x4, PT ;  /* 0x000000042300780c */ /* 0x000fe20003f06070 */
[----:B------:R-:W-:Y:S01]  /*0b70*/  BSSY.RECONVERGENT B2, `(.L_x_398) ;  /* 0x0000048000027945 */ /* 0x000fe20003800200 */
[----:B------:R-:W-:-:S11]  /*0b80*/  LOP3.LUT P1, R16, R16, 0x3, RZ, 0xc0, !PT ;  /* 0x0000000310107812 */ /* 0x000fd6000782c0ff */
        /* <DEDUP_REMOVED lines=8> */
[----:B------:R-:W4:Y:S04]  /*0c10*/  LDG.E R8, desc[UR8][R6.64] ;  /* 0x0000000806087981 */ /* 0x000f28000c1e1900 */
[----:B------:R-:W3:Y:S04]  /*0c20*/  LDG.E R18, desc[UR8][R6.64+0x400] ;  /* 0x0004000806127981 */ /* 0x000ee8000c1e1900 */
[----:B------:R-:W5:Y:S04]  /*0c30*/  LDG.E R17, desc[UR8][R4.64+0x800] ;  /* 0x0008000804117981 */ /* 0x000f68000c1e1900 */
[----:B------:R-:W5:Y:S04]  /*0c40*/  LDG.E R20, desc[UR8][R6.64+0x800] ;  /* 0x0008000806147981 */ /* 0x000f68000c1e1900 */
[----:B------:R-:W5:Y:S04]  /*0c50*/  LDG.E R2, desc[UR8][R4.64+0xc00] ;  /* 0x000c000804027981 */ /* 0x000f68000c1e1900 */
[----:B------:R0:W5:Y:S01]  /*0c60*/  LDG.E R19, desc[UR8][R6.64+0xc00] ;  /* 0x000c000806137981 */ /* 0x000162000c1e1900 */
[----:B------:R-:W-:-:S02]  /*0c70*/  LOP3.LUT P3, RZ, R12, 0xff, RZ, 0xc0, !PT ;  /* 0x000000ff0cff7812 */ /* 0x000fc4000786c0ff */
[----:B--2---:R-:W-:Y:S02]  /*0c80*/  IADD3 R21, P2, PT, R15, UR10, RZ ;  /* 0x0000000a0f157c10 */ /* 0x004fe4000ff5e0ff */
[CC--:B----4-:R-:W-:Y:S02]  /*0c90*/  ISETP.NE.AND P0, PT, R3.reuse, R8.reuse, PT ;  /* 0x000000080300720c */ /* 0x0d0fe40003f05270 */
[----:B------:R-:W-:-:S07]  /*0ca0*/  ISETP.NE.AND P4, PT, R3, R8, P3 ;  /* 0x000000080300720c */ /* 0x000fce0001f85270 */
[----:B------:R-:W-:Y:S01]  /*0cb0*/  @!P3 SEL R12, RZ, 0x1, !P0 ;  /* 0x00000001ff0cb807 */ /* 0x000fe20004000000 */
[----:B------:R-:W-:-:S03]  /*0cc0*/  IMAD.X R8, RZ, RZ, UR11, P2 ;  /* 0x0000000bff087e24 */ /* 0x000fc600090e06ff */
[----:B------:R-:W-:Y:S02]  /*0cd0*/  SEL R12, R12, 0x1, !P4 ;  /* 0x000000010c0c7807 */ /* 0x000fe40006000000 */
[----:B------:R-:W-:Y:S02]  /*0ce0*/  ISETP.LT.U32.AND P0, PT, R21, R10, PT ;  /* 0x0000000a1500720c */ /* 0x000fe40003f01070 */
[----:B------:R-:W-:Y:S02]  /*0cf0*/  LOP3.LUT P2, RZ, R12, 0xff, RZ, 0xc0, !PT ;  /* 0x000000ff0cff7812 */ /* 0x000fe4000784c0ff */
[----:B------:R-:W-:Y:S01]  /*0d00*/  ISETP.LT.AND.EX P0, PT, R8, R11, PT, P0 ;  /* 0x0000000b0800720c */ /* 0x000fe20003f01300 */
[----:B------:R-:W-:-:S03]  /*0d10*/  VIADD R3, R15, 0x100 ;  /* 0x000001000f037836 */ /* 0x000fc60000000000 */
[----:B0-----:R-:W-:Y:S02]  /*0d20*/  SEL R7, R21, R10, P0 ;  /* 0x0000000a15077207 */ /* 0x001fe40000000000 */
[CC--:B------:R-:W-:Y:S02]  /*0d30*/  SEL R6, R8.reuse, R11.reuse, P0 ;  /* 0x0000000b08067207 */ /* 0x0c0fe40000000000 */
[----:B---3--:R-:W-:Y:S02]  /*0d40*/  ISETP.NE.AND P0, PT, R9, R18, PT ;  /* 0x000000120900720c */ /* 0x008fe40003f05270 */
[----:B------:R-:W-:Y:S02]  /*0d50*/  @!P4 SEL R7, R21, R10, !P3 ;  /* 0x0000000a1507c207 */ /* 0x000fe40005800000 */
[----:B------:R-:W-:Y:S02]  /*0d60*/  @!P4 SEL R6, R8, R11, !P3 ;  /* 0x0000000b0806c207 */ /* 0x000fe40005800000 */
[----:B------:R-:W-:-:S02]  /*0d70*/  ISETP.NE.AND P4, PT, R9, R18, P2 ;  /* 0x000000120900720c */ /* 0x000fc40001785270 */
[----:B------:R-:W-:Y:S02]  /*0d80*/  @!P2 SEL R12, RZ, 0x1, !P0 ;  /* 0x00000001ff0ca807 */ /* 0x000fe40004000000 */
[----:B------:R-:W-:Y:S02]  /*0d90*/  IADD3 R4, P5, PT, R3, UR10, RZ ;  /* 0x0000000a03047c10 */ /* 0x000fe4000ffbe0ff */
[----:B------:R-:W-:Y:S02]  /*0da0*/  SEL R12, R12, 0x1, !P4 ;  /* 0x000000010c0c7807 */ /* 0x000fe40006000000 */
[----:B------:R-:W-:Y:S01]  /*0db0*/  ISETP.LT.U32.AND P0, PT, R4, R7, PT ;  /* 0x000000070400720c */ /* 0x000fe20003f01070 */
[----:B------:R-:W-:Y:S01]  /*0dc0*/  IMAD.X R5, RZ, RZ, UR11, P5 ;  /* 0x0000000bff057e24 */ /* 0x000fe2000a8e06ff */
[----:B------:R-:W-:Y:S01]  /*0dd0*/  LOP3.LUT P3, RZ, R12, 0xff, RZ, 0xc0, !PT ;  /* 0x000000ff0cff7812 */ /* 0x000fe2000786c0ff */
[----:B------:R-:W-:-:S03]  /*0de0*/  VIADD R3, R15, 0x200 ;  /* 0x000002000f037836 */ /* 0x000fc60000000000 */
[----:B------:R-:W-:-:S04]  /*0df0*/  ISETP.LT.AND.EX P0, PT, R5, R6, PT, P0 ;  /* 0x000000060500720c */ /* 0x000fc80003f01300 */
[CC--:B------:R-:W-:Y:S02]  /*0e00*/  SEL R9, R4.reuse, R7.reuse, P0 ;  /* 0x0000000704097207 */ /* 0x0c0fe40000000000 */
[CC--:B------:R-:W-:Y:S02]  /*0e10*/  SEL R8, R5.reuse, R6.reuse, P0 ;  /* 0x0000000605087207 */ /* 0x0c0fe40000000000 */
[----:B------:R-:W-:Y:S02]  /*0e20*/  @!P4 SEL R9, R4, R7, !P2 ;  /* 0x000000070409c207 */ /* 0x000fe40005000000 */
[----:B------:R-:W-:Y:S02]  /*0e30*/  @!P4 SEL R8, R5, R6, !P2 ;  /* 0x000000060508c207 */ /* 0x000fe40005000000 */
[----:B------:R-:W-:Y:S02]  /*0e40*/  IADD3 R4, P0, PT, R3, UR10, RZ ;  /* 0x0000000a03047c10 */ /* 0x000fe4000ff1e0ff */
[----:B-----5:R-:W-:-:S02]  /*0e50*/  ISETP.NE.AND P2, PT, R17, R20, PT ;  /* 0x000000141100720c */ /* 0x020fc40003f45270 */
[----:B------:R-:W-:Y:S01]  /*0e60*/  ISETP.NE.AND P4, PT, R17, R20, P3 ;  /* 0x000000141100720c */ /* 0x000fe20001f85270 */
[----:B------:R-:W-:Y:S01]  /*0e70*/  IMAD.X R7, RZ, RZ, UR11, P0 ;  /* 0x0000000bff077e24 */ /* 0x000fe200080e06ff */
[----:B------:R-:W-:Y:S02]  /*0e80*/  @!P3 SEL R12, RZ, 0x1, !P2 ;  /* 0x00000001ff0cb807 */ /* 0x000fe40005000000 */
[----:B------:R-:W-:Y:S01]  /*0e90*/  ISETP.LT.U32.AND P0, PT, R4, R9, PT ;  /* 0x000000090400720c */ /* 0x000fe20003f01070 */
[----:B------:R-:W-:Y:S01]  /*0ea0*/  VIADD R3, R15, 0x300 ;  /* 0x000003000f037836 */ /* 0x000fe20000000000 */
[----:B------:R-:W-:Y:S02]  /*0eb0*/  SEL R12, R12, 0x1, !P4 ;  /* 0x000000010c0c7807 */ /* 0x000fe40006000000 */
[----:B------:R-:W-:Y:S02]  /*0ec0*/  ISETP.LT.AND.EX P0, PT, R7, R8, PT, P0 ;  /* 0x000000080700720c */ /* 0x000fe40003f01300 */
[----:B------:R-:W-:-:S02]  /*0ed0*/  LOP3.LUT P2, RZ, R12, 0xff, RZ, 0xc0, !PT ;  /* 0x000000ff0cff7812 */ /* 0x000fc4000784c0ff */
[----:B------:R-:W-:Y:S02]  /*0ee0*/  IADD3 R3, P5, PT, R3, UR10, RZ ;  /* 0x0000000a03037c10 */ /* 0x000fe4000ffbe0ff */
[CC--:B------:R-:W-:Y:S02]  /*0ef0*/  SEL R6, R4.reuse, R9.reuse, P0 ;  /* 0x0000000904067207 */ /* 0x0c0fe40000000000 */
[CC--:B------:R-:W-:Y:S02]  /*0f00*/  SEL R5, R7.reuse, R8.reuse, P0 ;  /* 0x0000000807057207 */ /* 0x0c0fe40000000000 */
[----:B------:R-:W-:Y:S02]  /*0f10*/  @!P4 SEL R6, R4, R9, !P3 ;  /* 0x000000090406c207 */ /* 0x000fe40005800000 */
[----:B------:R-:W-:Y:S02]  /*0f20*/  @!P4 SEL R5, R7, R8, !P3 ;  /* 0x000000080705c207 */ /* 0x000fe40005800000 */
[----:B------:R-:W-:Y:S01]  /*0f30*/  ISETP.NE.AND P4, PT, R2, R19, P2 ;  /* 0x000000130200720c */ /* 0x000fe20001785270 */
[----:B------:R-:W-:Y:S01]  /*0f40*/  IMAD.X R4, RZ, RZ, UR11, P5 ;  /* 0x0000000bff047e24 */ /* 0x000fe2000a8e06ff */
        /* <DEDUP_REMOVED lines=9> */
[----:B------:R-:W-:-:S07]  /*0fe0*/  @!P4 SEL R11, R4, R5, !P2 ;  /* 0x00000005040bc207 */ /* 0x000fce0005000000 */
.L_x_399:
[----:B------:R-:W-:Y:S05]  /*0ff0*/  BSYNC.RECONVERGENT B2 ;  /* 0x0000000000027941 */ /* 0x000fea0003800200 */
.L_x_398:
        /* <DEDUP_REMOVED lines=13> */
[----:B------:R0:W3:Y:S01]  /*10d0*/  LDG.E R17, desc[UR8][R4.64+0x400] ;  /* 0x0004000804117981 */ /* 0x0000e2000c1e1900 */
[----:B------:R-:W-:Y:S02]  /*10e0*/  LOP3.LUT P2, RZ, R12, 0xff, RZ, 0xc0, !PT ;  /* 0x000000ff0cff7812 */ /* 0x000fe4000784c0ff */
[C---:B--2---:R-:W-:Y:S01]  /*10f0*/  IADD3 R7, P4, PT, R15.reuse, UR10, RZ ;  /* 0x0000000a0f077c10 */ /* 0x044fe2000ff9e0ff */
[----:B------:R-:W-:-:S03]  /*1100*/  VIADD R8, R15, 0x100 ;  /* 0x000001000f087836 */ /* 0x000fc60000000000 */
[----:B------:R-:W-:Y:S01]  /*1110*/  ISETP.LT.U32.AND P0, PT, R7, R10, PT ;  /* 0x0000000a0700720c */ /* 0x000fe20003f01070 */
[----:B------:R-:W-:Y:S01]  /*1120*/  VIADD R15, R15, 0x200 ;  /* 0x000002000f0f7836 */ /* 0x000fe20000000000 */
[CC--:B----4-:R-:W-:Y:S02]  /*1130*/  ISETP.NE.AND P5, PT, R6.reuse, R9.reuse, PT ;  /* 0x000000090600720c */ /* 0x0d0fe40003fa5270 */
[----:B------:R-:W-:Y:S01]  /*1140*/  ISETP.NE.AND P3, PT, R6, R9, P2 ;  /* 0x000000090600720c */ /* 0x000fe20001765270 */
[----:B------:R-:W-:Y:S02]  /*1150*/  IMAD.X R6, RZ, RZ, UR11, P4 ;  /* 0x0000000bff067e24 */ /* 0x000fe4000a0e06ff */
[----:B------:R-:W-:-:S04]  /*1160*/  @!P2 SEL R12, RZ, 0x1, !P5 ;  /* 0x00000001ff0ca807 */ /* 0x000fc80006800000 */
[----:B------:R-:W-:Y:S02]  /*1170*/  SEL R12, R12, 0x1, !P3 ;  /* 0x000000010c0c7807 */ /* 0x000fe40005800000 */
[-C--:B------:R-:W-:Y:S02]  /*1180*/  ISETP.LT.AND.EX P0, PT, R6, R11.reuse, PT, P0 ;  /* 0x0000000b0600720c */ /* 0x080fe40003f01300 */
[----:B------:R-:W-:Y:S02]  /*1190*/  LOP3.LUT P4, RZ, R12, 0xff, RZ, 0xc0, !PT ;  /* 0x000000ff0cff7812 */ /* 0x000fe4000788c0ff */
[----:B0-----:R-:W-:Y:S02]  /*11a0*/  IADD3 R5, P5, PT, R8, UR10, RZ ;  /* 0x0000000a08057c10 */ /* 0x001fe4000ffbe0ff */
[----:B------:R-:W-:Y:S02]  /*11b0*/  SEL R2, R7, R10, P0 ;  /* 0x0000000a07027207 */ /* 0x000fe40000000000 */
[----:B------:R-:W-:-:S02]  /*11c0*/  SEL R3, R6, R11, P0 ;  /* 0x0000000b06037207 */ /* 0x000fc40000000000 */
[----:B------:R-:W-:Y:S02]  /*11d0*/  @!P3 SEL R2, R7, R10, !P2 ;  /* 0x0000000a0702b207 */ /* 0x000fe40005000000 */
[----:B------:R-:W-:Y:S02]  /*11e0*/  @!P3 SEL R3, R6, R11, !P2 ;  /* 0x0000000b0603b207 */ /* 0x000fe40005000000 */
[CC--:B---3--:R-:W-:Y:S01]  /*11f0*/  ISETP.NE.AND P3, PT, R14.reuse, R17.reuse, P4 ;  /* 0x000000110e00720c */ /* 0x0c8fe20002765270 */
[----:B------:R-:W-:Y:S01]  /*1200*/  IMAD.X R4, RZ, RZ, UR11, P5 ;  /* 0x0000000bff047e24 */ /* 0x000fe2000a8e06ff */
        /* <DEDUP_REMOVED lines=9> */
.L_x_401:
[----:B------:R-:W-:Y:S05]  /*12a0*/  BSYNC.RECONVERGENT B2 ;  /* 0x0000000000027941 */ /* 0x000fea0003800200 */
.L_x_400:
[----:B------:R-:W-:Y:S05]  /*12b0*/  @P1 BRA `(.L_x_394) ;  /* 0x0000000000581947 */ /* 0x000fea0003800000 */
[----:B------:R-:W0:Y:S01]  /*12c0*/  LDC.64 R2, c[0x0][0x380] ;  /* 0x0000e000ff027b82 */ /* 0x000e220000000a00 */
[----:B------:R-:W2:Y:S07]  /*12d0*/  LDCU.64 UR10, c[0x0][0x3a0] ;  /* 0x00007400ff0a77ac */ /* 0x000eae0008000a00 */
[----:B------:R-:W3:Y:S01]  /*12e0*/  LDC.64 R4, c[0x0][0x388] ;  /* 0x0000e200ff047b82 */ /* 0x000ee20000000a00 */
[----:B0-----:R-:W-:-:S06]  /*12f0*/  IMAD.WIDE.U32 R2, R15, 0x4, R2 ;  /* 0x000000040f027825 */ /* 0x001fcc00078e0002 */
[----:B------:R-:W4:Y:S01]  /*1300*/  LDG.E R2, desc[UR8][R2.64] ;  /* 0x0000000802027981 */ /* 0x000f22000c1e1900 */
[----:B---3--:R-:W-:-:S06]  /*1310*/  IMAD.WIDE.U32 R4, R15, 0x4, R4 ;  /* 0x000000040f047825 */ /* 0x008fcc00078e0004 */
[----:B------:R-:W4:Y:S01]  /*1320*/  LDG.E R5, desc[UR8][R4.64] ;  /* 0x0000000804057981 */ /* 0x000f22000c1e1900 */
[----:B------:R-:W-:Y:S02]  /*1330*/  LOP3.LUT P3, RZ, R12, 0xff, RZ, 0xc0, !PT ;  /* 0x000000ff0cff7812 */ /* 0x000fe4000786c0ff */
[----:B--2---:R-:W-:-:S05]  /*1340*/  IADD3 R7, P0, PT, R15, UR10, RZ ;  /* 0x0000000a0f077c10 */ /* 0x004fca000ff1e0ff */
[----:B------:R-:W-:Y:S01]  /*1350*/  IMAD.X R8, RZ, RZ, UR11, P0 ;  /* 0x0000000bff087e24 */ /* 0x000fe200080e06ff */
[----:B------:R-:W-:-:S04]  /*1360*/  ISETP.LT.U32.AND P0, PT, R7, R10, PT ;  /* 0x0000000a0700720c */ /* 0x000fc80003f01070 */
[----:B------:R-:W-:-:S04]  /*1370*/  ISETP.LT.AND.EX P0, PT, R8, R11, PT, P0 ;  /* 0x0000000b0800720c */ /* 0x000fc80003f01300 */
[----:B------:R-:W-:Y:S02]  /*1380*/  SEL R6, R7, R10, P0 ;  /* 0x0000000a07067207 */ /* 0x000fe40000000000 */
[CC--:B----4-:R-:W-:Y:S02]  /*1390*/  ISETP.NE.AND P2, PT, R2.reuse, R5.reuse, P3 ;  /* 0x000000050200720c */ /* 0x0d0fe40001f45270 */
[----:B------:R-:W-:Y:S02]  /*13a0*/  ISETP.NE.AND P1, PT, R2, R5, PT ;  /* 0x000000050200720c */ /* 0x000fe40003f25270 */
[----:B------:R-:W-:Y:S02]  /*13b0*/  SEL R2, R8, R11, P0 ;  /* 0x0000000b08027207 */ /* 0x000fe40000000000 */
[----:B------:R-:W-:-:S07]  /*13c0*/  @!P3 SEL R12, RZ, 0x1, !P1 ;  /* 0x00000001ff0cb807 */ /* 0x000fce0004800000 */
[----:B------:R-:W-:Y:S02]  /*13d0*/  @!P2 SEL R6, R7, R10, !P3 ;  /* 0x0000000a0706a207 */ /* 0x000fe40005800000 */
[----:B------:R-:W-:Y:S02]  /*13e0*/  @!P2 SEL R2, R8, R11, !P3 ;  /* 0x0000000b0802a207 */ /* 0x000fe40005800000 */
[----:B------:R-:W-:Y:S01]  /*13f0*/  SEL R12, R12, 0x1, !P2 ;  /* 0x000000010c0c7807 */ /* 0x000fe20005000000 */
[----:B------:R-:W-:Y:S02]  /*1400*/  IMAD.MOV.U32 R10, RZ, RZ, R6 ;  /* 0x000000ffff0a7224 */ /* 0x000fe400078e0006 */
[----:B------:R-:W-:-:S07]  /*1410*/  IMAD.MOV.U32 R11, RZ, RZ, R2 ;  /* 0x000000ffff0b7224 */ /* 0x000fce00078e0002 */
.L_x_394:
[----:B------:R-:W-:Y:S05]  /*1420*/  BSYNC.RECONVERGENT B1 ;  /* 0x0000000000017941 */ /* 0x000fea0003800200 */
.L_x_393:
        /* <DEDUP_REMOVED lines=27> */
.L_x_404:
[----:B------:R-:W-:Y:S05]  /*15e0*/  BSYNC.RECONVERGENT B1 ;  /* 0x0000000000017941 */ /* 0x000fea0003800200 */
.L_x_403:
        /* <DEDUP_REMOVED lines=23> */
.L_x_406:
[----:B------:R-:W-:Y:S05]  /*1760*/  BSYNC.RECONVERGENT B1 ;  /* 0x0000000000017941 */ /* 0x000fea0003800200 */
.L_x_405:
        /* <DEDUP_REMOVED lines=20> */
.L_x_408:
[----:B------:R-:W-:Y:S05]  /*18b0*/  BSYNC.RECONVERGENT B1 ;  /* 0x0000000000017941 */ /* 0x000fea0003800200 */
.L_x_407:
        /* <DEDUP_REMOVED lines=20> */
.L_x_410:
[----:B------:R-:W-:Y:S05]  /*1a00*/  BSYNC.RECONVERGENT B1 ;  /* 0x0000000000017941 */ /* 0x000fea0003800200 */
.L_x_409:
        /* <DEDUP_REMOVED lines=20> */
.L_x_412:
[----:B------:R-:W-:Y:S05]  /*1b50*/  BSYNC.RECONVERGENT B1 ;  /* 0x0000000000017941 */ /* 0x000fea0003800200 */
.L_x_411:
        /* <DEDUP_REMOVED lines=10> */
.L_x_414:
[----:B------:R-:W-:Y:S05]  /*1c00*/  BSYNC.RECONVERGENT B1 ;  /* 0x0000000000017941 */ /* 0x000fea0003800200 */
.L_x_413:
        /* <DEDUP_REMOVED lines=8> */
[----:B--2-4-:R-:W2:Y:S04]  /*1c90*/  LDS.64 R4, [UR6+0x20] ;  /* 0x00002006ff047984 */ /* 0x014ea80008000a00 */
[----:B------:R-:W4:Y:S04]  /*1ca0*/  LDS.U8 R16, [UR6+0x28] ;  /* 0x00002806ff107984 */ /* 0x000f280008000000 */
[----:B------:R-:W1:Y:S04]  /*1cb0*/  LDS.64 R8, [UR6+0x30] ;  /* 0x00003006ff087984 */ /* 0x000e680008000a00 */
[----:B------:R-:W1:Y:S04]  /*1cc0*/  LDS.U8 R17, [UR6+0x38] ;  /* 0x00003806ff117984 */ /* 0x000e680008000000 */
[----:B------:R-:W1:Y:S04]  /*1cd0*/  LDS.64 R6, [UR6+0x40] ;  /* 0x00004006ff067984 */ /* 0x000e680008000a00 */
[----:B------:R-:W1:Y:S04]  /*1ce0*/  LDS.U8 R18, [UR6+0x48] ;  /* 0x00004806ff127984 */ /* 0x000e680008000000 */
[----:B0-----:R-:W0:Y:S01]  /*1cf0*/  LDS.64 R2, [UR6+0x50] ;  /* 0x00005006ff027984 */ /* 0x001e220008000a00 */
[----:B-----5:R-:W-:-:S02]  /*1d00*/  ISETP.NE.AND P2, PT, R14, RZ, PT ;  /* 0x000000ff0e00720c */ /* 0x020fc40003f45270 */
[----:B--2---:R-:W-:Y:S02]  /*1d10*/  ISETP.LT.U32.AND P0, PT, R4, R10, PT ;  /* 0x0000000a0400720c */ /* 0x004fe40003f01070 */
[----:B------:R-:W-:Y:S02]  /*1d20*/  @P4 SEL R14, R12, 0x1, !P2 ;  /* 0x000000010c0e4807 */ /* 0x000fe40005000000 */
[----:B------:R-:W-:Y:S01]  /*1d30*/  ISETP.LT.AND.EX P0, PT, R5, R11, PT, P0 ;  /* 0x0000000b0500720c */ /* 0x000fe20003f01300 */
[----:B------:R-:W-:Y:S01]  /*1d40*/  LDS.U8 R12, [UR6+0x78] ;  /* 0x00007806ff0c7984 */ /* 0x000fe20008000000 */
[----:B------:R-:W-:Y:S02]  /*1d50*/  LOP3.LUT P3, RZ, R14, 0xff, RZ, 0xc0, !PT ;  /* 0x000000ff0eff7812 */ /* 0x000fe4000786c0ff */
[----:B----4-:R-:W-:-:S03]  /*1d60*/  ISETP.NE.AND P5, PT, R16, RZ, PT ;  /* 0x000000ff1000720c */ /* 0x010fc60003fa5270 */
[C---:B-1-3--:R-:W-:Y:S02]  /*1d70*/  @P2 SEL R10, R4.reuse, R10, P0 ;  /* 0x0000000a040a2207 */ /* 0x04afe40000000000 */
[C---:B------:R-:W-:Y:S02]  /*1d80*/  @P2 SEL R11, R5.reuse, R11, P0 ;  /* 0x0000000b050b2207 */ /* 0x040fe40000000000 */
[----:B------:R-:W-:Y:S02]  /*1d90*/  SEL R13, R4, R10, !P4 ;  /* 0x0000000a040d7207 */ /* 0x000fe40006000000 */
[----:B------:R-:W-:Y:S01]  /*1da0*/  SEL R15, R5, R11, !P4 ;  /* 0x0000000b050f7207 */ /* 0x000fe20006000000 */
[----:B------:R-:W1:Y:S01]  /*1db0*/  LDS.U8 R10, [UR6+0x58] ;  /* 0x00005806ff0a7984 */ /* 0x000e620008000000 */
[----:B------:R-:W-:Y:S02]  /*1dc0*/  ISETP.LT.U32.AND P0, PT, R8, R13, PT ;  /* 0x0000000d0800720c */ /* 0x000fe40003f01070 */
[----:B------:R-:W-:Y:S01]  /*1dd0*/  @P3 SEL R16, R14, 0x1, !P5 ;  /* 0x000000010e103807 */ /* 0x000fe20006800000 */
[----:B------:R-:W2:Y:S01]  /*1de0*/  LDS.64 R4, [UR6+0x60] ;  /* 0x00006006ff047984 */ /* 0x000ea20008000a00 */
[----:B------:R-:W-:-:S02]  /*1df0*/  ISETP.LT.AND.EX P0, PT, R9, R15, PT, P0 ;  /* 0x0000000f0900720c */ /* 0x000fc40003f01300 */
[----:B------:R-:W-:Y:S01]  /*1e00*/  LOP3.LUT P2, RZ, R16, 0xff, RZ, 0xc0, !PT ;  /* 0x000000ff10ff7812 */ /* 0x000fe2000784c0ff */
[----:B------:R-:W3:Y:S01]  /*1e10*/  LDS.U8 R14, [UR6+0x68] ;  /* 0x00006806ff0e7984 */ /* 0x000ee20008000000 */
[C---:B------:R-:W-:Y:S02]  /*1e20*/  @P5 SEL R13, R8.reuse, R13, P0 ;  /* 0x0000000d080d5207 */ /* 0x040fe40000000000 */
[----:B------:R-:W-:Y:S02]  /*1e30*/  ISETP.NE.AND P4, PT, R17, RZ, PT ;  /* 0x000000ff1100720c */ /* 0x000fe40003f85270 */
[C---:B------:R-:W-:Y:S02]  /*1e40*/  @P5 SEL R15, R9.reuse, R15, P0 ;  /* 0x0000000f090f5207 */ /* 0x040fe40000000000 */
[----:B------:R-:W-:Y:S02]  /*1e50*/  SEL R11, R8, R13, !P3 ;  /* 0x0000000d080b7207 */ /* 0x000fe40005800000 */
[----:B------:R-:W-:-:S02]  /*1e60*/  SEL R13, R9, R15, !P3 ;  /* 0x0000000f090d7207 */ /* 0x000fc40005800000 */
[----:B------:R-:W-:Y:S01]  /*1e70*/  ISETP.LT.U32.AND P0, PT, R6, R11, PT ;  /* 0x0000000b0600720c */ /* 0x000fe20003f01070 */
[----:B------:R-:W4:Y:S01]  /*1e80*/  LDS.64 R8, [UR6+0x70] ;  /* 0x00007006ff087984 */ /* 0x000f220008000a00 */
[----:B------:R-:W-:Y:S02]  /*1e90*/  @P2 SEL R17, R16, 0x1, !P4 ;  /* 0x0000000110112807 */ /* 0x000fe40006000000 */
[----:B------:R-:W-:Y:S02]  /*1ea0*/  ISETP.LT.AND.EX P0, PT, R7, R13, PT, P0 ;  /* 0x0000000d0700720c */ /* 0x000fe40003f01300 */
[----:B------:R-:W-:Y:S02]  /*1eb0*/  ISETP.NE.AND P3, PT, R18, RZ, PT ;  /* 0x000000ff1200720c */ /* 0x000fe40003f65270 */
[----:B------:R-:W-:Y:S02]  /*1ec0*/  @P4 SEL R11, R6, R11, P0 ;  /* 0x0000000b060b4207 */ /* 0x000fe40000000000 */
[----:B------:R-:W-:-:S02]  /*1ed0*/  LOP3.LUT P5, RZ, R17, 0xff, RZ, 0xc0, !PT ;  /* 0x000000ff11ff7812 */ /* 0x000fc400078ac0ff */
[C---:B------:R-:W-:Y:S02]  /*1ee0*/  @P4 SEL R13, R7.reuse, R13, P0 ;  /* 0x0000000d070d4207 */ /* 0x040fe40000000000 */
[----:B------:R-:W-:Y:S02]  /*1ef0*/  SEL R11, R6, R11, !P2 ;  /* 0x0000000b060b7207 */ /* 0x000fe40005000000 */
[----:B------:R-:W-:Y:S02]  /*1f00*/  SEL R13, R7, R13, !P2 ;  /* 0x0000000d070d7207 */ /* 0x000fe40005000000 */
[----:B0-----:R-:W-:Y:S01]  /*1f10*/  ISETP.LT.U32.AND P0, PT, R2, R11, PT ;  /* 0x0000000b0200720c */ /* 0x001fe20003f01070 */
[----:B------:R-:W0:Y:S01]  /*1f20*/  LDS.64 R6, [UR6+0x80] ;  /* 0x00008006ff067984 */ /* 0x000e220008000a00 */
[----:B-1----:R-:W-:Y:S02]  /*1f30*/  ISETP.NE.AND P2, PT, R10, RZ, PT ;  /* 0x000000ff0a00720c */ /* 0x002fe40003f45270 */
[----:B------:R-:W-:-:S02]  /*1f40*/  ISETP.LT.AND.EX P0, PT, R3, R13, PT, P0 ;  /* 0x0000000d0300720c */ /* 0x000fc40003f01300 */
[----:B------:R-:W-:Y:S02]  /*1f50*/  @P5 SEL R18, R17, 0x1, !P3 ;  /* 0x0000000111125807 */ /* 0x000fe40005800000 */
[C---:B------:R-:W-:Y:S02]  /*1f60*/  @P3 SEL R11, R2.reuse, R11, P0 ;  /* 0x0000000b020b3207 */ /* 0x040fe40000000000 */
[C---:B------:R-:W-:Y:S02]  /*1f70*/  @P3 SEL R13, R3.reuse, R13, P0 ;  /* 0x0000000d030d3207 */ /* 0x040fe40000000000 */
[----:B------:R-:W-:Y:S02]  /*1f80*/  SEL R11, R2, R11, !P5 ;  /* 0x0000000b020b7207 */ /* 0x000fe40006800000 */
[----:B------:R-:W-:Y:S02]  /*1f90*/  LOP3.LUT P4, RZ, R18, 0xff, RZ, 0xc0, !PT ;  /* 0x000000ff12ff7812 */ /* 0x000fe4000788c0ff */
[----:B------:R-:W-:-:S02]  /*1fa0*/  SEL R13, R3, R13, !P5 ;  /* 0x0000000d030d7207 */ /* 0x000fc40006800000 */
[----:B--2---:R-:W-:Y:S02]  /*1fb0*/  ISETP.LT.U32.AND P0, PT, R4, R11, PT ;  /* 0x0000000b0400720c */ /* 0x004fe40003f01070 */
[----:B---3--:R-:W-:Y:S02]  /*1fc0*/  ISETP.NE.AND P3, PT, R14, RZ, PT ;  /* 0x000000ff0e00720c */ /* 0x008fe40003f65270 */
[----:B------:R-:W-:-:S04]  /*1fd0*/  ISETP.LT.AND.EX P0, PT, R5, R13, PT, P0 ;  /* 0x0000000d0500720c */ /* 0x000fc80003f01300 */
[----:B------:R-:W-:Y:S02]  /*1fe0*/  @P2 SEL R11, R4, R11, P0 ;  /* 0x0000000b040b2207 */ /* 0x000fe40000000000 */
[----:B------:R-:W-:Y:S02]  /*1ff0*/  @P4 SEL R10, R18, 0x1, !P2 ;  /* 0x00000001120a4807 */ /* 0x000fe40005000000 */
[C---:B------:R-:W-:Y:S02]  /*2000*/  @P2 SEL R13, R5.reuse, R13, P0 ;  /* 0x0000000d050d2207 */ /* 0x040fe40000000000 */
[----:B------:R-:W-:Y:S02]  /*2010*/  SEL R3, R4, R11, !P4 ;  /* 0x0000000b04037207 */ /* 0x000fe40006000000 */
[----:B------:R-:W-:Y:S02]  /*2020*/  LOP3.LUT P5, RZ, R10, 0xff, RZ, 0xc0, !PT ;  /* 0x000000ff0aff7812 */ /* 0x000fe400078ac0ff */
[----:B------:R-:W-:-:S02]  /*2030*/  SEL R5, R5, R13, !P4 ;  /* 0x0000000d05057207 */ /* 0x000fc40006000000 */
[----:B----4-:R-:W-:Y:S02]  /*2040*/  ISETP.LT.U32.AND P0, PT, R8, R3, PT ;  /* 0x000000030800720c */ /* 0x010fe40003f01070 */
[----:B------:R-:W-:Y:S02]  /*2050*/  ISETP.NE.AND P4, PT, R12, RZ, PT ;  /* 0x000000ff0c00720c */ /* 0x000fe40003f85270 */
[----:B------:R-:W-:-:S04]  /*2060*/  ISETP.LT.AND.EX P0, PT, R9, R5, PT, P0 ;  /* 0x000000050900720c */ /* 0x000fc80003f01300 */
[----:B------:R-:W-:Y:S02]  /*2070*/  @P3 SEL R3, R8, R3, P0 ;  /* 0x0000000308033207 */ /* 0x000fe40000000000 */
[----:B------:R-:W-:Y:S02]  /*2080*/  @P5 SEL R14, R10, 0x1, !P3 ;  /* 0x000000010a0e5807 */ /* 0x000fe40005800000 */
[C---:B------:R-:W-:Y:S02]  /*2090*/  @P3 SEL R5, R9.reuse, R5, P0 ;  /* 0x0000000509053207 */ /* 0x040fe40000000000 */
[----:B------:R-:W-:Y:S02]  /*20a0*/  SEL R3, R8, R3, !P5 ;  /* 0x0000000308037207 */ /* 0x000fe40006800000 */
[----:B------:R-:W-:Y:S02]  /*20b0*/  LOP3.LUT P2, RZ, R14, 0xff, RZ, 0xc0, !PT ;  /* 0x000000ff0eff7812 */ /* 0x000fe4000784c0ff */
[----:B------:R-:W-:-:S02]  /*20c0*/  SEL R9, R9, R5, !P5 ;  /* 0x0000000509097207 */ /* 0x000fc40006800000 */
[----:B0-----:R-:W-:-:S04]  /*20d0*/  ISETP.LT.U32.AND P0, PT, R6, R3, PT ;  /* 0x000000030600720c */ /* 0x001fc80003f01070 */
[----:B------:R-:W-:-:S04]  /*20e0*/  ISETP.LT.AND.EX P0, PT, R7, R9, PT, P0 ;  /* 0x000000090700720c */ /* 0x000fc80003f01300 */
[----:B------:R-:W-:Y:S02]  /*20f0*/  @P4 SEL R3, R6, R3, P0 ;  /* 0x0000000306034207 */ /* 0x000fe40000000000 */
[C---:B------:R-:W-:Y:S02]  /*2100*/  @P4 SEL R9, R7.reuse, R9, P0 ;  /* 0x0000000907094207 */ /* 0x040fe40000000000 */
[----:B------:R-:W-:Y:S02]  /*2110*/  @P2 SEL R12, R14, 0x1, !P4 ;  /* 0x000000010e0c2807 */ /* 0x000fe40006000000 */
[----:B------:R-:W-:Y:S02]  /*2120*/  SEL R10, R6, R3, !P2 ;  /* 0x00000003060a7207 */ /* 0x000fe40005000000 */
[----:B------:R-:W-:Y:S01]  /*2130*/  SEL R11, R7, R9, !P2 ;  /* 0x00000009070b7207 */ /* 0x000fe20005000000 */
[----:B------:R-:W-:Y:S06]  /*2140*/  BRA `(.L_x_415) ;  /* 0x0000003800207947 */ /* 0x000fec0003800000 */
.L_x_402:
        /* <DEDUP_REMOVED lines=31> */
[----:B--2---:R-:W-:-:S02]  /*2340*/  @!P0 SEL R10, R7, R10, P4 ;  /* 0x0000000a070a8207 */ /* 0x004fc40002000000 */
[C---:B------:R-:W-:Y:S02]  /*2350*/  @!P0 SEL R11, R4.reuse, R11, P4 ;  /* 0x0000000b040b8207 */ /* 0x040fe40002000000 */
[----:B------:R-:W-:Y:S02]  /*2360*/  @P0 PRMT R12, R3, 0x7610, R12 ;  /* 0x00007610030c0816 */ /* 0x000fe4000000000c */
[----:B------:R-:W-:Y:S02]  /*2370*/  @P0 SEL R10, R7, R10, !P6 ;  /* 0x0000000a070a0207 */ /* 0x000fe40007000000 */
[----:B------:R-:W-:-:S07]  /*2380*/  @P0 SEL R11, R4, R11, !P6 ;  /* 0x0000000b040b0207 */ /* 0x000fce0007000000 */
.L_x_417:
[----:B------:R-:W-:Y:S05]  /*2390*/  BSYNC.RECONVERGENT B1 ;  /* 0x0000000000017941 */ /* 0x000fea0003800200 */
.L_x_416:
        /* <DEDUP_REMOVED lines=11> */
[----:B------:R-:W-:Y:S02]  /*2450*/  @!P0 ISETP.LT.U32.AND P5, PT, R5, R10, PT ;  /* 0x0000000a0500820c */ /* 0x000fe40003fa1070 */
[----:B------:R-:W-:Y:S02]  /*2460*/  @P0 ISETP.NE.AND P6, PT, R6, RZ, PT ;  /* 0x000000ff0600020c */ /* 0x000fe40003fc5270 */
[----:B------:R-:W-:Y:S02]  /*2470*/  @!P0 PRMT R12, R7, 0x7610, R12 ;  /* 0x00007610070c8816 */ /* 0x000fe4000000000c */
[----:B----4-:R-:W-:Y:S02]  /*2480*/  @!P0 ISETP.LT.AND.EX P5, PT, R4, R11, PT, P5 ;  /* 0x0000000b0400820c */ /* 0x010fe40003fa1350 */
[----:B------:R-:W-:Y:S02]  /*2490*/  @P0 SEL R3, R3, R12, !P6 ;  /* 0x0000000c03030207 */ /* 0x000fe40007000000 */
[----:B--23--:R-:W-:-:S02]  /*24a0*/  @!P0 SEL R10, R5, R10, P5 ;  /* 0x0000000a050a8207 */ /* 0x00cfc40002800000 */
[C---:B------:R-:W-:Y:S02]  /*24b0*/  @!P0 SEL R11, R4.reuse, R11, P5 ;  /* 0x0000000b040b8207 */ /* 0x040fe40002800000 */
[----:B------:R-:W-:Y:S02]  /*24c0*/  @P0 PRMT R12, R3, 0x7610, R12 ;  /* 0x00007610030c0816 */ /* 0x000fe4000000000c */
[----:B------:R-:W-:Y:S02]  /*24d0*/  @P0 SEL R10, R5, R10, !P6 ;  /* 0x0000000a050a0207 */ /* 0x000fe40007000000 */
[----:B------:R-:W-:-:S07]  /*24e0*/  @P0 SEL R11, R4, R11, !P6 ;  /* 0x0000000b040b0207 */ /* 0x000fce0007000000 */
.L_x_419:
[----:B------:R-:W-:Y:S05]  /*24f0*/  BSYNC.RECONVERGENT B1 ;  /* 0x0000000000017941 */ /* 0x000fea0003800200 */
.L_x_418:
[----:B0-----:R-:W-:Y:S01]  /*2500*/  LOP3.LUT R3, R12, 0xff, RZ, 0xc0, !PT ;  /* 0x000000ff0c037812 */ /* 0x001fe200078ec0ff */
[----:B------:R0:W0:Y:S01]  /*2510*/  SHFL.DOWN PT, R5, R10, 0x4, R2 ;  /* 0x088000000a057989 */ /* 0x00002200000e0002 */
[----:B------:R-:W-:Y:S03]  /*2520*/  BSSY.RECONVERGENT B1, `(.L_x_420) ;  /* 0x0000012000017945 */ /* 0x000fe60003800200 */
[----:B----4-:R4:W0:Y:S04]  /*2530*/  SHFL.DOWN PT, R4, R11, 0x4, R2 ;  /* 0x088000000b047989 */ /* 0x01082800000e0002 */
        /* <DEDUP_REMOVED lines=11> */
[----:B--23--:R-:W-:-:S02]  /*25f0*/  @!P0 SEL R10, R5, R10, P3 ;  /* 0x0000000a050a8207 */ /* 0x00cfc40001800000 */
[C---:B----4-:R-:W-:Y:S02]  /*2600*/  @!P0 SEL R11, R4.reuse, R11, P3 ;  /* 0x0000000b040b8207 */ /* 0x050fe40001800000 */
[----:B------:R-:W-:Y:S02]  /*2610*/  @P0 PRMT R12, R3, 0x7610, R12 ;  /* 0x00007610030c0816 */ /* 0x000fe4000000000c */
[----:B------:R-:W-:Y:S02]  /*2620*/  @P0 SEL R10, R5, R10, !P5 ;  /* 0x0000000a050a0207 */ /* 0x000fe40006800000 */
[----:B------:R-:W-:-:S07]  /*2630*/  @P0 SEL R11, R4, R11, !P5 ;  /* 0x0000000b040b0207 */ /* 0x000fce0006800000 */
.L_x_421:
[----:B------:R-:W-:Y:S05]  /*2640*/  BSYNC.RECONVERGENT B1 ;  /* 0x0000000000017941 */ /* 0x000fea0003800200 */
.L_x_420:
        /* <DEDUP_REMOVED lines=20> */
.L_x_423:
[----:B------:R-:W-:Y:S05]  /*2790*/  BSYNC.RECONVERGENT B1 ;  /* 0x0000000000017941 */ /* 0x000fea0003800200 */
.L_x_422:
        /* <DEDUP_REMOVED lines=8> */
[----:B--234-:R-:W-:-:S04]  /*2820*/  LOP3.LUT P2, R2, R12, 0xff, RZ, 0xc0, !PT ;  /* 0x000000ff0c027812 */ /* 0x01cfc8000784c0ff */
        /* <DEDUP_REMOVED lines=11> */
.L_x_425:
[----:B------:R-:W-:Y:S05]  /*28e0*/  BSYNC.RECONVERGENT B1 ;  /* 0x0000000000017941 */ /* 0x000fea0003800200 */
.L_x_424:
[----:B------:R-:W-:Y:S04]  /*28f0*/  BSSY.RECONVERGENT B1, `(.L_x_426) ;  /* 0x000000a000017945 */ /* 0x000fe80003800200 */
[----:B------:R-:W-:Y:S05]  /*2900*/  @P1 BRA `(.L_x_427) ;  /* 0x0000000000201947 */ /* 0x000fea0003800000 */
[----:B0-----:R-:W0:Y:S01]  /*2910*/  S2R R4, SR_CgaCtaId ;  /* 0x0000000000047919 */ /* 0x001e220000008800 */
[----:B------:R-:W-:Y:S02]  /*2920*/  MOV R3, 0x400 ;  /* 0x0000040000037802 */ /* 0x000fe40000000f00 */
[----:B--234-:R-:W-:-:S04]  /*2930*/  SHF.R.U32.HI R2, RZ, 0x1, R13 ;  /* 0x00000001ff027819 */ /* 0x01cfc8000001160d */
[----:B------:R-:W-:Y:S02]  /*2940*/  LOP3.LUT R2, R2, 0x1f0, RZ, 0xc0, !PT ;  /* 0x000001f002027812 */ /* 0x000fe400078ec0ff */
[----:B0-----:R-:W-:-:S05]  /*2950*/  LEA R3, R4, R3, 0x18 ;  /* 0x0000000304037211 */ /* 0x001fca00078ec0ff */
[----:B------:R-:W-:-:S05]  /*2960*/  IMAD.IADD R3, R2, 0x1, R3 ;  /* 0x0000000102037824 */ /* 0x000fca00078e0203 */
[----:B------:R0:W-:Y:S04]  /*2970*/  STS.64 [R3+0x10], R10 ;  /* 0x0000100a03007388 */ /* 0x0001e80000000a00 */
[----:B------:R0:W-:Y:S02]  /*2980*/  STS.U8 [R3+0x8], R12 ;  /* 0x0000080c03007388 */ /* 0x0001e40000000000 */
.L_x_427:
[----:B------:R-:W-:Y:S05]  /*2990*/  BSYNC.RECONVERGENT B1 ;  /* 0x0000000000017941 */ /* 0x000fea0003800200 */
.L_x_426:
        /* <DEDUP_REMOVED lines=22> */
[----:B0-----:R-:W0:Y:S04]  /*2b00*/  LDS.U8 R4, [UR6+0x18] ;  /* 0x00001806ff047984 */ /* 0x001e280008000000 */
[----:B--234-:R-:W2:Y:S01]  /*2b10*/  LDS.64 R2, [UR6+0x20] ;  /* 0x00002006ff027984 */ /* 0x01cea20008000a00 */
[----:B0-----:R-:W-:Y:S02]  /*2b20*/  ISETP.NE.AND P2, PT, R4, RZ, PT ;  /* 0x000000ff0400720c */ /* 0x001fe40003f45270 */
[----:B--2---:R-:W-:Y:S02]  /*2b30*/  ISETP.LT.U32.AND P0, PT, R2, R10, PT ;  /* 0x0000000a0200720c */ /* 0x004fe40003f01070 */
[----:B------:R-:W-:Y:S02]  /*2b40*/  @P3 SEL R4, R12, 0x1, !P2 ;  /* 0x000000010c043807 */ /* 0x000fe40005000000 */
[----:B------:R-:W-:-:S02]  /*2b50*/  ISETP.LT.AND.EX P0, PT, R3, R11, PT, P0 ;  /* 0x0000000b0300720c */ /* 0x000fc40003f01300 */
[----:B------:R-:W-:-:S05]  /*2b60*/  PRMT R12, R4, 0x7610, R12 ;  /* 0x00007610040c7816 */ /* 0x000fca000000000c */
[C---:B------:R-:W-:Y:S02]  /*2b70*/  @P2 SEL R10, R2.reuse, R10, P0 ;  /* 0x0000000a020a2207 */ /* 0x040fe40000000000 */
[C---:B------:R-:W-:Y:S02]  /*2b80*/  @P2 SEL R11, R3.reuse, R11, P0 ;  /* 0x0000000b030b2207 */ /* 0x040fe40000000000 */
[----:B------:R-:W-:Y:S02]  /*2b90*/  SEL R10, R2, R10, !P3 ;  /* 0x0000000a020a7207 */ /* 0x000fe40005800000 */
[----:B------:R-:W-:-:S07]  /*2ba0*/  SEL R11, R3, R11, !P3 ;  /* 0x0000000b030b7207 */ /* 0x000fce0005800000 */
.L_x_428:
[----:B------:R-:W-:Y:S05]  /*2bb0*/  BRA.U !UP2, `(.L_x_429) ;  /* 0x000000010a3c7547 */ /* 0x000fea000b800000 */
        /* <DEDUP_REMOVED lines=15> */
.L_x_429:
        /* <DEDUP_REMOVED lines=16> */
.L_x_430:
        /* <DEDUP_REMOVED lines=16> */
.L_x_431:
        /* <DEDUP_REMOVED lines=16> */
.L_x_432:
        /* <DEDUP_REMOVED lines=16> */
.L_x_433:
        /* <DEDUP_REMOVED lines=17> */
.L_x_392:
[----:B------:R-:W0:Y:S01]  /*31c0*/  S2R R6, SR_TID.X ;  /* 0x0000000000067919 */ /* 0x000e220000002100 */
[----:B------:R-:W0:Y:S01]  /*31d0*/  LDC.64 R2, c[0x0][0x380] ;  /* 0x0000e000ff027b82 */ /* 0x000e220000000a00 */
[----:B------:R-:W2:Y:S07]  /*31e0*/  LDCU.64 UR6, c[0x0][0x3a0] ;  /* 0x00007400ff0677ac */ /* 0x000eae0008000a00 */
[----:B------:R-:W3:Y:S01]  /*31f0*/  LDC.64 R4, c[0x0][0x388] ;  /* 0x0000e200ff047b82 */ /* 0x000ee20000000a00 */
[----:B0-----:R-:W-:-:S04]  /*3200*/  IMAD.WIDE.U32 R2, R6, 0x4, R2 ;  /* 0x0000000406027825 */ /* 0x001fc800078e0002 */
[C---:B---3--:R-:W-:Y:S01]  /*3210*/  IMAD.WIDE.U32 R4, R6.reuse, 0x4, R4 ;  /* 0x0000000406047825 */ /* 0x048fe200078e0004 */
[----:B------:R-:W3:Y:S04]  /*3220*/  LDG.E R7, desc[UR8][R2.64] ;  /* 0x0000000802077981 */ /* 0x000ee8000c1e1900 */
[----:B------:R-:W3:Y:S04]  /*3230*/  LDG.E R8, desc[UR8][R4.64] ;  /* 0x0000000804087981 */ /* 0x000ee8000c1e1900 */
[----:B------:R-:W4:Y:S04]  /*3240*/  LDG.E R11, desc[UR8][R2.64+0x800] ;  /* 0x00080008020b7981 */ /* 0x000f28000c1e1900 */
[----:B------:R-:W4:Y:S04]  /*3250*/  LDG.E R12, desc[UR8][R4.64+0x800] ;  /* 0x00080008040c7981 */ /* 0x000f28000c1e1900 */
[----:B------:R-:W5:Y:S04]  /*3260*/  LDG.E R9, desc[UR8][R2.64+0x400] ;  /* 0x0004000802097981 */ /* 0x000f68000c1e1900 */
[----:B------:R-:W5:Y:S04]  /*3270*/  LDG.E R10, desc[UR8][R4.64+0x400] ;  /* 0x00040008040a7981 */ /* 0x000f68000c1e1900 */
[----:B------:R-:W5:Y:S04]  /*3280*/  LDG.E R13, desc[UR8][R2.64+0xc00] ;  /* 0x000c0008020d7981 */ /* 0x000f68000c1e1900 */
[----:B------:R-:W5:Y:S01]  /*3290*/  LDG.E R14, desc[UR8][R4.64+0xc00] ;  /* 0x000c0008040e7981 */ /* 0x000f62000c1e1900 */
[----:B------:R-:W-:Y:S01]  /*32a0*/  VIADD R15, R6, 0x100 ;  /* 0x00000100060f7836 */ /* 0x000fe20000000000 */
[----:B------:R-:W-:-:S04]  /*32b0*/  UIADD3 UR10, UP0, UPT, UR4, -0x400, URZ ;  /* 0xfffffc00040a7890 */ /* 0x000fc8000ff1e0ff */
[----:B------:R-:W-:Y:S02]  /*32c0*/  UIADD3.X UR11, UPT, UPT, UR5, -0x1, URZ, UP0, !UPT ;  /* 0xffffffff050b7890 */ /* 0x000fe400087fe4ff */
[----:B------:R-:W-:-:S04]  /*32d0*/  UISETP.GE.U32.AND UP0, UPT, UR10, 0x400, UPT ;  /* 0x000004000a00788c */ /* 0x000fc8000bf06070 */
[----:B------:R-:W-:Y:S01]  /*32e0*/  UISETP.GE.U32.AND.EX UP0, UPT, UR11, URZ, UPT, UP0 ;  /* 0x000000ff0b00728c */ /* 0x000fe2000bf06100 */
[----:B---3--:R-:W-:Y:S01]  /*32f0*/  ISETP.NE.AND P0, PT, R7, R8, PT ;  /* 0x000000080700720c */ /* 0x008fe20003f05270 */
[----:B------:R-:W-:-:S03]  /*3300*/  VIADD R7, R6, 0x200 ;  /* 0x0000020006077836 */ /* 0x000fc60000000000 */
[----:B------:R-:W-:Y:S02]  /*3310*/  SEL R8, R6, R15, P0 ;  /* 0x0000000f06087207 */ /* 0x000fe40000000000 */
[----:B--2---:R-:W-:Y:S02]  /*3320*/  IADD3 R16, P1, PT, R7, UR6, RZ ;  /* 0x0000000607107c10 */ /* 0x004fe4000ff3e0ff */
[----:B------:R-:W-:Y:S02]  /*3330*/  IADD3 R7, P3, PT, R8, UR6, RZ ;  /* 0x0000000608077c10 */ /* 0x000fe4000ff7e0ff */
[----:B----4-:R-:W-:Y:S01]  /*3340*/  ISETP.NE.AND P2, PT, R11, R12, PT ;  /* 0x0000000c0b00720c */ /* 0x010fe20003f45270 */
[----:B------:R-:W-:Y:S01]  /*3350*/  IMAD.X R15, RZ, RZ, UR7, P1 ;  /* 0x00000007ff0f7e24 */ /* 0x000fe200088e06ff */
[----:B------:R-:W-:Y:S01]  /*3360*/  ISETP.LT.U32.AND P1, PT, R16, R7, PT ;  /* 0x000000071000720c */ /* 0x000fe20003f21070 */
[----:B------:R-:W-:Y:S01]  /*3370*/  IMAD.X R8, RZ, RZ, UR7, P3 ;  /* 0x00000007ff087e24 */ /* 0x000fe200098e06ff */
[----:B-----5:R-:W-:-:S04]  /*3380*/  ISETP.NE.OR P0, PT, R9, R10, P0 ;  /* 0x0000000a0900720c */ /* 0x020fc80000705670 */
[----:B------:R-:W-:Y:S02]  /*3390*/  ISETP.LT.AND.EX P1, PT, R15, R8, PT, P1 ;  /* 0x000000080f00720c */ /* 0x000fe40003f21310 */
[----:B------:R-:W-:-:S03]  /*33a0*/  IADD3 R9, P3, PT, R16, 0x100, RZ ;  /* 0x0000010010097810 */ /* 0x000fc60007f7e0ff */
[----:B------:R-:W-:Y:S02]  /*33b0*/  @P2 SEL R7, R16, R7, P1 ;  /* 0x0000000710072207 */ /* 0x000fe40000800000 */
        /* <DEDUP_REMOVED lines=13> */
[----:B------:R-:W-:Y:S01]  /*3490*/  SEL R10, R10, R9, P0 ;  /* 0x000000090a0a7207 */ /* 0x000fe20000000000 */
[----:B------:R-:W-:Y:S01]  /*34a0*/  IMAD.MOV.U32 R8, RZ, RZ, RZ ;  /* 0x000000ffff087224 */ /* 0x000fe200078e00ff */
[----:B------:R-:W-:Y:S01]  /*34b0*/  SEL R12, RZ, 0x1, !P3 ;  /* 0x00000001ff0c7807 */ /* 0x000fe20005800000 */
[----:B------:R-:W-:Y:S06]  /*34c0*/  BRA.U !UP0, `(.L_x_434) ;  /* 0x00000005083c7547 */ /* 0x000fec000b800000 */
[----:B------:R-:W-:Y:S01]  /*34d0*/  IMAD.MOV.U32 R7, RZ, RZ, 0x400 ;  /* 0x00000400ff077424 */ /* 0x000fe200078e00ff */
[----:B------:R-:W0:Y:S01]  /*34e0*/  LDCU.64 UR6, c[0x0][0x3a0] ;  /* 0x00007400ff0677ac */ /* 0x000e220008000a00 */
[----:B------:R-:W-:Y:S01]  /*34f0*/  IMAD.MOV.U32 R8, RZ, RZ, RZ ;  /* 0x000000ffff087224 */ /* 0x000fe200078e00ff */
[----:B------:R-:W2:Y:S01]  /*3500*/  LDCU.64 UR4, c[0x0][0x3b0] ;  /* 0x00007600ff0477ac */ /* 0x000ea20008000a00 */
[----:B------:R-:W-:-:S05]  /*3510*/  NOP ;  /* 0x0000000000007918 */ /* 0x000fca0000000000 */
.L_x_436:
[C---:B------:R-:W-:Y:S01]  /*3520*/  IMAD.SHL.U32 R17, R7.reuse, 0x4, RZ ;  /* 0x0000000407117824 */ /* 0x040fe200078e00ff */
[----:B------:R-:W-:-:S04]  /*3530*/  SHF.L.U64.HI R9, R7, 0x2, R8 ;  /* 0x0000000207097819 */ /* 0x000fc80000010208 */
[-C--:B------:R-:W-:Y:S02]  /*3540*/  IADD3 R14, P0, PT, R2, R17.reuse, RZ ;  /* 0x00000011020e7210 */ /* 0x080fe40007f1e0ff */
[----:B------:R-:W-:-:S03]  /*3550*/  IADD3 R16, P1, PT, R4, R17, RZ ;  /* 0x0000001104107210 */ /* 0x000fc60007f3e0ff */
[--C-:B------:R-:W-:Y:S02]  /*3560*/  IMAD.X R15, R3, 0x1, R9.reuse, P0 ;  /* 0x00000001030f7824 */ /* 0x100fe400000e0609 */
[----:B------:R-:W-:-:S03]  /*3570*/  IMAD.X R17, R5, 0x1, R9, P1 ;  /* 0x0000000105117824 */ /* 0x000fc600008e0609 */
[----:B------:R-:W3:Y:S04]  /*3580*/  LDG.E R13, desc[UR8][R14.64] ;  /* 0x000000080e0d7981 */ /* 0x000ee8000c1e1900 */
[----:B------:R-:W3:Y:S04]  /*3590*/  LDG.E R18, desc[UR8][R16.64] ;  /* 0x0000000810127981 */ /* 0x000ee8000c1e1900 */
[----:B------:R-:W4:Y:S04]  /*35a0*/  LDG.E R19, desc[UR8][R14.64+0x400] ;  /* 0x000400080e137981 */ /* 0x000f28000c1e1900 */
[----:B------:R-:W4:Y:S04]  /*35b0*/  LDG.E R20, desc[UR8][R16.64+0x400] ;  /* 0x0004000810147981 */ /* 0x000f28000c1e1900 */
[----:B------:R-:W5:Y:S04]  /*35c0*/  LDG.E R21, desc[UR8][R14.64+0x800] ;  /* 0x000800080e157981 */ /* 0x000f68000c1e1900 */
[----:B------:R-:W5:Y:S04]  /*35d0*/  LDG.E R22, desc[UR8][R16.64+0x800] ;  /* 0x0008000810167981 */ /* 0x000f68000c1e1900 */
[----:B------:R1:W2:Y:S04]  /*35e0*/  LDG.E R9, desc[UR8][R14.64+0xc00] ;  /* 0x000c00080e097981 */ /* 0x0002a8000c1e1900 */
[----:B------:R4:W2:Y:S01]  /*35f0*/  LDG.E R24, desc[UR8][R16.64+0xc00] ;  /* 0x000c000810187981 */ /* 0x0008a2000c1e1900 */
[----:B------:R-:W-:Y:S01]  /*3600*/  LOP3.LUT P3, RZ, R12, 0xff, RZ, 0xc0, !PT ;  /* 0x000000ff0cff7812 */ /* 0x000fe2000786c0ff */
[----:B------:R-:W-:Y:S01]  /*3610*/  IMAD.MOV.U32 R26, RZ, RZ, R11 ;  /* 0x000000ffff1a7224 */ /* 0x000fe200078e000b */
[----:B---3--:R-:W-:Y:S01]  /*3620*/  ISETP.NE.AND P2, PT, R13, R18, PT ;  /* 0x000000120d00720c */ /* 0x008fe20003f45270 */
[----:B------:R-:W-:Y:S01]  /*3630*/  IMAD.MOV.U32 R13, RZ, RZ, R10 ;  /* 0x000000ffff0d7224 */ /* 0x000fe200078e000a */
[----:B0-----:R-:W-:-:S02]  /*3640*/  IADD3 R18, P1, P4, R7, UR6, R6 ;  /* 0x0000000607127c10 */ /* 0x001fc4000fc3e006 */
[----:B------:R-:W-:Y:S02]  /*3650*/  SEL R10, RZ, 0x1, !P2 ;  /* 0x00000001ff0a7807 */ /* 0x000fe40005000000 */
[----:B------:R-:W-:Y:S02]  /*3660*/  ISETP.LT.U32.AND P0, PT, R18, R13, PT ;  /* 0x0000000d1200720c */ /* 0x000fe40003f01070 */
[----:B------:R-:W-:-:S03]  /*3670*/  IADD3.X R23, PT, PT, R8, UR7, RZ, P1, P4 ;  /* 0x0000000708177c10 */ /* 0x000fc60008fe84ff */
[----:B------:R-:W-:Y:S02]  /*3680*/  @P3 SEL R10, R12, 0x1, !P2 ;  /* 0x000000010c0a3807 */ /* 0x000fe40005000000 */
[----:B------:R-:W-:Y:S02]  /*3690*/  ISETP.LT.AND.EX P0, PT, R23, R26, PT, P0 ;  /* 0x0000001a1700720c */ /* 0x000fe40003f01300 */
[C---:B-1----:R-:W-:Y:S02]  /*36a0*/  IADD3 R14, P5, PT, R18.reuse, 0x100, RZ ;  /* 0x00000100120e7810 */ /* 0x042fe40007fbe0ff */
[----:B------:R-:W-:Y:S02]  /*36b0*/  @P2 SEL R13, R18, R13, P0 ;  /* 0x0000000d120d2207 */ /* 0x000fe40000000000 */
[----:B----4-:R-:W-:Y:S01]  /*36c0*/  ISETP.NE.AND P4, PT, R19, R20, PT ;  /* 0x000000141300720c */ /* 0x010fe20003f85270 */
[----:B------:R-:W-:Y:S01]  /*36d0*/  IMAD.X R15, RZ, RZ, R23, P5 ;  /* 0x000000ffff0f7224 */ /* 0x000fe200028e0617 */
[----:B------:R-:W-:-:S02]  /*36e0*/  @P2 SEL R26, R23, R26, P0 ;  /* 0x0000001a171a2207 */ /* 0x000fc40000000000 */
[----:B------:R-:W-:Y:S02]  /*36f0*/  SEL R11, R18, R13, !P3 ;  /* 0x0000000d120b7207 */ /* 0x000fe40005800000 */
[----:B------:R-:W-:Y:S02]  /*3700*/  LOP3.LUT P1, RZ, R10, 0xff, RZ, 0xc0, !PT ;  /* 0x000000ff0aff7812 */ /* 0x000fe4000782c0ff */
[----:B------:R-:W-:Y:S02]  /*3710*/  SEL R12, R23, R26, !P3 ;  /* 0x0000001a170c7207 */ /* 0x000fe40005800000 */
[----:B------:R-:W-:Y:S02]  /*3720*/  ISETP.LT.U32.AND P0, PT, R14, R11, PT ;  /* 0x0000000b0e00720c */ /* 0x000fe40003f01070 */
[----:B------:R-:W-:Y:S02]  /*3730*/  SEL R16, RZ, 0x1, !P4 ;  /* 0x00000001ff107807 */ /* 0x000fe40006000000 */
[----:B------:R-:W-:-:S02]  /*3740*/  ISETP.LT.AND.EX P0, PT, R15, R12, PT, P0 ;  /* 0x0000000c0f00720c */ /* 0x000fc40003f01300 */
[----:B-----5:R-:W-:Y:S02]  /*3750*/  ISETP.NE.AND P2, PT, R21, R22, PT ;  /* 0x000000161500720c */ /* 0x020fe40003f45270 */
[----:B------:R-:W-:Y:S02]  /*3760*/  @P4 SEL R11, R14, R11, P0 ;  /* 0x0000000b0e0b4207 */ /* 0x000fe40000000000 */
[----:B------:R-:W-:Y:S02]  /*3770*/  @P4 SEL R12, R15, R12, P0 ;  /* 0x0000000c0f0c4207 */ /* 0x000fe40000000000 */
[----:B------:R-:W-:Y:S02]  /*3780*/  IADD3 R13, P0, PT, R18, 0x200, RZ ;  /* 0x00000200120d7810 */ /* 0x000fe40007f1e0ff */
[----:B------:R-:W-:Y:S02]  /*3790*/  @P1 SEL R16, R10, 0x1, !P4 ;  /* 0x000000010a101807 */ /* 0x000fe40006000000 */
[----:B------:R-:W-:-:S02]  /*37a0*/  SEL R10, R14, R11, !P1 ;  /* 0x0000000b0e0a7207 */ /* 0x000fc40004800000 */
[----:B------:R-:W-:Y:S01]  /*37b0*/  SEL R11, R15, R12, !P1 ;  /* 0x0000000c0f0b7207 */ /* 0x000fe20004800000 */
[----:B------:R-:W-:Y:S01]  /*37c0*/  IMAD.X R12, RZ, RZ, R23, P0 ;  /* 0x000000ffff0c7224 */ /* 0x000fe200000e0617 */
[----:B------:R-:W-:Y:S02]  /*37d0*/  ISETP.LT.U32.AND P0, PT, R13, R10, PT ;  /* 0x0000000a0d00720c */ /* 0x000fe40003f01070 */
[----:B------:R-:W-:Y:S02]  /*37e0*/  LOP3.LUT P1, RZ, R16, 0xff, RZ, 0xc0, !PT ;  /* 0x000000ff10ff7812 */ /* 0x000fe4000782c0ff */
[CC--:B------:R-:W-:Y:S02]  /*37f0*/  ISETP.LT.AND.EX P0, PT, R12.reuse, R11.reuse, PT, P0 ;  /* 0x0000000b0c00720c */ /* 0x0c0fe40003f01300 */
[----:B--2---:R-:W-:Y:S02]  /*3800*/  ISETP.NE.AND P3, PT, R9, R24, PT ;  /* 0x000000180900720c */ /* 0x004fe40003f65270 */
[----:B------:R-:W-:-:S02]  /*3810*/  @P2 SEL R11, R12, R11, P0 ;  /* 0x0000000b0c0b2207 */ /* 0x000fc40000000000 */
[----:B------:R-:W-:Y:S02]  /*3820*/  @P2 SEL R10, R13, R10, P0 ;  /* 0x0000000a0d0a2207 */ /* 0x000fe40000000000 */
[----:B------:R-:W-:Y:S02]  /*3830*/  IADD3 R9, P0, PT, R18, 0x300, RZ ;  /* 0x0000030012097810 */ /* 0x000fe40007f1e0ff */
[----:B------:R-:W-:Y:S02]  /*3840*/  SEL R11, R12, R11, !P1 ;  /* 0x0000000b0c0b7207 */ /* 0x000fe40004800000 */
[----:B------:R-:W-:Y:S01]  /*3850*/  IADD3 R12, P4, PT, -R7, UR4, RZ ;  /* 0x00000004070c7c10 */ /* 0x000fe2000ff9e1ff */
[----:B------:R-:W-:Y:S01]  /*3860*/  IMAD.X R14, RZ, RZ, R23, P0 ;  /* 0x000000ffff0e7224 */ /* 0x000fe200000e0617 */
[----:B------:R-:W-:Y:S02]  /*3870*/  SEL R10, R13, R10, !P1 ;  /* 0x0000000a0d0a7207 */ /* 0x000fe40004800000 */
[----:B------:R-:W-:-:S02]  /*3880*/  ISETP.GE.U32.AND P0, PT, R12, 0x400, PT ;  /* 0x000004000c00780c */ /* 0x000fc40003f06070 */
[----:B------:R-:W-:Y:S02]  /*3890*/  IADD3.X R13, PT, PT, ~R8, UR5, RZ, P4, !PT ;  /* 0x00000005080d7c10 */ /* 0x000fe4000a7fe5ff */
[----:B------:R-:W-:Y:S02]  /*38a0*/  SEL R15, RZ, 0x1, !P2 ;  /* 0x00000001ff0f7807 */ /* 0x000fe40005000000 */
[----:B------:R-:W-:Y:S02]  /*38b0*/  @P1 SEL R15, R16, 0x1, !P2 ;  /* 0x00000001100f1807 */ /* 0x000fe40005000000 */
[----:B------:R-:W-:Y:S02]  /*38c0*/  ISETP.GE.U32.AND.EX P0, PT, R13, RZ, PT, P0 ;  /* 0x000000ff0d00720c */ /* 0x000fe40003f06100 */
        /* <DEDUP_REMOVED lines=15> */
.L_x_434:
        /* <DEDUP_REMOVED lines=13> */
[----:B------:R-:W-:-:S04]  /*3a90*/  LOP3.LUT R34, R13, 0x7, RZ, 0xc0, !PT ;  /* 0x000000070d227812 */ /* 0x000fc800078ec0ff */
[----:B------:R-:W-:-:S03]  /*3aa0*/  ISETP.NE.AND P1, PT, R34, RZ, PT ;  /* 0x000000ff2200720c */ /* 0x000fc60003f25270 */
[----:B------:R-:W-:Y:S10]  /*3ab0*/  @!P0 BRA `(.L_x_439) ;  /* 0x0000000800208947 */ /* 0x000ff40003800000 */
[----:B------:R-:W-:Y:S01]  /*3ac0*/  LOP3.LUT R16, R13, 0x1fffff8, RZ, 0xc0, !PT ;  /* 0x01fffff80d107812 */ /* 0x000fe200078ec0ff */
[----:B------:R-:W-:-:S04]  /*3ad0*/  IMAD.MOV.U32 R14, RZ, RZ, R6 ;  /* 0x000000ffff0e7224 */ /* 0x000fc800078e0006 */
[----:B------:R-:W-:-:S07]  /*3ae0*/  IMAD.MOV R16, RZ, RZ, -R16 ;  /* 0x000000ffff107224 */ /* 0x000fce00078e0a10 */
.L_x_440:
        /* <DEDUP_REMOVED lines=26> */
[----:B------:R-:W-:Y:S01]  /*3c90*/  IADD3 R25, P3, PT, R36, UR6, RZ ;  /* 0x0000000624197c10 */ /* 0x000fe2000ff7e0ff */
[----:B------:R-:W-:Y:S01]  /*3ca0*/  VIADD R14, R14, 0x800 ;  /* 0x000008000e0e7836 */ /* 0x000fe20000000000 */
[----:B------:R-:W-:-:S02]  /*3cb0*/  LOP3.LUT P5, RZ, R35, 0xff, RZ, 0xc0, !PT ;  /* 0x000000ff23ff7812 */ /* 0x000fc400078ac0ff */
[----:B------:R-:W-:Y:S02]  /*3cc0*/  IADD3.X R12, PT, PT, R31, UR7, RZ, P3, !PT ;  /* 0x000000071f0c7c10 */ /* 0x000fe40009ffe4ff */
        /* <DEDUP_REMOVED lines=16> */
[-C--:B----4-:R-:W-:Y:S01]  /*3dd0*/  ISETP.NE.AND P6, PT, R27, R28.reuse, PT ;  /* 0x0000001c1b00720c */ /* 0x090fe20003fc5270 */
        /* <DEDUP_REMOVED lines=86> */
.L_x_439:
[----:B------:R-:W-:Y:S05]  /*4340*/  BSYNC.RECONVERGENT B2 ;  /* 0x0000000000027941 */ /* 0x000fea0003800200 */
.L_x_438:
[----:B------:R-:W-:Y:S05]  /*4350*/  @!P1 BRA `(.L_x_437) ;  /* 0x0000000800609947 */ /* 0x000fea0003800000 */
[----:B------:R-:W-:Y:S01]  /*4360*/  ISETP.GE.U32.AND P0, PT, R34, 0x4, PT ;  /* 0x000000042200780c */ /* 0x000fe20003f06070 */
[----:B------:R-:W-:Y:S01]  /*4370*/  BSSY.RECONVERGENT B2, `(.L_x_441) ;  /* 0x000004c000027945 */ /* 0x000fe20003800200 */
[----:B------:R-:W-:-:S11]  /*4380*/  LOP3.LUT P1, R13, R13, 0x3, RZ, 0xc0, !PT ;  /* 0x000000030d0d7812 */ /* 0x000fd6000782c0ff */
        /* <DEDUP_REMOVED lines=22> */
[----:B------:R-:W-:Y:S01]  /*44f0*/  VIADD R2, R14, 0x200 ;  /* 0x000002000e027836 */ /* 0x000fe20000000000 */
[CC--:B--2---:R-:W-:Y:S02]  /*4500*/  ISETP.NE.AND P0, PT, R15.reuse, R18.reuse, PT ;  /* 0x000000120f00720c */ /* 0x0c4fe40003f05270 */
[----:B------:R-:W-:Y:S02]  /*4510*/  ISETP.NE.AND P3, PT, R15, R18, P4 ;  /* 0x000000120f00720c */ /* 0x000fe40002765270 */
[----:B------:R-:W-:Y:S02]  /*4520*/  @!P4 SEL R12, RZ, 0x1, !P0 ;  /* 0x00000001ff0cc807 */ /* 0x000fe40004000000 */
[----:B------:R-:W-:Y:S02]  /*4530*/  IADD3.X R18, PT, PT, R24, UR7, RZ, P2, !PT ;  /* 0x0000000718127c10 */ /* 0x000fe400097fe4ff */
[----:B------:R-:W-:-:S02]  /*4540*/  SEL R12, R12, 0x1, !P3 ;  /* 0x000000010c0c7807 */ /* 0x000fc40005800000 */
[----:B------:R-:W-:Y:S02]  /*4550*/  ISETP.LT.U32.AND P0, PT, R23, R10, PT ;  /* 0x0000000a1700720c */ /* 0x000fe40003f01070 */
[----:B------:R-:W-:Y:S02]  /*4560*/  LOP3.LUT P2, RZ, R12, 0xff, RZ, 0xc0, !PT ;  /* 0x000000ff0cff7812 */ /* 0x000fe4000784c0ff */
[----:B------:R-:W-:-:S04]  /*4570*/  ISETP.LT.AND.EX P0, PT, R18, R11, PT, P0 ;  /* 0x0000000b1200720c */ /* 0x000fc80003f01300 */
[----:B------:R-:W-:Y:S02]  /*4580*/  SEL R16, R23, R10, P0 ;  /* 0x0000000a17107207 */ /* 0x000fe40000000000 */
[CC--:B------:R-:W-:Y:S02]  /*4590*/  SEL R15, R18.reuse, R11.reuse, P0 ;  /* 0x0000000b120f7207 */ /* 0x0c0fe40000000000 */
[----:B---3--:R-:W-:Y:S02]  /*45a0*/  ISETP.NE.AND P0, PT, R19, R20, PT ;  /* 0x000000141300720c */ /* 0x008fe40003f05270 */
[----:B------:R-:W-:Y:S02]  /*45b0*/  @!P3 SEL R16, R23, R10, !P4 ;  /* 0x0000000a1710b207 */ /* 0x000fe40006000000 */
[----:B------:R-:W-:Y:S02]  /*45c0*/  @!P3 SEL R15, R18, R11, !P4 ;  /* 0x0000000b120fb207 */ /* 0x000fe40006000000 */
[----:B------:R-:W-:-:S02]  /*45d0*/  ISETP.NE.AND P3, PT, R19, R20, P2 ;  /* 0x000000141300720c */ /* 0x000fc40001765270 */
[----:B------:R-:W-:Y:S02]  /*45e0*/  @!P2 SEL R12, RZ, 0x1, !P0 ;  /* 0x00000001ff0ca807 */ /* 0x000fe40004000000 */
[----:B------:R-:W-:Y:S02]  /*45f0*/  IADD3.X R10, PT, PT, R8, UR7, RZ, P5, P6 ;  /* 0x00000007080a7c10 */ /* 0x000fe4000afec4ff */
[----:B------:R-:W-:Y:S02]  /*4600*/  SEL R12, R12, 0x1, !P3 ;  /* 0x000000010c0c7807 */ /* 0x000fe40005800000 */
[----:B------:R-:W-:Y:S02]  /*4610*/  ISETP.LT.U32.AND P0, PT, R3, R16, PT ;  /* 0x000000100300720c */ /* 0x000fe40003f01070 */
[----:B------:R-:W-:Y:S02]  /*4620*/  LOP3.LUT P4, RZ, R12, 0xff, RZ, 0xc0, !PT ;  /* 0x000000ff0cff7812 */ /* 0x000fe4000788c0ff */
[----:B------:R-:W-:-:S04]  /*4630*/  ISETP.LT.AND.EX P0, PT, R10, R15, PT, P0 ;  /* 0x0000000f0a00720c */ /* 0x000fc80003f01300 */
[CC--:B------:R-:W-:Y:S02]  /*4640*/  SEL R18, R3.reuse, R16.reuse, P0 ;  /* 0x0000001003127207 */ /* 0x0c0fe40000000000 */
[CC--:B------:R-:W-:Y:S02]  /*4650*/  SEL R11, R10.reuse, R15.reuse, P0 ;  /* 0x0000000f0a0b7207 */ /* 0x0c0fe40000000000 */
[----:B------:R-:W-:Y:S02]  /*4660*/  @!P3 SEL R18, R3, R16, !P2 ;  /* 0x000000100312b207 */ /* 0x000fe40005000000 */
[----:B------:R-:W-:Y:S02]  /*4670*/  @!P3 SEL R11, R10, R15, !P2 ;  /* 0x0000000f0a0bb207 */ /* 0x000fe40005000000 */
[-C--:B----4-:R-:W-:Y:S02]  /*4680*/  ISETP.NE.AND P3, PT, R21, R22.reuse, PT ;  /* 0x000000161500720c */ /* 0x090fe40003f65270 */
[----:B------:R-:W-:Y:S01]  /*4690*/  IADD3 R3, P5, P0, R7, UR6, R2 ;  /* 0x0000000607037c10 */ /* 0x000fe2000f8be002 */
[C---:B------:R-:W-:Y:S01]  /*46a0*/  VIADD R2, R14.reuse, 0x300 ;  /* 0x000003000e027836 */ /* 0x040fe20000000000 */
[----:B------:R-:W-:Y:S01]  /*46b0*/  ISETP.NE.AND P2, PT, R21, R22, P4 ;  /* 0x000000161500720c */ /* 0x000fe20002745270 */
[----:B------:R-:W-:Y:S01]  /*46c0*/  VIADD R14, R14, 0x400 ;  /* 0x000004000e0e7836 */ /* 0x000fe20000000000 */
[----:B------:R-:W-:-:S02]  /*46d0*/  @!P4 SEL R12, RZ, 0x1, !P3 ;  /* 0x00000001ff0cc807 */ /* 0x000fc40005800000 */
[----:B------:R-:W-:Y:S02]  /*46e0*/  IADD3.X R10, PT, PT, R8, UR7, RZ, P5, P0 ;  /* 0x00000007080a7c10 */ /* 0x000fe4000afe04ff */
[CC--:B------:R-:W-:Y:S02]  /*46f0*/  ISETP.LT.U32.AND P0, PT, R3.reuse, R18.reuse, PT ;  /* 0x000000120300720c */ /* 0x0c0fe40003f01070 */
[----:B------:R-:W-:Y:S02]  /*4700*/  SEL R12, R12, 0x1, !P2 ;  /* 0x000000010c0c7807 */ /* 0x000fe40005000000 */
[----:B------:R-:W-:Y:S02]  /*4710*/  ISETP.LT.AND.EX P0, PT, R10, R11, PT, P0 ;  /* 0x0000000b0a00720c */ /* 0x000fe40003f01300 */
[----:B------:R-:W-:Y:S02]  /*4720*/  LOP3.LUT P3, RZ, R12, 0xff, RZ, 0xc0, !PT ;  /* 0x000000ff0cff7812 */ /* 0x000fe4000786c0ff */
[----:B------:R-:W-:-:S02]  /*4730*/  SEL R15, R3, R18, P0 ;  /* 0x00000012030f7207 */ /* 0x000fc40000000000 */
[CC--:B------:R-:W-:Y:S02]  /*4740*/  SEL R16, R10.reuse, R11.reuse, P0 ;  /* 0x0000000b0a107207 */ /* 0x0c0fe40000000000 */
[----:B------:R-:W-:Y:S02]  /*4750*/  @!P2 SEL R15, R3, R18, !P4 ;  /* 0x00000012030fa207 */ /* 0x000fe40006000000 */
[----:B------:R-:W-:Y:S02]  /*4760*/  @!P2 SEL R16, R10, R11, !P4 ;  /* 0x0000000b0a10a207 */ /* 0x000fe40006000000 */
[----:B------:R-:W-:Y:S02]  /*4770*/  IADD3 R2, P5, P6, R7, UR6, R2 ;  /* 0x0000000607027c10 */ /* 0x000fe4000febe002 */
[----:B-----5:R-:W-:Y:S02]  /*4780*/  ISETP.NE.AND P4, PT, R4, R5, P3 ;  /* 0x000000050400720c */ /* 0x020fe40001f85270 */
[----:B------:R-:W-:-:S02]  /*4790*/  IADD3.X R3, PT, PT, R8, UR7, RZ, P5, P6 ;  /* 0x0000000708037c10 */ /* 0x000fc4000afec4ff */
        /* <DEDUP_REMOVED lines=8> */
[----:B------:R-:W-:-:S07]  /*4820*/  @!P4 SEL R11, R3, R16, !P3 ;  /* 0x00000010030bc207 */ /* 0x000fce0005800000 */
.L_x_442:
[----:B------:R-:W-:Y:S05]  /*4830*/  BSYNC.RECONVERGENT B2 ;  /* 0x0000000000027941 */ /* 0x000fea0003800200 */
.L_x_441:
        /* <DEDUP_REMOVED lines=19> */
[----:B------:R-:W-:-:S04]  /*4970*/  IADD3 R9, P0, PT, R9, UR6, RZ ;  /* 0x0000000609097c10 */ /* 0x000fc8000ff1e0ff */
        /* <DEDUP_REMOVED lines=11> */
[----:B----4-:R-:W-:Y:S02]  /*4a30*/  IADD3 R5, P5, P6, R7, UR6, R18 ;  /* 0x0000000607057c10 */ /* 0x010fe4000febe012 */
[----:B------:R-:W-:Y:S02]  /*4a40*/  LOP3.LUT P4, RZ, R12, 0xff, RZ, 0xc0, !PT ;  /* 0x000000ff0cff7812 */ /* 0x000fe4000788c0ff */
[----:B------:R-:W-:Y:S02]  /*4a50*/  IADD3.X R4, PT, PT, R8, UR7, RZ, P5, P6 ;  /* 0x0000000708047c10 */ /* 0x000fe4000afec4ff */
        /* <DEDUP_REMOVED lines=12> */
.L_x_444:
[----:B------:R-:W-:Y:S05]  /*4b20*/  BSYNC.RECONVERGENT B2 ;  /* 0x0000000000027941 */ /* 0x000fea0003800200 */
.L_x_443:
        /* <DEDUP_REMOVED lines=13> */
[----:B------:R-:W-:-:S04]  /*4c00*/  IADD3 R9, P0, PT, R7, UR6, RZ ;  /* 0x0000000607097c10 */ /* 0x000fc8000ff1e0ff */
[----:B------:R-:W-:Y:S02]  /*4c10*/  IADD3.X R14, PT, PT, R8, UR7, RZ, P0, !PT ;  /* 0x00000007080e7c10 */ /* 0x000fe400087fe4ff */
        /* <DEDUP_REMOVED lines=12> */
.L_x_437:
[----:B------:R-:W-:Y:S05]  /*4ce0*/  BSYNC.RECONVERGENT B1 ;  /* 0x0000000000017941 */ /* 0x000fea0003800200 */
.L_x_435:
        /* <DEDUP_REMOVED lines=24> */
.L_x_446:
[----:B------:R-:W-:Y:S05]  /*4e70*/  BSYNC.RECONVERGENT B1 ;  /* 0x0000000000017941 */ /* 0x000fea0003800200 */
.L_x_445:
        /* <DEDUP_REMOVED lines=23> */
.L_x_448:
[----:B------:R-:W-:Y:S05]  /*4ff0*/  BSYNC.RECONVERGENT B1 ;  /* 0x0000000000017941 */ /* 0x000fea0003800200 */
.L_x_447:
        /* <DEDUP_REMOVED lines=20> */
.L_x_450:
[----:B------:R-:W-:Y:S05]  /*5140*/  BSYNC.RECONVERGENT B1 ;  /* 0x0000000000017941 */ /* 0x000fea0003800200 */
.L_x_449:
        /* <DEDUP_REMOVED lines=20> */
.L_x_452:
[----:B------:R-:W-:Y:S05]  /*5290*/  BSYNC.RECONVERGENT B1 ;  /* 0x0000000000017941 */ /* 0x000fea0003800200 */
.L_x_451:
        /* <DEDUP_REMOVED lines=20> */
.L_x_454:
[----:B------:R-:W-:Y:S05]  /*53e0*/  BSYNC.RECONVERGENT B1 ;  /* 0x0000000000017941 */ /* 0x000fea0003800200 */
.L_x_453:
        /* <DEDUP_REMOVED lines=10> */
.L_x_456:
[----:B------:R-:W-:Y:S05]  /*5490*/  BSYNC.RECONVERGENT B1 ;  /* 0x0000000000017941 */ /* 0x000fea0003800200 */
.L_x_455:
        /* <DEDUP_REMOVED lines=82> */
[----:B------:R-:W-:-:S07]  /*59c0*/  SEL R11, R7, R9, !P2 ;  /* 0x00000009070b7207 */ /* 0x000fce0005000000 */
.L_x_415:
[----:B------:R-:W-:Y:S05]  /*59d0*/  BSYNC.RECONVERGENT B0 ;  /* 0x0000000000007941 */ /* 0x000fea0003800200 */
.L_x_391:
[----:B------:R-:W-:Y:S05]  /*59e0*/  @P1 EXIT ;  /* 0x000000000000194d */ /* 0x000fea0003800000 */
[----:B------:R-:W5:Y:S01]  /*59f0*/  LDC.64 R6, c[0x0][0x3c8] ;  /* 0x0000f200ff067b82 */ /* 0x000f620000000a00 */
[----:B0---4-:R-:W-:Y:S02]  /*5a00*/  PRMT R5, R12, 0x7610, R5 ;  /* 0x000076100c057816 */ /* 0x011fe40000000005 */
[----:B-1----:R-:W-:Y:S02]  /*5a10*/  ISETP.NE.AND P1, PT, R0, RZ, PT ;  /* 0x000000ff0000720c */ /* 0x002fe40003f25270 */
[----:B------:R-:W-:-:S03]  /*5a20*/  LOP3.LUT P2, RZ, R5, 0xff, RZ, 0xc0, !PT ;  /* 0x000000ff05ff7812 */ /* 0x000fc6000784c0ff */
[----:B--23--:R-:W0:Y:S08]  /*5a30*/  LDC.64 R2, c[0x0][0x3a8] ;  /* 0x0000ea00ff027b82 */ /* 0x00ce300000000a00 */
        /* <DEDUP_REMOVED lines=10> */
.L_x_457:
        /* <DEDUP_REMOVED lines=10> */
.L_x_667:


//--------------------- .text._ZN3cub18CUB_300001_SM_10006detail6reduce28DeviceReduceSingleTileKernelINS2_10policy_hubIN4cuda3std3__45tupleIJblEEEjN6thrust24THRUST_300001_SM_1000_NS8cuda_cub9__find_if7functorIS9_EEE10Policy1000EPS9_SI_iSF_S9_S9_NS7_10__identityEEEvT0_T1_T2_T3_T4_T6_ --------------------------
	.section	.text._ZN3cub18CUB_300001_SM_10006detail6reduce28DeviceReduceSingleTileKernelINS2_10policy_hubIN4cuda3std3__45tupleIJblEEEjN6thrust24THRUST_300001_SM_1000_NS8cuda_cub9__find_if7functorIS9_EEE10Policy1000EPS9_SI_iSF_S9_S9_NS7_10__identityEEEvT0_T1_T2_T3_T4_T6_,"ax",@progbits
	.align	128
        .global         _ZN3cub18CUB_300001_SM_10006detail6reduce28DeviceReduceSingleTileKernelINS2_10policy_hubIN4cuda3std3__45tupleIJblEEEjN6thrust24THRUST_300001_SM_1000_NS8cuda_cub9__find_if7functorIS9_EEE10Policy1000EPS9_SI_iSF_S9_S9_NS7_10__identityEEEvT0_T1_T2_T3_T4_T6_
        .type           _ZN3cub18CUB_300001_SM_10006detail6reduce28DeviceReduceSingleTileKernelINS2_10policy_hubIN4cuda3std3__45tupleIJblEEEjN6thrust24THRUST_300001_SM_1000_NS8cuda_cub9__find_if7functorIS9_EEE10Policy1000EPS9_SI_iSF_S9_S9_NS7_10__identityEEEvT0_T1_T2_T3_T4_T6_,@function
        .size           _ZN3cub18CUB_300001_SM_10006detail6reduce28DeviceReduceSingleTileKernelINS2_10policy_hubIN4cuda3std3__45tupleIJblEEEjN6thrust24THRUST_300001_SM_1000_NS8cuda_cub9__find_if7functorIS9_EEE10Policy1000EPS9_SI_iSF_S9_S9_NS7_10__identityEEEvT0_T1_T2_T3_T4_T6_,(.L_x_668 - _ZN3cub18CUB_300001_SM_10006detail6reduce28DeviceReduceSingleTileKernelINS2_10policy_hubIN4cuda3std3__45tupleIJblEEEjN6thrust24THRUST_300001_SM_1000_NS8cuda_cub9__find_if7functorIS9_EEE10Policy1000EPS9_SI_iSF_S9_S9_NS7_10__identityEEEvT0_T1_T2_T3_T4_T6_)
        .other          _ZN3cub18CUB_300001_SM_10006detail6reduce28DeviceReduceSingleTileKernelINS2_10policy_hubIN4cuda3std3__45tupleIJblEEEjN6thrust24THRUST_300001_SM_1000_NS8cuda_cub9__find_if7functorIS9_EEE10Policy1000EPS9_SI_iSF_S9_S9_NS7_10__identityEEEvT0_T1_T2_T3_T4_T6_,@"STO_CUDA_ENTRY STV_DEFAULT"
_ZN3cub18CUB_300001_SM_10006detail6reduce28DeviceReduceSingleTileKernelINS2_10policy_hubIN4cuda3std3__45tupleIJblEEEjN6thrust24THRUST_300001_SM_1000_NS8cuda_cub9__find_if7functorIS9_EEE10Policy1000EPS9_SI_iSF_S9_S9_NS7_10__identityEEEvT0_T1_T2_T3_T4_T6_:
.text._ZN3cub18CUB_300001_SM_10006detail6reduce28DeviceReduceSingleTileKernelINS2_10policy_hubIN4cuda3std3__45tupleIJblEEEjN6thrust24THRUST_300001_SM_1000_NS8cuda_cub9__find_if7functorIS9_EEE10Policy1000EPS9_SI_iSF_S9_S9_NS7_10__identityEEEvT0_T1_T2_T3_T4_T6_:
        /* <DEDUP_REMOVED lines=14> */
.L_x_458:
        /* <DEDUP_REMOVED lines=15> */
.L_x_462:
[----:B------:R-:W-:Y:S05]  /*01d0*/  BSYNC.RECONVERGENT B1 ;  /* 0x0000000000017941 */ /* 0x000fea0003800200 */
.L_x_461:
        /* <DEDUP_REMOVED lines=18> */
.L_x_467:
        /* <DEDUP_REMOVED lines=19> */
.L_x_466:
[----:B------:R-:W-:Y:S05]  /*0430*/  BSYNC.RECONVERGENT B2 ;  /* 0x0000000000027941 */ /* 0x000fea0003800200 */
.L_x_465:
[----:B------:R-:W-:Y:S05]  /*0440*/  @!P1 BRA `(.L_x_464) ;  /* 0x0000000000c89947 */ /* 0x000fea0003800000 */
.L_x_468:
        /* <DEDUP_REMOVED lines=50> */
.L_x_464:
[----:B------:R-:W-:Y:S05]  /*0770*/  BSYNC.RECONVERGENT B1 ;  /* 0x0000000000017941 */ /* 0x000fea0003800200 */
.L_x_463:
        /* <DEDUP_REMOVED lines=26> */
.L_x_471:
[----:B------:R-:W-:Y:S05]  /*0920*/  BSYNC.RECONVERGENT B1 ;  /* 0x0000000000017941 */ /* 0x000fea0003800200 */
.L_x_470:
        /* <DEDUP_REMOVED lines=23> */
.L_x_473:
[----:B------:R-:W-:Y:S05]  /*0aa0*/  BSYNC.RECONVERGENT B1 ;  /* 0x0000000000017941 */ /* 0x000fea0003800200 */
.L_x_472:
        /* <DEDUP_REMOVED lines=20> */
.L_x_475:
[----:B------:R-:W-:Y:S05]  /*0bf0*/  BSYNC.RECONVERGENT B1 ;  /* 0x0000000000017941 */ /* 0x000fea0003800200 */
.L_x_474:
        /* <DEDUP_REMOVED lines=20> */
.L_x_477:
[----:B------:R-:W-:Y:S05]  /*0d40*/  BSYNC.RECONVERGENT B1 ;  /* 0x0000000000017941 */ /* 0x000fea0003800200 */
.L_x_476:
        /* <DEDUP_REMOVED lines=20> */
.L_x_479:
[----:B------:R-:W-:Y:S05]  /*0e90*/  BSYNC.RECONVERGENT B1 ;  /* 0x0000000000017941 */ /* 0x000fea0003800200 */
.L_x_478:
        /* <DEDUP_REMOVED lines=10> */
.L_x_481:
[----:B------:R-:W-:Y:S05]  /*0f40*/  BSYNC.RECONVERGENT B1 ;  /* 0x0000000000017941 */ /* 0x000fea0003800200 */
.L_x_480:
        /* <DEDUP_REMOVED lines=85> */
.L_x_469:
        /* <DEDUP_REMOVED lines=36> */
.L_x_484:
[----:B------:R-:W-:Y:S05]  /*16e0*/  BSYNC.RECONVERGENT B1 ;  /* 0x0000000000017941 */ /* 0x000fea0003800200 */
.L_x_483:
        /* <DEDUP_REMOVED lines=21> */
.L_x_486:
[----:B------:R-:W-:Y:S05]  /*1840*/  BSYNC.RECONVERGENT B1 ;  /* 0x0000000000017941 */ /* 0x000fea0003800200 */
.L_x_485:
        /* <DEDUP_REMOVED lines=20> */
.L_x_488:
[----:B------:R-:W-:Y:S05]  /*1990*/  BSYNC.RECONVERGENT B1 ;  /* 0x0000000000017941 */ /* 0x000fea0003800200 */
.L_x_487:
        /* <DEDUP_REMOVED lines=20> */
.L_x_490:
[----:B------:R-:W-:Y:S05]  /*1ae0*/  BSYNC.RECONVERGENT B1 ;  /* 0x0000000000017941 */ /* 0x000fea0003800200 */
.L_x_489:
        /* <DEDUP_REMOVED lines=20> */
.L_x_492:
[----:B------:R-:W-:Y:S05]  /*1c30*/  BSYNC.RECONVERGENT B1 ;  /* 0x0000000000017941 */ /* 0x000fea0003800200 */
.L_x_491:
        /* <DEDUP_REMOVED lines=10> */
.L_x_494:
[----:B------:R-:W-:Y:S05]  /*1ce0*/  BSYNC.RECONVERGENT B1 ;  /* 0x0000000000017941 */ /* 0x000fea0003800200 */
.L_x_493:
        /* <DEDUP_REMOVED lines=26> */
.L_x_495:
        /* <DEDUP_REMOVED lines=16> */
.L_x_496:
        /* <DEDUP_REMOVED lines=16> */
.L_x_497:
        /* <DEDUP_REMOVED lines=16> */
.L_x_498:
        /* <DEDUP_REMOVED lines=16> */
.L_x_499:
        /* <DEDUP_REMOVED lines=16> */
.L_x_500:
        /* <DEDUP_REMOVED lines=17> */
.L_x_460:
        /* <DEDUP_REMOVED lines=47> */
.L_x_503:
        /* <DEDUP_REMOVED lines=54> */
.L_x_501:
        /* <DEDUP_REMOVED lines=20> */
.L_x_507:
        /* <DEDUP_REMOVED lines=18> */
.L_x_506:
[----:B------:R-:W-:Y:S05]  /*2d50*/  BSYNC.RECONVERGENT B2 ;  /* 0x0000000000027941 */ /* 0x000fea0003800200 */
.L_x_505:
        /* <DEDUP_REMOVED lines=10> */
.L_x_508:
        /* <DEDUP_REMOVED lines=55> */
.L_x_504:
[----:B------:R-:W-:Y:S05]  /*3170*/  BSYNC.RECONVERGENT B1 ;  /* 0x0000000000017941 */ /* 0x000fea0003800200 */
.L_x_502:
        /* <DEDUP_REMOVED lines=24> */
.L_x_510:
[----:B------:R-:W-:Y:S05]  /*3300*/  BSYNC.RECONVERGENT B1 ;  /* 0x0000000000017941 */ /* 0x000fea0003800200 */
.L_x_509:
        /* <DEDUP_REMOVED lines=23> */
.L_x_512:
[----:B------:R-:W-:Y:S05]  /*3480*/  BSYNC.RECONVERGENT B1 ;  /* 0x0000000000017941 */ /* 0x000fea0003800200 */
.L_x_511:
        /* <DEDUP_REMOVED lines=20> */
.L_x_514:
[----:B------:R-:W-:Y:S05]  /*35d0*/  BSYNC.RECONVERGENT B1 ;  /* 0x0000000000017941 */ /* 0x000fea0003800200 */
.L_x_513:
        /* <DEDUP_REMOVED lines=20> */
.L_x_516:
[----:B------:R-:W-:Y:S05]  /*3720*/  BSYNC.RECONVERGENT B1 ;  /* 0x0000000000017941 */ /* 0x000fea0003800200 */
.L_x_515:
        /* <DEDUP_REMOVED lines=20> */
.L_x_518:
[----:B------:R-:W-:Y:S05]  /*3870*/  BSYNC.RECONVERGENT B1 ;  /* 0x0000000000017941 */ /* 0x000fea0003800200 */
.L_x_517:
        /* <DEDUP_REMOVED lines=10> */
.L_x_520:
[----:B------:R-:W-:Y:S05]  /*3920*/  BSYNC.RECONVERGENT B1 ;  /* 0x0000000000017941 */ /* 0x000fea0003800200 */
.L_x_519:
        /* <DEDUP_REMOVED lines=84> */
.L_x_482:
[----:B------:R-:W-:Y:S05]  /*3e70*/  BSYNC.RECONVERGENT B0 ;  /* 0x0000000000007941 */ /* 0x000fea0003800200 */
.L_x_459:
        /* <DEDUP_REMOVED lines=16> */
.L_x_521:
        /* <DEDUP_REMOVED lines=16> */
.L_x_668:


//--------------------- .text._ZN3cub18CUB_300001_SM_10006detail6reduce18DeviceReduceKernelINS2_10policy_hubIN4cuda3std3__45tupleIJblEEEjN6thrust24THRUST_300001_SM_1000_NS8cuda_cub9__find_if7functorIS9_EEE10Policy1000ENSB_12zip_iteratorINS8_IJNSD_26transform_input_iterator_tIbNSC_6detail35transform_pair_of_input_iterators_tIbNSB_6detail15normal_iteratorINSB_10device_ptrIiEEEESQ_NS7_8equal_toIiEEEENS7_10__not_fn_tINS7_10__identityEEEEENSB_17counting_iteratorIlNSB_11use_defaultESZ_SZ_EEEEEEEjSF_S9_SV_EEvT0_PT3_T1_NS0_13GridEvenShareIS16_EET2_T4_ --------------------------
	.section	.text._ZN3cub18CUB_300001_SM_10006detail6reduce18DeviceReduceKernelINS2_10policy_hubIN4cuda3std3__45tupleIJblEEEjN6thrust24THRUST_300001_SM_1000_NS8cuda_cub9__find_if7functorIS9_EEE10Policy1000ENSB_12zip_iteratorINS8_IJNSD_26transform_input_iterator_tIbNSC_6detail35transform_pair_of_input_iterators_tIbNSB_6detail15normal_iteratorINSB_10device_ptrIiEEEESQ_NS7_8equal_toIiEEEENS7_10__not_fn_tINS7_10__identityEEEEENSB_17counting_iteratorIlNSB_11use_defaultESZ_SZ_EEEEEEEjSF_S9_SV_EEvT0_PT3_T1_NS0_13GridEvenShareIS16_EET2_T4_,"ax",@progbits
	.align	128
        .global         _ZN3cub18CUB_300001_SM_10006detail6reduce18DeviceReduceKernelINS2_10policy_hubIN4cuda3std3__45tupleIJblEEEjN6thrust24THRUST_300001_SM_1000_NS8cuda_cub9__find_if7functorIS9_EEE10Policy1000ENSB_12zip_iteratorINS8_IJNSD_26transform_input_iterator_tIbNSC_6detail35transform_pair_of_input_iterators_tIbNSB_6detail15normal_iteratorINSB_10device_ptrIiEEEESQ_NS7_8equal_toIiEEEENS7_10__not_fn_tINS7_10__identityEEEEENSB_17counting_iteratorIlNSB_11use_defaultESZ_SZ_EEEEEEEjSF_S9_SV_EEvT0_PT3_T1_NS0_13GridEvenShareIS16_EET2_T4_
        .type           _ZN3cub18CUB_300001_SM_10006detail6reduce18DeviceReduceKernelINS2_10policy_hubIN4cuda3std3__45tupleIJblEEEjN6thrust24THRUST_300001_SM_1000_NS8cuda_cub9__find_if7functorIS9_EEE10Policy1000ENSB_12zip_iteratorINS8_IJNSD_26transform_input_iterator_tIbNSC_6detail35transform_pair_of_input_iterators_tIbNSB_6detail15normal_iteratorINSB_10device_ptrIiEEEESQ_NS7_8equal_toIiEEEENS7_10__not_fn_tINS7_10__identityEEEEENSB_17counting_iteratorIlNSB_11use_defaultESZ_SZ_EEEEEEEjSF_S9_SV_EEvT0_PT3_T1_NS0_13GridEvenShareIS16_EET2_T4_,@function
        .size           _ZN3cub18CUB_300001_SM_10006detail6reduce18DeviceReduceKernelINS2_10policy_hubIN4cuda3std3__45tupleIJblEEEjN6thrust24THRUST_300001_SM_1000_NS8cuda_cub9__find_if7functorIS9_EEE10Policy1000ENSB_12zip_iteratorINS8_IJNSD_26transform_input_iterator_tIbNSC_6detail35transform_pair_of_input_iterators_tIbNSB_6detail15normal_iteratorINSB_10device_ptrIiEEEESQ_NS7_8equal_toIiEEEENS7_10__not_fn_tINS7_10__identityEEEEENSB_17counting_iteratorIlNSB_11use_defaultESZ_SZ_EEEEEEEjSF_S9_SV_EEvT0_PT3_T1_NS0_13GridEvenShareIS16_EET2_T4_,(.L_x_669 - _ZN3cub18CUB_300001_SM_10006detail6reduce18DeviceReduceKernelINS2_10policy_hubIN4cuda3std3__45tupleIJblEEEjN6thrust24THRUST_300001_SM_1000_NS8cuda_cub9__find_if7functorIS9_EEE10Policy1000ENSB_12zip_iteratorINS8_IJNSD_26transform_input_iterator_tIbNSC_6detail35transform_pair_of_input_iterators_tIbNSB_6detail15normal_iteratorINSB_10device_ptrIiEEEESQ_NS7_8equal_toIiEEEENS7_10__not_fn_tINS7_10__identityEEEEENSB_17counting_iteratorIlNSB_11use_defaultESZ_SZ_EEEEEEEjSF_S9_SV_EEvT0_PT3_T1_NS0_13GridEvenShareIS16_EET2_T4_)
        .other          _ZN3cub18CUB_300001_SM_10006detail6reduce18DeviceReduceKernelINS2_10policy_hubIN4cuda3std3__45tupleIJblEEEjN6thrust24THRUST_300001_SM_1000_NS8cuda_cub9__find_if7functorIS9_EEE10Policy1000ENSB_12zip_iteratorINS8_IJNSD_26transform_input_iterator_tIbNSC_6detail35transform_pair_of_input_iterators_tIbNSB_6detail15normal_iteratorINSB_10device_ptrIiEEEESQ_NS7_8equal_toIiEEEENS7_10__not_fn_tINS7_10__identityEEEEENSB_17counting_iteratorIlNSB_11use_defaultESZ_SZ_EEEEEEEjSF_S9_SV_EEvT0_PT3_T1_NS0_13GridEvenShareIS16_EET2_T4_,@"STO_CUDA_ENTRY STV_DEFAULT"
_ZN3cub18CUB_300001_SM_10006detail6reduce18DeviceReduceKernelINS2_10policy_hubIN4cuda3std3__45tupleIJblEEEjN6thrust24THRUST_300001_SM_1000_NS8cuda_cub9__find_if7functorIS9_EEE10Policy1000ENSB_12zip_iteratorINS8_IJNSD_26transform_input_iterator_tIbNSC_6detail35transform_pair_of_input_iterators_tIbNSB_6detail15normal_iteratorINSB_10device_ptrIiEEEESQ_NS7_8equal_toIiEEEENS7_10__not_fn_tINS7_10__identityEEEEENSB_17counting_iteratorIlNSB_11use_defaultESZ_SZ_EEEEEEEjSF_S9_SV_EEvT0_PT3_T1_NS0_13GridEvenShareIS16_EET2_T4_:
.text._ZN3cub18CUB_300001_SM_10006detail6reduce18DeviceReduceKernelINS2_10policy_hubIN4cuda3std3__45tupleIJblEEEjN6thrust24THRUST_300001_SM_1000_NS8cuda_cub9__find_if7functorIS9_EEE10Policy1000ENSB_12zip_iteratorINS8_IJNSD_26transform_input_iterator_tIbNSC_6detail35transform_pair_of_input_iterators_tIbNSB_6detail15normal_iteratorINSB_10device_ptrIiEEEESQ_NS7_8equal_toIiEEEENS7_10__not_fn_tINS7_10__identityEEEEENSB_17counting_iteratorIlNSB_11use_defaultESZ_SZ_EEEEEEEjSF_S9_SV_EEvT0_PT3_T1_NS0_13GridEvenShareIS16_EET2_T4_:
        /* <DEDUP_REMOVED lines=25> */
[----:B------:R-:W-:-:S02]  /*0190*/  ISETP.GE.U32.AND P2, PT, R22, R2, PT ;  /* 0x000000021600720c */ /* 0x000fc40003f46070 */
[----:B0-----:R-:W-:Y:S01]  /*01a0*/  @!P1 IADD3 R24, P3, PT, R3, R12, RZ ;  /* 0x0000000c03189210 */ /* 0x001fe20007f7e0ff */
[----:B------:R-:W-:-:S04]  /*01b0*/  IMAD.MOV.U32 R3, RZ, RZ, RZ ;  /* 0x000000ffff037224 */ /* 0x000fc800078e00ff */
[----:B------:R-:W-:Y:S01]  /*01c0*/  @!P1 IMAD.X R3, RZ, RZ, R13, P3 ;  /* 0x000000ffff039224 */ /* 0x000fe200018e060d */
[----:B--2---:R-:W-:-:S04]  /*01d0*/  @!P1 ISETP.NE.AND P0, PT, R6, R11, PT ;  /* 0x0000000b0600920c */ /* 0x004fc80003f05270 */
[----:B------:R-:W-:-:S04]  /*01e0*/  @!P1 SEL R5, RZ, 0x1, !P0 ;  /* 0x00000001ff059807 */ /* 0x000fc80004000000 */
[----:B------:R-:W-:Y:S01]  /*01f0*/  @!P1 PRMT R26, R5, 0x7610, R26 ;  /* 0x00007610051a9816 */ /* 0x000fe2000000001a */
[----:B---3--:R-:W-:Y:S06]  /*0200*/  @P2 BRA `(.L_x_525) ;  /* 0x0000001400042947 */ /* 0x008fec0003800000 */
[----:B------:R-:W-:Y:S01]  /*0210*/  LOP3.LUT R8, RZ, R22, RZ, 0x33, !PT ;  /* 0x00000016ff087212 */ /* 0x000fe200078e33ff */
[----:B------:R-:W-:Y:S04]  /*0220*/  BSSY.RECONVERGENT B2, `(.L_x_526) ;  /* 0x00000a6000027945 */ /* 0x000fe80003800200 */
[----:B------:R-:W-:-:S04]  /*0230*/  VIADD R8, R8, UR5 ;  /* 0x0000000508087c36 */ /* 0x000fc80008000000 */
[----:B------:R-:W-:-:S05]  /*0240*/  IMAD.IADD R20, R8, 0x1, -R9 ;  /* 0x0000000108147824 */ /* 0x000fca00078e0a09 */
[C---:B------:R-:W-:Y:S02]  /*0250*/  ISETP.GE.U32.AND P0, PT, R20.reuse, 0x700, PT ;  /* 0x000007001400780c */ /* 0x040fe40003f06070 */
[----:B------:R-:W-:-:S04]  /*0260*/  LEA.HI R20, R20, 0x1, RZ, 0x18 ;  /* 0x0000000114147811 */ /* 0x000fc800078fc0ff */
[----:B------:R-:W-:-:S07]  /*0270*/  LOP3.LUT R23, R20, 0x7, RZ, 0xc0, !PT ;  /* 0x0000000714177812 */ /* 0x000fce00078ec0ff */
        /* <DEDUP_REMOVED lines=8> */
.L_x_529:
[----:B0-----:R-:W-:-:S04]  /*0300*/  IMAD.WIDE.U32 R12, R21, 0x4, R6 ;  /* 0x00000004150c7825 */ /* 0x001fc800078e0006 */
[C---:B-1----:R-:W-:Y:S02]  /*0310*/  IMAD.WIDE.U32 R14, R21.reuse, 0x4, R10 ;  /* 0x00000004150e7825 */ /* 0x042fe400078e000a */
[----:B------:R0:W2:Y:S04]  /*0320*/  LDG.E R12, desc[UR12][R12.64] ;  /* 0x0000000c0c0c7981 */ /* 0x0000a8000c1e1900 */
[----:B------:R-:W2:Y:S01]  /*0330*/  LDG.E R15, desc[UR12][R14.64] ;  /* 0x0000000c0e0f7981 */ /* 0x000ea2000c1e1900 */
[----:B------:R-:W-:-:S04]  /*0340*/  VIADD R25, R21, 0x100 ;  /* 0x0000010015197836 */ /* 0x000fc80000000000 */
[----:B------:R-:W-:-:S04]  /*0350*/  IMAD.WIDE.U32 R16, R25, 0x4, R6 ;  /* 0x0000000419107825 */ /* 0x000fc800078e0006 */
[----:B------:R-:W-:Y:S02]  /*0360*/  IMAD.WIDE.U32 R18, R25, 0x4, R10 ;  /* 0x0000000419127825 */ /* 0x000fe400078e000a */
[----:B------:R-:W3:Y:S04]  /*0370*/  LDG.E R16, desc[UR12][R16.64] ;  /* 0x0000000c10107981 */ /* 0x000ee8000c1e1900 */
[----:B------:R1:W3:Y:S01]  /*0380*/  LDG.E R19, desc[UR12][R18.64] ;  /* 0x0000000c12137981 */ /* 0x0002e2000c1e1900 */
[----:B------:R-:W-:Y:S01]  /*0390*/  PRMT R29, R26, 0x7610, R29 ;  /* 0x000076101a1d7816 */ /* 0x000fe2000000001d */
[C---:B------:R-:W-:Y:S01]  /*03a0*/  VIADD R27, R21.reuse, 0x200 ;  /* 0x00000200151b7836 */ /* 0x040fe20000000000 */
[----:B0-----:R-:W-:Y:S02]  /*03b0*/  IADD3 R13, P1, PT, R21, UR6, RZ ;  /* 0x00000006150d7c10 */ /* 0x001fe4000ff3e0ff */
[----:B------:R-:W-:-:S02]  /*03c0*/  LOP3.LUT P3, RZ, R29, 0xff, RZ, 0xc0, !PT ;  /* 0x000000ff1dff7812 */ /* 0x000fc4000786c0ff */
[----:B------:R-:W-:Y:S01]  /*03d0*/  ISETP.LT.U32.AND P0, PT, R13, R24, PT ;  /* 0x000000180d00720c */ /* 0x000fe20003f01070 */
[----:B------:R-:W-:-:S05]  /*03e0*/  IMAD.X R28, RZ, RZ, UR7, P1 ;  /* 0x00000007ff1c7e24 */ /* 0x000fca00088e06ff */
[----:B------:R-:W-:-:S04]  /*03f0*/  ISETP.LT.AND.EX P0, PT, R28, R3, PT, P0 ;  /* 0x000000031c00720c */ /* 0x000fc80003f01300 */
[----:B------:R-:W-:Y:S02]  /*0400*/  SEL R26, R13, R24, P0 ;  /* 0x000000180d1a7207 */ /* 0x000fe40000000000 */
[CC--:B--2---:R-:W-:Y:S02]  /*0410*/  ISETP.NE.AND P2, PT, R12.reuse, R15.reuse, P3 ;  /* 0x0000000f0c00720c */ /* 0x0c4fe40001f45270 */
[----:B------:R-:W-:Y:S01]  /*0420*/  ISETP.NE.AND P1, PT, R12, R15, PT ;  /* 0x0000000f0c00720c */ /* 0x000fe20003f25270 */
[----:B------:R-:W-:-:S03]  /*0430*/  IMAD.WIDE.U32 R14, R27, 0x4, R10 ;  /* 0x000000041b0e7825 */ /* 0x000fc600078e000a */
[----:B------:R-:W-:-:S07]  /*0440*/  @!P3 SEL R29, RZ, 0x1, !P1 ;  /* 0x00000001ff1db807 */ /* 0x000fce0004800000 */
[----:B------:R-:W-:Y:S01]  /*0450*/  @!P2 SEL R26, R13, R24, !P3 ;  /* 0x000000180d1aa207 */ /* 0x000fe20005800000 */
[----:B------:R-:W-:Y:S01]  /*0460*/  IMAD.WIDE.U32 R12, R27, 0x4, R6 ;  /* 0x000000041b0c7825 */ /* 0x000fe200078e0006 */
[----:B------:R-:W2:Y:S04]  /*0470*/  LDG.E R24, desc[UR12][R14.64] ;  /* 0x0000000c0e187981 */ /* 0x000ea8000c1e1900 */
[----:B------:R0:W2:Y:S01]  /*0480*/  LDG.E R17, desc[UR12][R12.64] ;  /* 0x0000000c0c117981 */ /* 0x0000a2000c1e1900 */
[----:B-1----:R-:W-:Y:S02]  /*0490*/  SEL R18, R29, 0x1, !P2 ;  /* 0x000000011d127807 */ /* 0x002fe40005000000 */
[----:B------:R-:W-:Y:S02]  /*04a0*/  SEL R29, R28, R3, P0 ;  /* 0x000000031c1d7207 */ /* 0x000fe40000000000 */
[----:B------:R-:W-:-:S02]  /*04b0*/  LOP3.LUT P1, RZ, R18, 0xff, RZ, 0xc0, !PT ;  /* 0x000000ff12ff7812 */ /* 0x000fc4000782c0ff */
[----:B------:R-:W-:Y:S02]  /*04c0*/  @!P2 SEL R29, R28, R3, !P3 ;  /* 0x000000031c1da207 */ /* 0x000fe40005800000 */
[----:B0-----:R-:W-:Y:S02]  /*04d0*/  IADD3 R13, P0, PT, R25, UR6, RZ ;  /* 0x00000006190d7c10 */ /* 0x001fe4000ff1e0ff */
[----:B---3--:R-:W-:-:S03]  /*04e0*/  ISETP.NE.AND P3, PT, R16, R19, P1 ;  /* 0x000000131000720c */ /* 0x008fc60000f65270 */
[----:B------:R-:W-:Y:S01]  /*04f0*/  IMAD.X R28, RZ, RZ, UR7, P0 ;  /* 0x00000007ff1c7e24 */ /* 0x000fe200080e06ff */
[----:B------:R-:W-:Y:S01]  /*0500*/  ISETP.LT.U32.AND P0, PT, R13, R26, PT ;  /* 0x0000001a0d00720c */ /* 0x000fe20003f01070 */
[----:B------:R-:W-:-:S03]  /*0510*/  VIADD R3, R21, 0x300 ;  /* 0x0000030015037836 */ /* 0x000fc60000000000 */
[----:B------:R-:W-:Y:S01]  /*0520*/  ISETP.LT.AND.EX P0, PT, R28, R29, PT, P0 ;  /* 0x0000001d1c00720c */ /* 0x000fe20003f01300 */
[----:B------:R-:W-:-:S03]  /*0530*/  IMAD.WIDE.U32 R14, R3, 0x4, R10 ;  /* 0x00000004030e7825 */ /* 0x000fc600078e000a */
[CC--:B------:R-:W-:Y:S02]  /*0540*/  SEL R25, R13.reuse, R26.reuse, P0 ;  /* 0x0000001a0d197207 */ /* 0x0c0fe40000000000 */
[----:B------:R-:W-:Y:S01]  /*0550*/  @!P3 SEL R25, R13, R26, !P1 ;  /* 0x0000001a0d19b207 */ /* 0x000fe20004800000 */
[----:B------:R-:W-:Y:S01]  /*0560*/  IMAD.WIDE.U32 R12, R3, 0x4, R6 ;  /* 0x00000004030c7825 */ /* 0x000fe200078e0006 */
[----:B------:R-:W-:Y:S02]  /*0570*/  ISETP.NE.AND P2, PT, R16, R19, PT ;  /* 0x000000131000720c */ /* 0x000fe40003f45270 */
[----:B------:R-:W3:Y:S04]  /*0580*/  LDG.E R19, desc[UR12][R14.64] ;  /* 0x0000000c0e137981 */ /* 0x000ee8000c1e1900 */
[----:B------:R0:W3:Y:S01]  /*0590*/  LDG.E R16, desc[UR12][R12.64] ;  /* 0x0000000c0c107981 */ /* 0x0000e2000c1e1900 */
[----:B------:R-:W-:-:S04]  /*05a0*/  @!P1 SEL R18, RZ, 0x1, !P2 ;  /* 0x00000001ff129807 */ /* 0x000fc80005000000 */
[----:B------:R-:W-:-:S04]  /*05b0*/  SEL R18, R18, 0x1, !P3 ;  /* 0x0000000112127807 */ /* 0x000fc80005800000 */
[----:B------:R-:W-:Y:S02]  /*05c0*/  LOP3.LUT P2, RZ, R18, 0xff, RZ, 0xc0, !PT ;  /* 0x000000ff12ff7812 */ /* 0x000fe4000784c0ff */
[CC--:B0-----:R-:W-:Y:S02]  /*05d0*/  SEL R12, R28.reuse, R29.reuse, P0 ;  /* 0x0000001d1c0c7207 */ /* 0x0c1fe40000000000 */
[----:B------:R-:W-:Y:S02]  /*05e0*/  IADD3 R27, P0, PT, R27, UR6, RZ ;  /* 0x000000061b1b7c10 */ /* 0x000fe4000ff1e0ff */
[----:B------:R-:W-:-:S03]  /*05f0*/  @!P3 SEL R12, R28, R29, !P1 ;  /* 0x0000001d1c0cb207 */ /* 0x000fc60004800000 */
[----:B------:R-:W-:Y:S01]  /*0600*/  IMAD.X R29, RZ, RZ, UR7, P0 ;  /* 0x00000007ff1d7e24 */ /* 0x000fe200080e06ff */
[----:B------:R-:W-:-:S04]  /*0610*/  ISETP.LT.U32.AND P0, PT, R27, R25, PT ;  /* 0x000000191b00720c */ /* 0x000fc80003f01070 */
[----:B------:R-:W-:-:S04]  /*0620*/  ISETP.LT.AND.EX P0, PT, R29, R12, PT, P0 ;  /* 0x0000000c1d00720c */ /* 0x000fc80003f01300 */
[----:B------:R-:W-:Y:S02]  /*0630*/  SEL R26, R27, R25, P0 ;  /* 0x000000191b1a7207 */ /* 0x000fe40000000000 */
[CC--:B--2---:R-:W-:Y:S02]  /*0640*/  ISETP.NE.AND P3, PT, R17.reuse, R24.reuse, P2 ;  /* 0x000000181100720c */ /* 0x0c4fe40001765270 */
[----:B------:R-:W-:Y:S02]  /*0650*/  ISETP.NE.AND P1, PT, R17, R24, PT ;  /* 0x000000181100720c */ /* 0x000fe40003f25270 */
[----:B------:R-:W-:Y:S02]  /*0660*/  SEL R24, R29, R12, P0 ;  /* 0x0000000c1d187207 */ /* 0x000fe40000000000 */
[----:B------:R-:W-:-:S07]  /*0670*/  @!P2 SEL R18, RZ, 0x1, !P1 ;  /* 0x00000001ff12a807 */ /* 0x000fce0004800000 */
[----:B------:R-:W-:Y:S01]  /*0680*/  @!P3 SEL R26, R27, R25, !P2 ;  /* 0x000000191b1ab207 */ /* 0x000fe20005000000 */
[----:B------:R-:W-:Y:S01]  /*0690*/  VIADD R25, R21, 0x400 ;  /* 0x0000040015197836 */ /* 0x000fe20000000000 */
[----:B------:R-:W-:-:S03]  /*06a0*/  @!P3 SEL R24, R29, R12, !P2 ;  /* 0x0000000c1d18b207 */ /* 0x000fc60005000000 */
[----:B------:R-:W-:-:S04]  /*06b0*/  IMAD.WIDE.U32 R14, R25, 0x4, R10 ;  /* 0x00000004190e7825 */ /* 0x000fc800078e000a */
[----:B------:R-:W-:Y:S01]  /*06c0*/  IMAD.WIDE.U32 R12, R25, 0x4, R6 ;  /* 0x00000004190c7825 */ /* 0x000fe200078e0006 */
[----:B------:R-:W-:Y:S01]  /*06d0*/  IADD3 R17, P0, PT, R3, UR6, RZ ;  /* 0x0000000603117c10 */ /* 0x000fe2000ff1e0ff */
[----:B------:R-:W2:Y:S01]  /*06e0*/  LDG.E R14, desc[UR12][R14.64] ;  /* 0x0000000c0e0e7981 */ /* 0x000ea2000c1e1900 */
[----:B------:R-:W-:-:S03]  /*06f0*/  SEL R18, R18, 0x1, !P3 ;  /* 0x0000000112127807 */ /* 0x000fc60005800000 */
[----:B------:R0:W2:Y:S01]  /*0700*/  LDG.E R3, desc[UR12][R12.64] ;  /* 0x0000000c0c037981 */ /* 0x0000a2000c1e1900 */
[----:B------:R-:W-:Y:S01]  /*0710*/  LOP3.LUT P1, RZ, R18, 0xff, RZ, 0xc0, !PT ;  /* 0x000000ff12ff7812 */ /* 0x000fe2000782c0ff */
[----:B------:R-:W-:-:S03]  /*0720*/  IMAD.X R27, RZ, RZ, UR7, P0 ;  /* 0x00000007ff1b7e24 */ /* 0x000fc600080e06ff */
[CC--:B---3--:R-:W-:Y:S02]  /*0730*/  ISETP.NE.AND P3, PT, R16.reuse, R19.reuse, P1 ;  /* 0x000000131000720c */ /* 0x0c8fe40000f65270 */
[----:B------:R-:W-:Y:S02]  /*0740*/  ISETP.LT.U32.AND P0, PT, R17, R26, PT ;  /* 0x0000001a1100720c */ /* 0x000fe40003f01070 */
[----:B------:R-:W-:Y:S02]  /*0750*/  ISETP.NE.AND P2, PT, R16, R19, PT ;  /* 0x000000131000720c */ /* 0x000fe40003f45270 */
[----:B------:R-:W-:Y:S01]  /*0760*/  ISETP.LT.AND.EX P0, PT, R27, R24, PT, P0 ;  /* 0x000000181b00720c */ /* 0x000fe20003f01300 */
[----:B------:R-:W-:-:S03]  /*0770*/  VIADD R19, R21, 0x500 ;  /* 0x0000050015137836 */ /* 0x000fc60000000000 */
[-C--:B------:R-:W-:Y:S01]  /*0780*/  SEL R28, R17, R26.reuse, P0 ;  /* 0x0000001a111c7207 */ /* 0x080fe20000000000 */
[----:B0-----:R-:W-:Y:S02]  /*0790*/  IMAD.WIDE.U32 R12, R19, 0x4, R10 ;  /* 0x00000004130c7825 */ /* 0x001fe400078e000a */
[----:B------:R-:W-:Y:S02]  /*07a0*/  @!P3 SEL R28, R17, R26, !P1 ;  /* 0x0000001a111cb207 */ /* 0x000fe40004800000 */
[----:B------:R-:W-:Y:S01]  /*07b0*/  IMAD.WIDE.U32 R16, R19, 0x4, R6 ;  /* 0x0000000413107825 */ /* 0x000fe200078e0006 */
[----:B------:R-:W3:Y:S05]  /*07c0*/  LDG.E R29, desc[UR12][R12.64] ;  /* 0x0000000c0c1d7981 */ /* 0x000eea000c1e1900 */
[----:B------:R0:W3:Y:S01]  /*07d0*/  LDG.E R16, desc[UR12][R16.64] ;  /* 0x0000000c10107981 */ /* 0x0000e2000c1e1900 */
[----:B------:R-:W-:-:S04]  /*07e0*/  @!P1 SEL R18, RZ, 0x1, !P2 ;  /* 0x00000001ff129807 */ /* 0x000fc80005000000 */
[----:B------:R-:W-:Y:S02]  /*07f0*/  SEL R26, R18, 0x1, !P3 ;  /* 0x00000001121a7807 */ /* 0x000fe40005800000 */
[-C--:B------:R-:W-:Y:S02]  /*0800*/  SEL R15, R27, R24.reuse, P0 ;  /* 0x000000181b0f7207 */ /* 0x080fe40000000000 */
[----:B------:R-:W-:Y:S02]  /*0810*/  LOP3.LUT P2, RZ, R26, 0xff, RZ, 0xc0, !PT ;  /* 0x000000ff1aff7812 */ /* 0x000fe4000784c0ff */
[----:B------:R-:W-:Y:S02]  /*0820*/  IADD3 R25, P0, PT, R25, UR6, RZ ;  /* 0x0000000619197c10 */ /* 0x000fe4000ff1e0ff */
[----:B------:R-:W-:-:S03]  /*0830*/  @!P3 SEL R15, R27, R24, !P1 ;  /* 0x000000181b0fb207 */ /* 0x000fc60004800000 */
[----:B------:R-:W-:Y:S01]  /*0840*/  IMAD.X R27, RZ, RZ, UR7, P0 ;  /* 0x00000007ff1b7e24 */ /* 0x000fe200080e06ff */
[----:B------:R-:W-:-:S04]  /*0850*/  ISETP.LT.U32.AND P0, PT, R25, R28, PT ;  /* 0x0000001c1900720c */ /* 0x000fc80003f01070 */
[----:B------:R-:W-:-:S04]  /*0860*/  ISETP.LT.AND.EX P0, PT, R27, R15, PT, P0 ;  /* 0x0000000f1b00720c */ /* 0x000fc80003f01300 */
[----:B------:R-:W-:Y:S02]  /*0870*/  SEL R18, R27, R15, P0 ;  /* 0x0000000f1b127207 */ /* 0x000fe40000000000 */
[----:B0-----:R-:W-:Y:S02]  /*0880*/  SEL R17, R25, R28, P0 ;  /* 0x0000001c19117207 */ /* 0x001fe40000000000 */
[CC--:B--2---:R-:W-:Y:S02]  /*0890*/  ISETP.NE.AND P3, PT, R3.reuse, R14.reuse, P2 ;  /* 0x0000000e0300720c */ /* 0x0c4fe40001765270 */
[----:B------:R-:W-:Y:S01]  /*08a0*/  ISETP.NE.AND P1, PT, R3, R14, PT ;  /* 0x0000000e0300720c */ /* 0x000fe20003f25270 */
[----:B------:R-:W-:-:S03]  /*08b0*/  VIADD R3, R21, 0x600 ;  /* 0x0000060015037836 */ /* 0x000fc60000000000 */
[----:B------:R-:W-:Y:S01]  /*08c0*/  @!P2 SEL R26, RZ, 0x1, !P1 ;  /* 0x00000001ff1aa807 */ /* 0x000fe20004800000 */
[----:B------:R-:W-:-:S06]  /*08d0*/  IMAD.WIDE.U32 R12, R3, 0x4, R6 ;  /* 0x00000004030c7825 */ /* 0x000fcc00078e0006 */
[----:B------:R-:W-:Y:S01]  /*08e0*/  @!P3 SEL R18, R27, R15, !P2 ;  /* 0x0000000f1b12b207 */ /* 0x000fe20005000000 */
[----:B------:R-:W-:Y:S01]  /*08f0*/  IMAD.WIDE.U32 R14, R3, 0x4, R10 ;  /* 0x00000004030e7825 */ /* 0x000fe200078e000a */
[----:B------:R-:W-:Y:S02]  /*0900*/  SEL R24, R26, 0x1, !P3 ;  /* 0x000000011a187807 */ /* 0x000fe40005800000 */
[----:B------:R-:W-:Y:S02]  /*0910*/  IADD3 R26, P1, PT, R19, UR6, RZ ;  /* 0x00000006131a7c10 */ /* 0x000fe4000ff3e0ff */
[----:B------:R0:W2:Y:S01]  /*0920*/  LDG.E R19, desc[UR12][R12.64] ;  /* 0x0000000c0c137981 */ /* 0x0000a2000c1e1900 */
[----:B------:R-:W-:-:S03]  /*0930*/  @!P3 SEL R17, R25, R28, !P2 ;  /* 0x0000001c1911b207 */ /* 0x000fc60005000000 */
[----:B------:R1:W2:Y:S01]  /*0940*/  LDG.E R14, desc[UR12][R14.64] ;  /* 0x0000000c0e0e7981 */ /* 0x0002a2000c1e1900 */
[----:B------:R-:W-:Y:S01]  /*0950*/  LOP3.LUT P2, RZ, R24, 0xff, RZ, 0xc0, !PT ;  /* 0x000000ff18ff7812 */ /* 0x000fe2000784c0ff */
[----:B------:R-:W-:-:S03]  /*0960*/  IMAD.X R25, RZ, RZ, UR7, P1 ;  /* 0x00000007ff197e24 */ /* 0x000fc600088e06ff */
[----:B---3--:R-:W-:Y:S02]  /*0970*/  ISETP.NE.AND P3, PT, R16, R29, P2 ;  /* 0x0000001d1000720c */ /* 0x008fe40001765270 */
[----:B------:R-:W-:Y:S02]  /*0980*/  ISETP.LT.U32.AND P0, PT, R26, R17, PT ;  /* 0x000000111a00720c */ /* 0x000fe40003f01070 */
[----:B------:R-:W-:Y:S02]  /*0990*/  ISETP.NE.AND P1, PT, R16, R29, PT ;  /* 0x0000001d1000720c */ /* 0x000fe40003f25270 */
[----:B------:R-:W-:Y:S01]  /*09a0*/  ISETP.LT.AND.EX P0, PT, R25, R18, PT, P0 ;  /* 0x000000121900720c */ /* 0x000fe20003f01300 */
[----:B------:R-:W-:-:S03]  /*09b0*/  VIADD R29, R21, 0x700 ;  /* 0x00000700151d7836 */ /* 0x000fc60000000000 */
[CC--:B------:R-:W-:Y:S01]  /*09c0*/  SEL R27, R26.reuse, R17.reuse, P0 ;  /* 0x000000111a1b7207 */ /* 0x0c0fe20000000000 */
[C---:B0-----:R-:W-:Y:S02]  /*09d0*/  IMAD.WIDE.U32 R12, R29.reuse, 0x4, R10 ;  /* 0x000000041d0c7825 */ /* 0x041fe400078e000a */
[----:B------:R-:W-:Y:S02]  /*09e0*/  @!P3 SEL R27, R26, R17, !P2 ;  /* 0x000000111a1bb207 */ /* 0x000fe40005000000 */
[----:B------:R-:W-:Y:S02]  /*09f0*/  IMAD.WIDE.U32 R16, R29, 0x4, R6 ;  /* 0x000000041d107825 */ /* 0x000fe400078e0006 */
[----:B------:R-:W3:Y:S04]  /*0a00*/  LDG.E R13, desc[UR12][R12.64] ;  /* 0x0000000c0c0d7981 */ /* 0x000ee8000c1e1900 */
[----:B------:R0:W3:Y:S01]  /*0a10*/  LDG.E R16, desc[UR12][R16.64] ;  /* 0x0000000c10107981 */ /* 0x0000e2000c1e1900 */
[----:B------:R-:W-:-:S04]  /*0a20*/  @!P2 SEL R24, RZ, 0x1, !P1 ;  /* 0x00000001ff18a807 */ /* 0x000fc80004800000 */
[----:B------:R-:W-:Y:S02]  /*0a30*/  SEL R24, R24, 0x1, !P3 ;  /* 0x0000000118187807 */ /* 0x000fe40005800000 */
[-C--:B-1----:R-:W-:Y:S02]  /*0a40*/  SEL R15, R25, R18.reuse, P0 ;  /* 0x00000012190f7207 */ /* 0x082fe40000000000 */
[----:B------:R-:W-:Y:S02]  /*0a50*/  LOP3.LUT P1, RZ, R24, 0xff, RZ, 0xc0, !PT ;  /* 0x000000ff18ff7812 */ /* 0x000fe4000782c0ff */
[----:B------:R-:W-:Y:S02]  /*0a60*/  IADD3 R26, P0, PT, R3, UR6, RZ ;  /* 0x00000006031a7c10 */ /* 0x000fe4000ff1e0ff */
[----:B------:R-:W-:Y:S01]  /*0a70*/  @!P3 SEL R15, R25, R18, !P2 ;  /* 0x00000012190fb207 */ /* 0x000fe20005000000 */
[----:B------:R-:W-:Y:S02]  /*0a80*/  VIADD R22, R22, 0x8 ;  /* 0x0000000816167836 */ /* 0x000fe40000000000 */
[----:B------:R-:W-:-:S02]  /*0a90*/  VIADD R5, R5, 0x800 ;  /* 0x0000080005057836 */ /* 0x000fc40000000000 */
[----:B------:R-:W-:Y:S01]  /*0aa0*/  VIADD R21, R21, 0x800 ;  /* 0x0000080015157836 */ /* 0x000fe20000000000 */
[CC--:B--2---:R-:W-:Y:S02]  /*0ab0*/  ISETP.NE.AND P2, PT, R19.reuse, R14.reuse, PT ;  /* 0x0000000e1300720c */ /* 0x0c4fe40003f45270 */
[----:B------:R-:W-:Y:S01]  /*0ac0*/  ISETP.NE.AND P3, PT, R19, R14, P1 ;  /* 0x0000000e1300720c */ /* 0x000fe20000f65270 */
[----:B------:R-:W-:Y:S01]  /*0ad0*/  IMAD.X R14, RZ, RZ, UR7, P0 ;  /* 0x00000007ff0e7e24 */ /* 0x000fe200080e06ff */
[----:B------:R-:W-:-:S04]  /*0ae0*/  ISETP.LT.U32.AND P0, PT, R26, R27, PT ;  /* 0x0000001b1a00720c */ /* 0x000fc80003f01070 */
[----:B------:R-:W-:Y:S02]  /*0af0*/  ISETP.LT.AND.EX P0, PT, R14, R15, PT, P0 ;  /* 0x0000000f0e00720c */ /* 0x000fe40003f01300 */
[----:B------:R-:W-:Y:S02]  /*0b00*/  @!P1 SEL R24, RZ, 0x1, !P2 ;  /* 0x00000001ff189807 */ /* 0x000fe40005000000 */
[----:B------:R-:W-:Y:S02]  /*0b10*/  SEL R18, R26, R27, P0 ;  /* 0x0000001b1a127207 */ /* 0x000fe40000000000 */
[----:B0-----:R-:W-:Y:S02]  /*0b20*/  SEL R17, R14, R15, P0 ;  /* 0x0000000f0e117207 */ /* 0x001fe40000000000 */
[----:B------:R-:W-:Y:S02]  /*0b30*/  IADD3 R29, P0, PT, R29, UR6, RZ ;  /* 0x000000061d1d7c10 */ /* 0x000fe4000ff1e0ff */
[----:B------:R-:W-:-:S02]  /*0b40*/  @!P3 SEL R18, R26, R27, !P1 ;  /* 0x0000001b1a12b207 */ /* 0x000fc40004800000 */
[----:B------:R-:W-:Y:S01]  /*0b50*/  @!P3 SEL R17, R14, R15, !P1 ;  /* 0x0000000f0e11b207 */ /* 0x000fe20004800000 */
[----:B------:R-:W-:Y:S01]  /*0b60*/  IMAD.X R14, RZ, RZ, UR7, P0 ;  /* 0x00000007ff0e7e24 */ /* 0x000fe200080e06ff */
[----:B------:R-:W-:Y:S02]  /*0b70*/  SEL R12, R24, 0x1, !P3 ;  /* 0x00000001180c7807 */ /* 0x000fe40005800000 */
[----:B------:R-:W-:Y:S02]  /*0b80*/  ISETP.LT.U32.AND P0, PT, R29, R18, PT ;  /* 0x000000121d00720c */ /* 0x000fe40003f01070 */
[----:B------:R-:W-:Y:S02]  /*0b90*/  LOP3.LUT P2, RZ, R12, 0xff, RZ, 0xc0, !PT ;  /* 0x000000ff0cff7812 */ /* 0x000fe4000784c0ff */
[----:B------:R-:W-:-:S04]  /*0ba0*/  ISETP.LT.AND.EX P0, PT, R14, R17, PT, P0 ;  /* 0x000000110e00720c */ /* 0x000fc80003f01300 */
[----:B------:R-:W-:Y:S02]  /*0bb0*/  SEL R24, R29, R18, P0 ;  /* 0x000000121d187207 */ /* 0x000fe40000000000 */
[----:B------:R-:W-:Y:S02]  /*0bc0*/  SEL R3, R14, R17, P0 ;  /* 0x000000110e037207 */ /* 0x000fe40000000000 */
[----:B------:R-:W-:Y:S02]  /*0bd0*/  ISETP.NE.AND P0, PT, R22, RZ, PT ;  /* 0x000000ff1600720c */ /* 0x000fe40003f05270 */
[CC--:B---3--:R-:W-:Y:S02]  /*0be0*/  ISETP.NE.AND P3, PT, R16.reuse, R13.reuse, P2 ;  /* 0x0000000d1000720c */ /* 0x0c8fe40001765270 */
[----:B------:R-:W-:-:S04]  /*0bf0*/  ISETP.NE.AND P1, PT, R16, R13, PT ;  /* 0x0000000d1000720c */ /* 0x000fc80003f25270 */
[----:B------:R-:W-:-:S04]  /*0c00*/  @!P2 SEL R12, RZ, 0x1, !P1 ;  /* 0x00000001ff0ca807 */ /* 0x000fc80004800000 */
[----:B------:R-:W-:-:S03]  /*0c10*/  SEL R12, R12, 0x1, !P3 ;  /* 0x000000010c0c7807 */ /* 0x000fc60005800000 */
[----:B------:R-:W-:Y:S02]  /*0c20*/  @!P3 SEL R24, R29, R18, !P2 ;  /* 0x000000121d18b207 */ /* 0x000fe40005000000 */
[----:B------:R-:W-:Y:S02]  /*0c30*/  @!P3 SEL R3, R14, R17, !P2 ;  /* 0x000000110e03b207 */ /* 0x000fe40005000000 */
[----:B------:R-:W-:Y:S01]  /*0c40*/  PRMT R26, R12, 0x7610, R26 ;  /* 0x000076100c1a7816 */ /* 0x000fe2000000001a */
[----:B------:R-:W-:Y:S06]  /*0c50*/  @P0 BRA `(.L_x_529) ;  /* 0xfffffff400a80947 */ /* 0x000fec000383ffff */
[----:B------:R-:W-:Y:S05]  /*0c60*/  BSYNC.RECONVERGENT B3 ;  /* 0x0000000000037941 */ /* 0x000fea0003800200 */
.L_x_528:
[----:B------:R-:W-:-:S07]  /*0c70*/  VIADD R22, R5, 0xfffffc00 ;  /* 0xfffffc0005167836 */ /* 0x000fce0000000000 */
.L_x_527:
[----:B------:R-:W-:Y:S05]  /*0c80*/  BSYNC.RECONVERGENT B2 ;  /* 0x0000000000027941 */ /* 0x000fea0003800200 */
.L_x_526:
[----:B------:R-:W-:-:S13]  /*0c90*/  ISETP.NE.AND P0, PT, R23, RZ, PT ;  /* 0x000000ff1700720c */ /* 0x000fda0003f05270 */
[----:B------:R-:W-:Y:S05]  /*0ca0*/  @!P0 BRA `(.L_x_525) ;  /* 0x00000008005c8947 */ /* 0x000fea0003800000 */
[----:B------:R-:W-:Y:S01]  /*0cb0*/  ISETP.GE.U32.AND P0, PT, R23, 0x4, PT ;  /* 0x000000041700780c */ /* 0x000fe20003f06070 */
[----:B------:R-:W-:Y:S01]  /*0cc0*/  BSSY.RECONVERGENT B2, `(.L_x_530) ;  /* 0x000004f000027945 */ /* 0x000fe20003800200 */
[----:B------:R-:W-:-:S11]  /*0cd0*/  LOP3.LUT P1, R6, R20, 0x3, RZ, 0xc0, !PT ;  /* 0x0000000314067812 */ /* 0x000fd6000782c0ff */
[----:B------:R-:W-:Y:S05]  /*0ce0*/  @!P0 BRA `(.L_x_531) ;  /* 0x0000000400308947 */ /* 0x000fea0003800000 */
[----:B------:R-:W0:Y:S01]  /*0cf0*/  LDC.64 R10, c[0x0][0x380] ;  /* 0x0000e000ff0a7b82 */ /* 0x000e220000000a00 */
[----:B------:R-:W-:Y:S01]  /*0d00*/  IMAD.IADD R7, R9, 0x1, R22 ;  /* 0x0000000109077824 */ /* 0x000fe200078e0216 */
[----:B------:R-:W1:Y:S06]  /*0d10*/  LDCU.64 UR8, c[0x0][0x3a0] ;  /* 0x00007400ff0877ac */ /* 0x000e6c0008000a00 */
[----:B------:R-:W2:Y:S01]  /*0d20*/  LDC.64 R12, c[0x0][0x388] ;  /* 0x0000e200ff0c7b82 */ /* 0x000ea20000000a00 */
[----:B0-----:R-:W-:-:S06]  /*0d30*/  IMAD.WIDE.U32 R28, R7, 0x4, R10 ;  /* 0x00000004071c7825 */ /* 0x001fcc00078e000a */
[----:B------:R-:W3:Y:S01]  /*0d40*/  LDG.E R28, desc[UR12][R28.64] ;  /* 0x0000000c1c1c7981 */ /* 0x000ee2000c1e1900 */
[----:B--2---:R-:W-:-:S05]  /*0d50*/  IMAD.WIDE.U32 R14, R7, 0x4, R12 ;  /* 0x00000004070e7825 */ /* 0x004fca00078e000c */
[----:B------:R0:W3:Y:S01]  /*0d60*/  LDG.E R5, desc[UR12][R14.64] ;  /* 0x0000000c0e057981 */ /* 0x0000e2000c1e1900 */
[----:B------:R-:W-:-:S04]  /*0d70*/  VIADD R23, R7, 0x100 ;  /* 0x0000010007177836 */ /* 0x000fc80000000000 */
[----:B------:R-:W-:-:S04]  /*0d80*/  IMAD.WIDE.U32 R16, R23, 0x4, R12 ;  /* 0x0000000417107825 */ /* 0x000fc800078e000c */
[----:B0-----:R-:W-:Y:S02]  /*0d90*/  IMAD.WIDE.U32 R14, R23, 0x4, R10 ;  /* 0x00000004170e7825 */ /* 0x001fe400078e000a */
[----:B------:R-:W2:Y:S04]  /*0da0*/  LDG.E R16, desc[UR12][R16.64] ;  /* 0x0000000c10107981 */ /* 0x000ea8000c1e1900 */
[----:B------:R-:W2:Y:S01]  /*0db0*/  LDG.E R25, desc[UR12][R14.64] ;  /* 0x0000000c0e197981 */ /* 0x000ea2000c1e1900 */
[----:B------:R-:W-:-:S04]  /*0dc0*/  VIADD R27, R7, 0x200 ;  /* 0x00000200071b7836 */ /* 0x000fc80000000000 */
[----:B------:R-:W-:-:S04]  /*0dd0*/  IMAD.WIDE.U32 R18, R27, 0x4, R10 ;  /* 0x000000041b127825 */ /* 0x000fc800078e000a */
[----:B------:R-:W-:Y:S02]  /*0de0*/  IMAD.WIDE.U32 R20, R27, 0x4, R12 ;  /* 0x000000041b147825 */ /* 0x000fe400078e000c */
[----:B------:R-:W4:Y:S04]  /*0df0*/  LDG.E R18, desc[UR12][R18.64] ;  /* 0x0000000c12127981 */ /* 0x000f28000c1e1900 */
[----:B------:R0:W4:Y:S01]  /*0e00*/  LDG.E R21, desc[UR12][R20.64] ;  /* 0x0000000c14157981 */ /* 0x000122000c1e1900 */
[----:B------:R-:W-:-:S04]  /*0e10*/  VIADD R29, R7, 0x300 ;  /* 0x00000300071d7836 */ /* 0x000fc80000000000 */
[----:B------:R-:W-:-:S04]  /*0e20*/  IMAD.WIDE.U32 R10, R29, 0x4, R10 ;  /* 0x000000041d0a7825 */ /* 0x000fc800078e000a */
[----:B------:R-:W-:Y:S02]  /*0e30*/  IMAD.WIDE.U32 R12, R29, 0x4, R12 ;  /* 0x000000041d0c7825 */ /* 0x000fe400078e000c */
[----:B------:R-:W5:Y:S04]  /*0e40*/  LDG.E R10, desc[UR12][R10.64] ;  /* 0x0000000c0a0a7981 */ /* 0x000f68000c1e1900 */
[----:B------:R3:W5:Y:S01]  /*0e50*/  LDG.E R13, desc[UR12][R12.64] ;  /* 0x0000000c0c0d7981 */ /* 0x000762000c1e1900 */
[----:B------:R-:W-:Y:S02]  /*0e60*/  LOP3.LUT P3, RZ, R26, 0xff, RZ, 0xc0, !PT ;  /* 0x000000ff1aff7812 */ /* 0x000fe4000786c0ff */
[----:B-1----:R-:W-:-:S05]  /*0e70*/  IADD3 R7, P2, PT, R7, UR8, RZ ;  /* 0x0000000807077c10 */ /* 0x002fca000ff5e0ff */
[----:B0-----:R-:W-:Y:S01]  /*0e80*/  IMAD.X R20, RZ, RZ, UR9, P2 ;  /* 0x00000009ff147e24 */ /* 0x001fe200090e06ff */
[----:B------:R-:W-:Y:S01]  /*0e90*/  IADD3 R23, P5, PT, R23, UR8, RZ ;  /* 0x0000000817177c10 */ /* 0x000fe2000ffbe0ff */
[----:B------:R-:W-:Y:S01]  /*0ea0*/  VIADD R22, R22, 0x400 ;  /* 0x0000040016167836 */ /* 0x000fe20000000000 */
[CC--:B---3--:R-:W-:Y:S02]  /*0eb0*/  ISETP.NE.AND P0, PT, R28.reuse, R5.reuse, PT ;  /* 0x000000051c00720c */ /* 0x0c8fe40003f05270 */
        /* <DEDUP_REMOVED lines=12> */
[----:B------:R-:W-:Y:S01]  /*0f80*/  @!P2 SEL R26, RZ, 0x1, !P0 ;  /* 0x00000001ff1aa807 */ /* 0x000fe20004000000 */
[----:B------:R-:W-:-:S03]  /*0f90*/  IMAD.X R3, RZ, RZ, UR9, P5 ;  /* 0x00000009ff037e24 */ /* 0x000fc6000a8e06ff */
[----:B------:R-:W-:Y:S02]  /*0fa0*/  SEL R26, R26, 0x1, !P4 ;  /* 0x000000011a1a7807 */ /* 0x000fe40006000000 */
[----:B------:R-:W-:Y:S02]  /*0fb0*/  ISETP.LT.U32.AND P0, PT, R23, R12, PT ;  /* 0x0000000c1700720c */ /* 0x000fe40003f01070 */
[----:B------:R-:W-:Y:S02]  /*0fc0*/  LOP3.LUT P3, RZ, R26, 0xff, RZ, 0xc0, !PT ;  /* 0x000000ff1aff7812 */ /* 0x000fe4000786c0ff */
[----:B------:R-:W-:-:S04]  /*0fd0*/  ISETP.LT.AND.EX P0, PT, R3, R14, PT, P0 ;  /* 0x0000000e0300720c */ /* 0x000fc80003f01300 */
[----:B------:R-:W-:Y:S02]  /*0fe0*/  SEL R16, R23, R12, P0 ;  /* 0x0000000c17107207 */ /* 0x000fe40000000000 */
[----:B------:R-:W-:Y:S02]  /*0ff0*/  SEL R20, R3, R14, P0 ;  /* 0x0000000e03147207 */ /* 0x000fe40000000000 */
[----:B------:R-:W-:Y:S02]  /*1000*/  @!P4 SEL R16, R23, R12, !P2 ;  /* 0x0000000c1710c207 */ /* 0x000fe40005000000 */
[----:B------:R-:W-:Y:S02]  /*1010*/  @!P4 SEL R20, R3, R14, !P2 ;  /* 0x0000000e0314c207 */ /* 0x000fe40005000000 */
[----:B------:R-:W-:Y:S02]  /*1020*/  IADD3 R27, P0, PT, R27, UR8, RZ ;  /* 0x000000081b1b7c10 */ /* 0x000fe4000ff1e0ff */
[----:B----4-:R-:W-:-:S02]  /*1030*/  ISETP.NE.AND P2, PT, R18, R21, PT ;  /* 0x000000151200720c */ /* 0x010fc40003f45270 */
[----:B------:R-:W-:Y:S01]  /*1040*/  ISETP.NE.AND P4, PT, R18, R21, P3 ;  /* 0x000000151200720c */ /* 0x000fe20001f85270 */
[----:B------:R-:W-:Y:S01]  /*1050*/  IMAD.X R3, RZ, RZ, UR9, P0 ;  /* 0x00000009ff037e24 */ /* 0x000fe200080e06ff */
[----:B------:R-:W-:Y:S02]  /*1060*/  @!P3 SEL R26, RZ, 0x1, !P2 ;  /* 0x00000001ff1ab807 */ /* 0x000fe40005000000 */
[----:B------:R-:W-:Y:S02]  /*1070*/  ISETP.LT.U32.AND P0, PT, R27, R16, PT ;  /* 0x000000101b00720c */ /* 0x000fe40003f01070 */
[----:B------:R-:W-:Y:S02]  /*1080*/  SEL R26, R26, 0x1, !P4 ;  /* 0x000000011a1a7807 */ /* 0x000fe40006000000 */
[----:B------:R-:W-:Y:S02]  /*1090*/  ISETP.LT.AND.EX P0, PT, R3, R20, PT, P0 ;  /* 0x000000140300720c */ /* 0x000fe40003f01300 */
[----:B------:R-:W-:-:S02]  /*10a0*/  LOP3.LUT P2, RZ, R26, 0xff, RZ, 0xc0, !PT ;  /* 0x000000ff1aff7812 */ /* 0x000fc4000784c0ff */
[----:B------:R-:W-:Y:S02]  /*10b0*/  IADD3 R29, P5, PT, R29, UR8, RZ ;  /* 0x000000081d1d7c10 */ /* 0x000fe4000ffbe0ff */
[----:B------:R-:W-:Y:S02]  /*10c0*/  SEL R12, R27, R16, P0 ;  /* 0x000000101b0c7207 */ /* 0x000fe40000000000 */
[----:B------:R-:W-:Y:S02]  /*10d0*/  SEL R14, R3, R20, P0 ;  /* 0x00000014030e7207 */ /* 0x000fe40000000000 */
[----:B------:R-:W-:Y:S02]  /*10e0*/  @!P4 SEL R12, R27, R16, !P3 ;  /* 0x000000101b0cc207 */ /* 0x000fe40005800000 */
[----:B------:R-:W-:Y:S02]  /*10f0*/  @!P4 SEL R14, R3, R20, !P3 ;  /* 0x00000014030ec207 */ /* 0x000fe40005800000 */
[----:B-----5:R-:W-:Y:S01]  /*1100*/  ISETP.NE.AND P4, PT, R10, R13, P2 ;  /* 0x0000000d0a00720c */ /* 0x020fe20001785270 */
[----:B------:R-:W-:Y:S01]  /*1110*/  IMAD.X R5, RZ, RZ, UR9, P5 ;  /* 0x00000009ff057e24 */ /* 0x000fe2000a8e06ff */
[----:B------:R-:W-:-:S02]  /*1120*/  ISETP.LT.U32.AND P0, PT, R29, R12, PT ;  /* 0x0000000c1d00720c */ /* 0x000fc40003f01070 */
[----:B------:R-:W-:Y:S02]  /*1130*/  ISETP.NE.AND P3, PT, R10, R13, PT ;  /* 0x0000000d0a00720c */ /* 0x000fe40003f65270 */
[----:B------:R-:W-:Y:S02]  /*1140*/  ISETP.LT.AND.EX P0, PT, R5, R14, PT, P0 ;  /* 0x0000000e0500720c */ /* 0x000fe40003f01300 */
[----:B------:R-:W-:Y:S02]  /*1150*/  @!P2 SEL R26, RZ, 0x1, !P3 ;  /* 0x00000001ff1aa807 */ /* 0x000fe40005800000 */
[----:B------:R-:W-:Y:S02]  /*1160*/  SEL R24, R29, R12, P0 ;  /* 0x0000000c1d187207 */ /* 0x000fe40000000000 */
[----:B------:R-:W-:Y:S02]  /*1170*/  SEL R3, R5, R14, P0 ;  /* 0x0000000e05037207 */ /* 0x000fe40000000000 */
[----:B------:R-:W-:-:S02]  /*1180*/  SEL R26, R26, 0x1, !P4 ;  /* 0x000000011a1a7807 */ /* 0x000fc40006000000 */
[----:B------:R-:W-:Y:S02]  /*1190*/  @!P4 SEL R24, R29, R12, !P2 ;  /* 0x0000000c1d18c207 */ /* 0x000fe40005000000 */
[----:B------:R-:W-:-:S07]  /*11a0*/  @!P4 SEL R3, R5, R14, !P2 ;  /* 0x0000000e0503c207 */ /* 0x000fce0005000000 */
.L_x_531:
[----:B------:R-:W-:Y:S05]  /*11b0*/  BSYNC.RECONVERGENT B2 ;  /* 0x0000000000027941 */ /* 0x000fea0003800200 */
.L_x_530:
        /* <DEDUP_REMOVED lines=13> */
[----:B------:R-:W3:Y:S01]  /*1290*/  LDG.E R15, desc[UR12][R14.64] ;  /* 0x0000000c0e0f7981 */ /* 0x000ee2000c1e1900 */
[----:B------:R-:W-:-:S04]  /*12a0*/  IMAD.WIDE.U32 R10, R17, 0x4, R10 ;  /* 0x00000004110a7825 */ /* 0x000fc800078e000a */
[----:B------:R-:W-:Y:S02]  /*12b0*/  IMAD.WIDE.U32 R6, R17, 0x4, R6 ;  /* 0x0000000411067825 */ /* 0x000fe400078e0006 */
[----:B------:R-:W2:Y:S04]  /*12c0*/  LDG.E R10, desc[UR12][R10.64] ;  /* 0x0000000c0a0a7981 */ /* 0x000ea8000c1e1900 */
[----:B------:R0:W2:Y:S01]  /*12d0*/  LDG.E R19, desc[UR12][R6.64] ;  /* 0x0000000c06137981 */ /* 0x0000a2000c1e1900 */
[----:B------:R-:W-:Y:S02]  /*12e0*/  LOP3.LUT P2, RZ, R26, 0xff, RZ, 0xc0, !PT ;  /* 0x000000ff1aff7812 */ /* 0x000fe4000784c0ff */
[----:B-1----:R-:W-:-:S04]  /*12f0*/  IADD3 R5, P4, PT, R5, UR8, RZ ;  /* 0x0000000805057c10 */ /* 0x002fc8000ff9e0ff */
[----:B------:R-:W-:Y:S01]  /*1300*/  ISETP.LT.U32.AND P0, PT, R5, R24, PT ;  /* 0x000000180500720c */ /* 0x000fe20003f01070 */
[----:B------:R-:W-:-:S05]  /*1310*/  IMAD.X R8, RZ, RZ, UR9, P4 ;  /* 0x00000009ff087e24 */ /* 0x000fca000a0e06ff */
[----:B------:R-:W-:-:S04]  /*1320*/  ISETP.LT.AND.EX P0, PT, R8, R3, PT, P0 ;  /* 0x000000030800720c */ /* 0x000fc80003f01300 */
[----:B0-----:R-:W-:Y:S02]  /*1330*/  SEL R6, R5, R24, P0 ;  /* 0x0000001805067207 */ /* 0x001fe40000000000 */
[----:B------:R-:W-:Y:S01]  /*1340*/  SEL R7, R8, R3, P0 ;  /* 0x0000000308077207 */ /* 0x000fe20000000000 */
[----:B------:R-:W-:Y:S01]  /*1350*/  VIADD R22, R22, 0x200 ;  /* 0x0000020016167836 */ /* 0x000fe20000000000 */
[CC--:B---3--:R-:W-:Y:S02]  /*1360*/  ISETP.NE.AND P5, PT, R12.reuse, R15.reuse, PT ;  /* 0x0000000f0c00720c */ /* 0x0c8fe40003fa5270 */
[----:B------:R-:W-:Y:S02]  /*1370*/  ISETP.NE.AND P3, PT, R12, R15, P2 ;  /* 0x0000000f0c00720c */ /* 0x000fe40001765270 */
[----:B------:R-:W-:-:S04]  /*1380*/  @!P2 SEL R26, RZ, 0x1, !P5 ;  /* 0x00000001ff1aa807 */ /* 0x000fc80006800000 */
[----:B------:R-:W-:Y:S02]  /*1390*/  SEL R26, R26, 0x1, !P3 ;  /* 0x000000011a1a7807 */ /* 0x000fe40005800000 */
[----:B------:R-:W-:Y:S02]  /*13a0*/  IADD3 R17, P5, PT, R17, UR8, RZ ;  /* 0x0000000811117c10 */ /* 0x000fe4000ffbe0ff */
[----:B------:R-:W-:-:S03]  /*13b0*/  LOP3.LUT P4, RZ, R26, 0xff, RZ, 0xc0, !PT ;  /* 0x000000ff1aff7812 */ /* 0x000fc6000788c0ff */
[----:B------:R-:W-:Y:S02]  /*13c0*/  @!P3 SEL R6, R5, R24, !P2 ;  /* 0x000000180506b207 */ /* 0x000fe40005000000 */
[----:B------:R-:W-:Y:S02]  /*13d0*/  @!P3 SEL R7, R8, R3, !P2 ;  /* 0x000000030807b207 */ /* 0x000fe40005000000 */
[CC--:B--2---:R-:W-:Y:S01]  /*13e0*/  ISETP.NE.AND P3, PT, R10.reuse, R19.reuse, P4 ;  /* 0x000000130a00720c */ /* 0x0c4fe20002765270 */
        /* <DEDUP_REMOVED lines=10> */
.L_x_533:
[----:B------:R-:W-:Y:S05]  /*1490*/  BSYNC.RECONVERGENT B2 ;  /* 0x0000000000027941 */ /* 0x000fea0003800200 */
.L_x_532:
        /* <DEDUP_REMOVED lines=8> */
[----:B------:R-:W3:Y:S01]  /*1520*/  LDG.E R9, desc[UR12][R8.64] ;  /* 0x0000000c08097981 */ /* 0x000ee2000c1e1900 */
[----:B------:R-:W-:Y:S02]  /*1530*/  LOP3.LUT P3, RZ, R26, 0xff, RZ, 0xc0, !PT ;  /* 0x000000ff1aff7812 */ /* 0x000fe4000786c0ff */
[----:B-1----:R-:W-:-:S05]  /*1540*/  IADD3 R11, P0, PT, R5, UR8, RZ ;  /* 0x00000008050b7c10 */ /* 0x002fca000ff1e0ff */
[----:B------:R-:W-:Y:S01]  /*1550*/  IMAD.X R10, RZ, RZ, UR9, P0 ;  /* 0x00000009ff0a7e24 */ /* 0x000fe200080e06ff */
[----:B------:R-:W-:-:S04]  /*1560*/  ISETP.LT.U32.AND P0, PT, R11, R24, PT ;  /* 0x000000180b00720c */ /* 0x000fc80003f01070 */
[----:B------:R-:W-:-:S04]  /*1570*/  ISETP.LT.AND.EX P0, PT, R10, R3, PT, P0 ;  /* 0x000000030a00720c */ /* 0x000fc80003f01300 */
[----:B------:R-:W-:Y:S02]  /*1580*/  SEL R5, R11, R24, P0 ;  /* 0x000000180b057207 */ /* 0x000fe40000000000 */
[CC--:B---3--:R-:W-:Y:S02]  /*1590*/  ISETP.NE.AND P2, PT, R6.reuse, R9.reuse, P3 ;  /* 0x000000090600720c */ /* 0x0c8fe40001f45270 */
        /* <DEDUP_REMOVED lines=8> */
.L_x_525:
[----:B------:R-:W-:Y:S05]  /*1620*/  BSYNC.RECONVERGENT B1 ;  /* 0x0000000000017941 */ /* 0x000fea0003800200 */
.L_x_524:
[----:B------:R-:W-:-:S13]  /*1630*/  ISETP.GE.U32.AND P0, PT, R2, 0x100, PT ;  /* 0x000001000200780c */ /* 0x000fda0003f06070 */
        /* <DEDUP_REMOVED lines=25> */
.L_x_536:
[----:B------:R-:W-:Y:S05]  /*17d0*/  BSYNC.RECONVERGENT B1 ;  /* 0x0000000000017941 */ /* 0x000fea0003800200 */
.L_x_535:
        /* <DEDUP_REMOVED lines=23> */
.L_x_538:
[----:B------:R-:W-:Y:S05]  /*1950*/  BSYNC.RECONVERGENT B1 ;  /* 0x0000000000017941 */ /* 0x000fea0003800200 */
.L_x_537:
        /* <DEDUP_REMOVED lines=20> */
.L_x_540:
[----:B------:R-:W-:Y:S05]  /*1aa0*/  BSYNC.RECONVERGENT B1 ;  /* 0x0000000000017941 */ /* 0x000fea0003800200 */
.L_x_539:
        /* <DEDUP_REMOVED lines=20> */
.L_x_542:
[----:B------:R-:W-:Y:S05]  /*1bf0*/  BSYNC.RECONVERGENT B1 ;  /* 0x0000000000017941 */ /* 0x000fea0003800200 */
.L_x_541:
        /* <DEDUP_REMOVED lines=20> */
.L_x_544:
[----:B------:R-:W-:Y:S05]  /*1d40*/  BSYNC.RECONVERGENT B1 ;  /* 0x0000000000017941 */ /* 0x000fea0003800200 */
.L_x_543:
[----:B------:R-:W-:Y:S04]  /*1d50*/  BSSY.RECONVERGENT B1, `(.L_x_545) ;  /* 0x000000b000017945 */ /* 0x000fe80003800200 */
[----:B------:R-:W-:Y:S05]  /*1d60*/  @P1 BRA `(.L_x_546) ;  /* 0x0000000000241947 */ /* 0x000fea0003800000 */
[----:B--2---:R-:W2:Y:S01]  /*1d70*/  S2R R6, SR_CgaCtaId ;  /* 0x0000000000067919 */ /* 0x004ea20000008800 */
[----:B0-----:R-:W-:Y:S02]  /*1d80*/  MOV R5, 0x400 ;  /* 0x0000040000057802 */ /* 0x001fe40000000f00 */
[----:B------:R-:W-:-:S04]  /*1d90*/  SHF.R.U32.HI R2, RZ, 0x1, R4 ;  /* 0x00000001ff027819 */ /* 0x000fc80000011604 */
[----:B------:R-:W-:Y:S02]  /*1da0*/  LOP3.LUT R2, R2, 0x1f0, RZ, 0xc0, !PT ;  /* 0x000001f002027812 */ /* 0x000fe400078ec0ff */
[----:B--2---:R-:W-:-:S05]  /*1db0*/  LEA R5, R6, R5, 0x18 ;  /* 0x0000000506057211 */ /* 0x004fca00078ec0ff */
[----:B------:R-:W-:Y:S02]  /*1dc0*/  IMAD.IADD R5, R2, 0x1, R5 ;  /* 0x0000000102057824 */ /* 0x000fe400078e0205 */
[----:B------:R-:W-:-:S03]  /*1dd0*/  IMAD.MOV.U32 R2, RZ, RZ, R24 ;  /* 0x000000ffff027224 */ /* 0x000fc600078e0018 */
[----:B------:R0:W-:Y:S04]  /*1de0*/  STS.U8 [R5+0x8], R26 ;  /* 0x0000081a05007388 */ /* 0x0001e80000000000 */
[----:B------:R0:W-:Y:S02]  /*1df0*/  STS.64 [R5+0x10], R2 ;  /* 0x0000100205007388 */ /* 0x0001e40000000a00 */
.L_x_546:
[----:B------:R-:W-:Y:S05]  /*1e00*/  BSYNC.RECONVERGENT B1 ;  /* 0x0000000000017941 */ /* 0x000fea0003800200 */
.L_x_545:
        /* <DEDUP_REMOVED lines=10> */
[----:B--2-4-:R-:W2:Y:S04]  /*1eb0*/  LDS.64 R6, [UR4+0x30] ;  /* 0x00003004ff067984 */ /* 0x014ea80008000a00 */
[----:B------:R-:W4:Y:S04]  /*1ec0*/  LDS.U8 R16, [UR4+0x38] ;  /* 0x00003804ff107984 */ /* 0x000f280008000000 */
[----:B------:R-:W4:Y:S04]  /*1ed0*/  LDS.64 R10, [UR4+0x40] ;  /* 0x00004004ff0a7984 */ /* 0x000f280008000a00 */
[----:B------:R-:W4:Y:S04]  /*1ee0*/  LDS.U8 R12, [UR4+0x48] ;  /* 0x00004804ff0c7984 */ /* 0x000f280008000000 */
[----:B------:R-:W4:Y:S04]  /*1ef0*/  LDS.64 R4, [UR4+0x50] ;  /* 0x00005004ff047984 */ /* 0x000f280008000a00 */
[----:B------:R-:W4:Y:S01]  /*1f00*/  LDS.U8 R17, [UR4+0x58] ;  /* 0x00005804ff117984 */ /* 0x000f220008000000 */
[----:B0-----:R-:W-:-:S04]  /*1f10*/  ISETP.NE.AND P2, PT, R2, RZ, PT ;  /* 0x000000ff0200720c */ /* 0x001fc80003f45270 */
[----:B------:R-:W-:Y:S02]  /*1f20*/  @P4 SEL R2, R26, 0x1, !P2 ;  /* 0x000000011a024807 */ /* 0x000fe40005000000 */
[-C--:B-----5:R-:W-:Y:S01]  /*1f30*/  ISETP.LT.U32.AND P0, PT, R8, R24.reuse, PT ;  /* 0x000000180800720c */ /* 0x0a0fe20003f01070 */
[----:B------:R-:W-:Y:S01]  /*1f40*/  LDS.U8 R26, [UR4+0x78] ;  /* 0x00007804ff1a7984 */ /* 0x000fe20008000000 */
[----:B------:R-:W-:Y:S02]  /*1f50*/  LOP3.LUT P3, RZ, R2, 0xff, RZ, 0xc0, !PT ;  /* 0x000000ff02ff7812 */ /* 0x000fe4000786c0ff */
[----:B------:R-:W-:Y:S02]  /*1f60*/  ISETP.LT.AND.EX P0, PT, R9, R3, PT, P0 ;  /* 0x000000030900720c */ /* 0x000fe40003f01300 */
[----:B-1----:R-:W-:Y:S02]  /*1f70*/  ISETP.NE.AND P5, PT, R14, RZ, PT ;  /* 0x000000ff0e00720c */ /* 0x002fe40003fa5270 */
[----:B---3--:R-:W-:-:S02]  /*1f80*/  @P2 SEL R24, R8, R24, P0 ;  /* 0x0000001808182207 */ /* 0x008fc40000000000 */
[C---:B------:R-:W-:Y:S02]  /*1f90*/  @P2 SEL R3, R9.reuse, R3, P0 ;  /* 0x0000000309032207 */ /* 0x040fe40000000000 */
[----:B------:R-:W-:Y:S02]  /*1fa0*/  SEL R13, R8, R24, !P4 ;  /* 0x00000018080d7207 */ /* 0x000fe40006000000 */
[----:B------:R-:W-:Y:S02]  /*1fb0*/  SEL R3, R9, R3, !P4 ;  /* 0x0000000309037207 */ /* 0x000fe40006000000 */
[----:B--2---:R-:W-:Y:S01]  /*1fc0*/  ISETP.LT.U32.AND P0, PT, R6, R13, PT ;  /* 0x0000000d0600720c */ /* 0x004fe20003f01070 */
[----:B------:R-:W0:Y:S01]  /*1fd0*/  LDS.64 R8, [UR4+0x60] ;  /* 0x00006004ff087984 */ /* 0x000e220008000a00 */
[----:B------:R-:W-:Y:S02]  /*1fe0*/  @P3 SEL R14, R2, 0x1, !P5 ;  /* 0x00000001020e3807 */ /* 0x000fe40006800000 */
[----:B------:R-:W-:-:S02]  /*1ff0*/  ISETP.LT.AND.EX P0, PT, R7, R3, PT, P0 ;  /* 0x000000030700720c */ /* 0x000fc40003f01300 */
[----:B------:R-:W-:Y:S02]  /*2000*/  LOP3.LUT P2, RZ, R14, 0xff, RZ, 0xc0, !PT ;  /* 0x000000ff0eff7812 */ /* 0x000fe4000784c0ff */
[----:B------:R-:W-:Y:S02]  /*2010*/  @P5 SEL R13, R6, R13, P0 ;  /* 0x0000000d060d5207 */ /* 0x000fe40000000000 */
[----:B----4-:R-:W-:Y:S02]  /*2020*/  ISETP.NE.AND P4, PT, R16, RZ, PT ;  /* 0x000000ff1000720c */ /* 0x010fe40003f85270 */
[C---:B------:R-:W-:Y:S02]  /*2030*/  @P5 SEL R3, R7.reuse, R3, P0 ;  /* 0x0000000307035207 */ /* 0x040fe40000000000 */
[----:B------:R-:W-:Y:S02]  /*2040*/  SEL R13, R6, R13, !P3 ;  /* 0x0000000d060d7207 */ /* 0x000fe40005800000 */
[----:B------:R-:W-:-:S02]  /*2050*/  SEL R15, R7, R3, !P3 ;  /* 0x00000003070f7207 */ /* 0x000fc40005800000 */
[----:B------:R-:W-:Y:S01]  /*2060*/  ISETP.LT.U32.AND P0, PT, R10, R13, PT ;  /* 0x0000000d0a00720c */ /* 0x000fe20003f01070 */
[----:B------:R-:W-:Y:S01]  /*2070*/  LDS.64 R6, [UR4+0x70] ;  /* 0x00007004ff067984 */ /* 0x000fe20008000a00 */
[----:B------:R-:W-:Y:S02]  /*2080*/  @P2 SEL R16, R14, 0x1, !P4 ;  /* 0x000000010e102807 */ /* 0x000fe40006000000 */
[----:B------:R-:W-:Y:S01]  /*2090*/  ISETP.LT.AND.EX P0, PT, R11, R15, PT, P0 ;  /* 0x0000000f0b00720c */ /* 0x000fe20003f01300 */
[----:B------:R-:W1:Y:S01]  /*20a0*/  LDS.U8 R14, [UR4+0x68] ;  /* 0x00006804ff0e7984 */ /* 0x000e620008000000 */
[----:B------:R-:W-:Y:S02]  /*20b0*/  ISETP.NE.AND P3, PT, R12, RZ, PT ;  /* 0x000000ff0c00720c */ /* 0x000fe40003f65270 */
[----:B------:R-:W-:Y:S01]  /*20c0*/  @P4 SEL R13, R10, R13, P0 ;  /* 0x0000000d0a0d4207 */ /* 0x000fe20000000000 */
[----:B------:R-:W2:Y:S01]  /*20d0*/  LDS.64 R2, [UR4+0x80] ;  /* 0x00008004ff027984 */ /* 0x000ea20008000a00 */
[----:B------:R-:W-:-:S02]  /*20e0*/  LOP3.LUT P5, RZ, R16, 0xff, RZ, 0xc0, !PT ;  /* 0x000000ff10ff7812 */ /* 0x000fc400078ac0ff */
[C---:B------:R-:W-:Y:S02]  /*20f0*/  @P4 SEL R15, R11.reuse, R15, P0 ;  /* 0x0000000f0b0f4207 */ /* 0x040fe40000000000 */
[----:B------:R-:W-:Y:S02]  /*2100*/  SEL R13, R10, R13, !P2 ;  /* 0x0000000d0a0d7207 */ /* 0x000fe40005000000 */
[----:B------:R-:W-:Y:S02]  /*2110*/  SEL R15, R11, R15, !P2 ;  /* 0x0000000f0b0f7207 */ /* 0x000fe40005000000 */
[----:B------:R-:W-:Y:S02]  /*2120*/  ISETP.LT.U32.AND P0, PT, R4, R13, PT ;  /* 0x0000000d0400720c */ /* 0x000fe40003f01070 */
[----:B------:R-:W-:Y:S02]  /*2130*/  ISETP.NE.AND P2, PT, R17, RZ, PT ;  /* 0x000000ff1100720c */ /* 0x000fe40003f45270 */
[----:B------:R-:W-:-:S02]  /*2140*/  ISETP.LT.AND.EX P0, PT, R5, R15, PT, P0 ;  /* 0x0000000f0500720c */ /* 0x000fc40003f01300 */
[----:B------:R-:W-:Y:S02]  /*2150*/  @P5 SEL R12, R16, 0x1, !P3 ;  /* 0x00000001100c5807 */ /* 0x000fe40005800000 */
[C---:B------:R-:W-:Y:S02]  /*2160*/  @P3 SEL R13, R4.reuse, R13, P0 ;  /* 0x0000000d040d3207 */ /* 0x040fe40000000000 */
[C---:B------:R-:W-:Y:S02]  /*2170*/  @P3 SEL R15, R5.reuse, R15, P0 ;  /* 0x0000000f050f3207 */ /* 0x040fe40000000000 */
[----:B------:R-:W-:Y:S02]  /*2180*/  SEL R11, R4, R13, !P5 ;  /* 0x0000000d040b7207 */ /* 0x000fe40006800000 */
[----:B------:R-:W-:Y:S02]  /*2190*/  LOP3.LUT P4, RZ, R12, 0xff, RZ, 0xc0, !PT ;  /* 0x000000ff0cff7812 */ /* 0x000fe4000788c0ff */
[----:B------:R-:W-:-:S02]  /*21a0*/  SEL R13, R5, R15, !P5 ;  /* 0x0000000f050d7207 */ /* 0x000fc40006800000 */
[----:B0-----:R-:W-:-:S04]  /*21b0*/  ISETP.LT.U32.AND P0, PT, R8, R11, PT ;  /* 0x0000000b0800720c */ /* 0x001fc80003f01070 */
[----:B------:R-:W-:-:S04]  /*21c0*/  ISETP.LT.AND.EX P0, PT, R9, R13, PT, P0 ;  /* 0x0000000d0900720c */ /* 0x000fc80003f01300 */
[----:B------:R-:W-:Y:S02]  /*21d0*/  @P2 SEL R11, R8, R11, P0 ;  /* 0x0000000b080b2207 */ /* 0x000fe40000000000 */
[----:B------:R-:W-:Y:S02]  /*21e0*/  @P4 SEL R17, R12, 0x1, !P2 ;  /* 0x000000010c114807 */ /* 0x000fe40005000000 */
[----:B-1----:R-:W-:Y:S02]  /*21f0*/  ISETP.NE.AND P3, PT, R14, RZ, PT ;  /* 0x000000ff0e00720c */ /* 0x002fe40003f65270 */
[----:B------:R-:W-:Y:S02]  /*2200*/  @P2 SEL R13, R9, R13, P0 ;  /* 0x0000000d090d2207 */ /* 0x000fe40000000000 */
[----:B------:R-:W-:Y:S02]  /*2210*/  SEL R5, R8, R11, !P4 ;  /* 0x0000000b08057207 */ /* 0x000fe40006000000 */
[----:B------:R-:W-:-:S02]  /*2220*/  LOP3.LUT P5, RZ, R17, 0xff, RZ, 0xc0, !PT ;  /* 0x000000ff11ff7812 */ /* 0x000fc400078ac0ff */
[----:B------:R-:W-:Y:S02]  /*2230*/  SEL R9, R9, R13, !P4 ;  /* 0x0000000d09097207 */ /* 0x000fe40006000000 */
[----:B------:R-:W-:Y:S02]  /*2240*/  ISETP.LT.U32.AND P0, PT, R6, R5, PT ;  /* 0x000000050600720c */ /* 0x000fe40003f01070 */
[----:B------:R-:W-:Y:S02]  /*2250*/  ISETP.NE.AND P4, PT, R26, RZ, PT ;  /* 0x000000ff1a00720c */ /* 0x000fe40003f85270 */
[----:B------:R-:W-:-:S04]  /*2260*/  ISETP.LT.AND.EX P0, PT, R7, R9, PT, P0 ;  /* 0x000000090700720c */ /* 0x000fc80003f01300 */
[C---:B------:R-:W-:Y:S02]  /*2270*/  @P3 SEL R5, R6.reuse, R5, P0 ;  /* 0x0000000506053207 */ /* 0x040fe40000000000 */
[----:B------:R-:W-:Y:S02]  /*2280*/  @P5 SEL R14, R17, 0x1, !P3 ;  /* 0x00000001110e5807 */ /* 0x000fe40005800000 */
[C---:B------:R-:W-:Y:S02]  /*2290*/  @P3 SEL R9, R7.reuse, R9, P0 ;  /* 0x0000000907093207 */ /* 0x040fe40000000000 */
[----:B------:R-:W-:Y:S02]  /*22a0*/  SEL R5, R6, R5, !P5 ;  /* 0x0000000506057207 */ /* 0x000fe40006800000 */
[----:B------:R-:W-:Y:S02]  /*22b0*/  LOP3.LUT P2, RZ, R14, 0xff, RZ, 0xc0, !PT ;  /* 0x000000ff0eff7812 */ /* 0x000fe4000784c0ff */
[----:B------:R-:W-:-:S02]  /*22c0*/  SEL R7, R7, R9, !P5 ;  /* 0x0000000907077207 */ /* 0x000fc40006800000 */
[----:B--2---:R-:W-:-:S04]  /*22d0*/  ISETP.LT.U32.AND P0, PT, R2, R5, PT ;  /* 0x000000050200720c */ /* 0x004fc80003f01070 */
[----:B------:R-:W-:-:S04]  /*22e0*/  ISETP.LT.AND.EX P0, PT, R3, R7, PT, P0 ;  /* 0x000000070300720c */ /* 0x000fc80003f01300 */
[----:B------:R-:W-:Y:S02]  /*22f0*/  @P4 SEL R5, R2, R5, P0 ;  /* 0x0000000502054207 */ /* 0x000fe40000000000 */
[C---:B------:R-:W-:Y:S02]  /*2300*/  @P4 SEL R7, R3.reuse, R7, P0 ;  /* 0x0000000703074207 */ /* 0x040fe40000000000 */
[----:B------:R-:W-:Y:S02]  /*2310*/  @P2 SEL R26, R14, 0x1, !P4 ;  /* 0x000000010e1a2807 */ /* 0x000fe40006000000 */
[----:B------:R-:W-:Y:S02]  /*2320*/  SEL R24, R2, R5, !P2 ;  /* 0x0000000502187207 */ /* 0x000fe40005000000 */
[----:B------:R-:W-:Y:S01]  /*2330*/  SEL R3, R3, R7, !P2 ;  /* 0x0000000703037207 */ /* 0x000fe20005000000 */
[----:B------:R-:W-:Y:S06]  /*2340*/  BRA `(.L_x_547) ;  /* 0x0000003800a47947 */ /* 0x000fec0003800000 */
.L_x_534:
        /* <DEDUP_REMOVED lines=9> */
[CC--:B0-----:R-:W-:Y:S01]  /*23e0*/  ISETP.GE.AND P0, PT, R12.reuse, R5.reuse, PT ;  /* 0x000000050c00720c */ /* 0x0c1fe20003f06270 */
[C---:B------:R-:W-:Y:S01]  /*23f0*/  VIADD R6, R12.reuse, 0x2 ;  /* 0x000000020c067836 */ /* 0x040fe20000000000 */
[C---:B------:R-:W-:Y:S01]  /*2400*/  ISETP.NE.AND P1, PT, R12.reuse, RZ, PT ;  /* 0x000000ff0c00720c */ /* 0x040fe20003f25270 */
[C---:B------:R-:W-:Y:S02]  /*2410*/  VIADD R10, R12.reuse, 0x8 ;  /* 0x000000080c0a7836 */ /* 0x040fe40000000000 */
        /* <DEDUP_REMOVED lines=11> */
[----:B-1----:R-:W-:-:S04]  /*24d0*/  LOP3.LUT P4, R6, R26, 0xff, RZ, 0xc0, !PT ;  /* 0x000000ff1a067812 */ /* 0x002fc8000788c0ff */
[----:B------:R-:W-:-:S13]  /*24e0*/  PLOP3.LUT P0, PT, P4, P0, PT, 0x2f, 0xf2 ;  /* 0x0000000000f2781c */ /* 0x000fda0002700577 */
[----:B------:R-:W-:Y:S02]  /*24f0*/  @!P0 ISETP.LT.U32.AND P4, PT, R9, R24, PT ;  /* 0x000000180900820c */ /* 0x000fe40003f81070 */
[----:B------:R-:W-:Y:S02]  /*2500*/  @P0 ISETP.NE.AND P6, PT, R6, RZ, PT ;  /* 0x000000ff0600020c */ /* 0x000fe40003fc5270 */
[----:B------:R-:W-:Y:S02]  /*2510*/  @!P0 PRMT R26, R11, 0x7610, R26 ;  /* 0x000076100b1a8816 */ /* 0x000fe4000000001a */
[----:B0-----:R-:W-:Y:S02]  /*2520*/  @!P0 ISETP.LT.AND.EX P4, PT, R10, R3, PT, P4 ;  /* 0x000000030a00820c */ /* 0x001fe40003f81340 */
[----:B------:R-:W-:Y:S02]  /*2530*/  @P0 SEL R6, R7, R26, !P6 ;  /* 0x0000001a07060207 */ /* 0x000fe40007000000 */
[----:B------:R-:W-:-:S02]  /*2540*/  @!P0 SEL R24, R9, R24, P4 ;  /* 0x0000001809188207 */ /* 0x000fc40002000000 */
[----:B------:R-:W-:Y:S02]  /*2550*/  @!P0 SEL R3, R10, R3, P4 ;  /* 0x000000030a038207 */ /* 0x000fe40002000000 */
[----:B------:R-:W-:Y:S02]  /*2560*/  @P0 PRMT R26, R6, 0x7610, R26 ;  /* 0x00007610061a0816 */ /* 0x000fe4000000001a */
[----:B------:R-:W-:Y:S02]  /*2570*/  @P0 SEL R24, R9, R24, !P6 ;  /* 0x0000001809180207 */ /* 0x000fe40007000000 */
[----:B------:R-:W-:-:S07]  /*2580*/  @P0 SEL R3, R10, R3, !P6 ;  /* 0x000000030a030207 */ /* 0x000fce0007000000 */
.L_x_549:
[----:B------:R-:W-:Y:S05]  /*2590*/  BSYNC.RECONVERGENT B1 ;  /* 0x0000000000017941 */ /* 0x000fea0003800200 */
.L_x_548:
[----:B-1----:R-:W-:Y:S01]  /*25a0*/  LOP3.LUT R6, R26, 0xff, RZ, 0xc0, !PT ;  /* 0x000000ff1a067812 */ /* 0x002fe200078ec0ff */
[----:B------:R1:W2:Y:S01]  /*25b0*/  SHFL.DOWN PT, R9, R24, 0x2, R5 ;  /* 0x0840000018097989 */ /* 0x0002a200000e0005 */
[----:B------:R-:W-:Y:S01]  /*25c0*/  ISETP.GT.AND P4, PT, R8, R5, PT ;  /* 0x000000050800720c */ /* 0x000fe20003f84270 */
[----:B------:R-:W-:Y:S02]  /*25d0*/  BSSY.RECONVERGENT B1, `(.L_x_550) ;  /* 0x0000012000017945 */ /* 0x000fe40003800200 */
[----:B------:R1:W4:Y:S04]  /*25e0*/  SHFL.DOWN PT, R8, R3, 0x2, R5 ;  /* 0x0840000003087989 */ /* 0x00032800000e0005 */
[----:B---3--:R1:W3:Y:S01]  /*25f0*/  SHFL.DOWN PT, R7, R6, 0x2, R5 ;  /* 0x0840000006077989 */ /* 0x0082e200000e0005 */
[----:B------:R-:W-:Y:S05]  /*2600*/  @P5 BRA `(.L_x_551) ;  /* 0x0000000000385947 */ /* 0x000fea0003800000 */
[----:B---3--:R-:W-:Y:S01]  /*2610*/  LOP3.LUT P0, RZ, R7, 0xff, RZ, 0xc0, !PT ;  /* 0x000000ff07ff7812 */ /* 0x008fe2000780c0ff */
[----:B0-----:R-:W-:Y:S01]  /*2620*/  IMAD.MOV.U32 R10, RZ, RZ, 0x1 ;  /* 0x00000001ff0a7424 */ /* 0x001fe200078e00ff */
[----:B-1----:R-:W-:-:S04]  /*2630*/  LOP3.LUT P5, R6, R26, 0xff, RZ, 0xc0, !PT ;  /* 0x000000ff1a067812 */ /* 0x002fc800078ac0ff */
[----:B------:R-:W-:-:S13]  /*2640*/  PLOP3.LUT P0, PT, P5, P0, PT, 0x2f, 0xf2 ;  /* 0x0000000000f2781c */ /* 0x000fda0002f00577 */
[----:B--2---:R-:W-:Y:S02]  /*2650*/  @!P0 ISETP.LT.U32.AND P5, PT, R9, R24, PT ;  /* 0x000000180900820c */ /* 0x004fe40003fa1070 */
[----:B------:R-:W-:Y:S02]  /*2660*/  @P0 ISETP.NE.AND P6, PT, R6, RZ, PT ;  /* 0x000000ff0600020c */ /* 0x000fe40003fc5270 */
[----:B------:R-:W-:Y:S02]  /*2670*/  @!P0 PRMT R26, R10, 0x7610, R26 ;  /* 0x000076100a1a8816 */ /* 0x000fe4000000001a */
[----:B----4-:R-:W-:Y:S02]  /*2680*/  @!P0 ISETP.LT.AND.EX P5, PT, R8, R3, PT, P5 ;  /* 0x000000030800820c */ /* 0x010fe40003fa1350 */
[----:B------:R-:W-:Y:S02]  /*2690*/  @P0 SEL R6, R7, R26, !P6 ;  /* 0x0000001a07060207 */ /* 0x000fe40007000000 */
[----:B------:R-:W-:-:S02]  /*26a0*/  @!P0 SEL R24, R9, R24, P5 ;  /* 0x0000001809188207 */ /* 0x000fc40002800000 */
[----:B------:R-:W-:Y:S02]  /*26b0*/  @!P0 SEL R3, R8, R3, P5 ;  /* 0x0000000308038207 */ /* 0x000fe40002800000 */
[----:B------:R-:W-:Y:S02]  /*26c0*/  @P0 PRMT R26, R6, 0x7610, R26 ;  /* 0x00007610061a0816 */ /* 0x000fe4000000001a */
[----:B------:R-:W-:Y:S02]  /*26d0*/  @P0 SEL R24, R9, R24, !P6 ;  /* 0x0000001809180207 */ /* 0x000fe40007000000 */
[----:B------:R-:W-:-:S07]  /*26e0*/  @P0 SEL R3, R8, R3, !P6 ;  /* 0x0000000308030207 */ /* 0x000fce0007000000 */
.L_x_551:
[----:B------:R-:W-:Y:S05]  /*26f0*/  BSYNC.RECONVERGENT B1 ;  /* 0x0000000000017941 */ /* 0x000fea0003800200 */
.L_x_550:
[----:B-1----:R-:W-:Y:S01]  /*2700*/  LOP3.LUT R6, R26, 0xff, RZ, 0xc0, !PT ;  /* 0x000000ff1a067812 */ /* 0x002fe200078ec0ff */
[----:B--2---:R1:W2:Y:S01]  /*2710*/  SHFL.DOWN PT, R9, R24, 0x4, R5 ;  /* 0x0880000018097989 */ /* 0x0042a200000e0005 */
[----:B------:R-:W-:Y:S03]  /*2720*/  BSSY.RECONVERGENT B1, `(.L_x_552) ;  /* 0x0000012000017945 */ /* 0x000fe60003800200 */
[----:B----4-:R1:W4:Y:S04]  /*2730*/  SHFL.DOWN PT, R8, R3, 0x4, R5 ;  /* 0x0880000003087989 */ /* 0x01032800000e0005 */
        /* <DEDUP_REMOVED lines=16> */
.L_x_553:
[----:B------:R-:W-:Y:S05]  /*2840*/  BSYNC.RECONVERGENT B1 ;  /* 0x0000000000017941 */ /* 0x000fea0003800200 */
.L_x_552:
        /* <DEDUP_REMOVED lines=20> */
.L_x_555:
[----:B------:R-:W-:Y:S05]  /*2990*/  BSYNC.RECONVERGENT B1 ;  /* 0x0000000000017941 */ /* 0x000fea0003800200 */
.L_x_554:
[----:B----4-:R-:W-:Y:S01]  /*29a0*/  LOP3.LUT R8, R26, 0xff, RZ, 0xc0, !PT ;  /* 0x000000ff1a087812 */ /* 0x010fe200078ec0ff */
[----:B--2---:R2:W4:Y:S01]  /*29b0*/  SHFL.DOWN PT, R9, R24, 0x10, R5 ;  /* 0x0a00000018097989 */ /* 0x00452200000e0005 */
[----:B------:R-:W-:Y:S03]  /*29c0*/  BSSY.RECONVERGENT B1, `(.L_x_556) ;  /* 0x0000012000017945 */ /* 0x000fe60003800200 */
[----:B---3--:R2:W3:Y:S04]  /*29d0*/  SHFL.DOWN PT, R7, R8, 0x10, R5 ;  /* 0x0a00000008077989 */ /* 0x0084e800000e0005 */
[----:B-1----:R2:W1:Y:S01]  /*29e0*/  SHFL.DOWN PT, R6, R3, 0x10, R5 ;  /* 0x0a00000003067989 */ /* 0x00246200000e0005 */
[----:B------:R-:W-:Y:S05]  /*29f0*/  @P4 BRA `(.L_x_557) ;  /* 0x0000000000384947 */ /* 0x000fea0003800000 */
[----:B---3--:R-:W-:Y:S01]  /*2a00*/  LOP3.LUT P0, RZ, R7, 0xff, RZ, 0xc0, !PT ;  /* 0x000000ff07ff7812 */ /* 0x008fe2000780c0ff */
[----:B--2---:R-:W-:Y:S01]  /*2a10*/  IMAD.MOV.U32 R8, RZ, RZ, 0x1 ;  /* 0x00000001ff087424 */ /* 0x004fe200078e00ff */
[----:B------:R-:W-:-:S04]  /*2a20*/  LOP3.LUT P2, R5, R26, 0xff, RZ, 0xc0, !PT ;  /* 0x000000ff1a057812 */ /* 0x000fc8000784c0ff */
[----:B------:R-:W-:-:S13]  /*2a30*/  PLOP3.LUT P0, PT, P2, P0, PT, 0x2f, 0xf2 ;  /* 0x0000000000f2781c */ /* 0x000fda0001700577 */
[----:B----4-:R-:W-:Y:S02]  /*2a40*/  @!P0 ISETP.LT.U32.AND P2, PT, R9, R24, PT ;  /* 0x000000180900820c */ /* 0x010fe40003f41070 */
[----:B------:R-:W-:Y:S02]  /*2a50*/  @P0 ISETP.NE.AND P3, PT, R5, RZ, PT ;  /* 0x000000ff0500020c */ /* 0x000fe40003f65270 */
[----:B------:R-:W-:Y:S02]  /*2a60*/  @!P0 PRMT R26, R8, 0x7610, R26 ;  /* 0x00007610081a8816 */ /* 0x000fe4000000001a */
[----:B-1----:R-:W-:Y:S02]  /*2a70*/  @!P0 ISETP.LT.AND.EX P2, PT, R6, R3, PT, P2 ;  /* 0x000000030600820c */ /* 0x002fe40003f41320 */
[----:B------:R-:W-:Y:S02]  /*2a80*/  @P0 SEL R5, R7, R26, !P3 ;  /* 0x0000001a07050207 */ /* 0x000fe40005800000 */
[----:B------:R-:W-:-:S02]  /*2a90*/  @!P0 SEL R24, R9, R24, P2 ;  /* 0x0000001809188207 */ /* 0x000fc40001000000 */
[C---:B------:R-:W-:Y:S02]  /*2aa0*/  @!P0 SEL R3, R6.reuse, R3, P2 ;  /* 0x0000000306038207 */ /* 0x040fe40001000000 */
[----:B------:R-:W-:Y:S02]  /*2ab0*/  @P0 PRMT R26, R5, 0x7610, R26 ;  /* 0x00007610051a0816 */ /* 0x000fe4000000001a */
[----:B------:R-:W-:Y:S02]  /*2ac0*/  @P0 SEL R24, R9, R24, !P3 ;  /* 0x0000001809180207 */ /* 0x000fe40005800000 */
[----:B------:R-:W-:-:S07]  /*2ad0*/  @P0 SEL R3, R6, R3, !P3 ;  /* 0x0000000306030207 */ /* 0x000fce0005800000 */
.L_x_557:
[----:B------:R-:W-:Y:S05]  /*2ae0*/  BSYNC.RECONVERGENT B1 ;  /* 0x0000000000017941 */ /* 0x000fea0003800200 */
.L_x_556:
[----:B------:R-:W-:Y:S04]  /*2af0*/  BSSY.RECONVERGENT B1, `(.L_x_558) ;  /* 0x000000b000017945 */ /* 0x000fe80003800200 */
[----:B------:R-:W-:Y:S05]  /*2b00*/  @P1 BRA `(.L_x_559) ;  /* 0x0000000000241947 */ /* 0x000fea0003800000 */
[----:B---3--:R-:W3:Y:S01]  /*2b10*/  S2R R7, SR_CgaCtaId ;  /* 0x0000000000077919 */ /* 0x008ee20000008800 */
[----:B-1----:R-:W-:Y:S01]  /*2b20*/  MOV R6, 0x400 ;  /* 0x0000040000067802 */ /* 0x002fe20000000f00 */
[----:B------:R-:W-:Y:S01]  /*2b30*/  IMAD.MOV.U32 R25, RZ, RZ, R3 ;  /* 0x000000ffff197224 */ /* 0x000fe200078e0003 */
[----:B--2---:R-:W-:-:S04]  /*2b40*/  SHF.R.U32.HI R5, RZ, 0x1, R4 ;  /* 0x00000001ff057819 */ /* 0x004fc80000011604 */
[----:B------:R-:W-:Y:S02]  /*2b50*/  LOP3.LUT R5, R5, 0x1f0, RZ, 0xc0, !PT ;  /* 0x000001f005057812 */ /* 0x000fe400078ec0ff */
[----:B---3--:R-:W-:-:S05]  /*2b60*/  LEA R6, R7, R6, 0x18 ;  /* 0x0000000607067211 */ /* 0x008fca00078ec0ff */
[----:B------:R-:W-:-:S05]  /*2b70*/  IMAD.IADD R5, R5, 0x1, R6 ;  /* 0x0000000105057824 */ /* 0x000fca00078e0206 */
[----:B------:R1:W-:Y:S04]  /*2b80*/  STS.64 [R5+0x10], R24 ;  /* 0x0000101805007388 */ /* 0x0003e80000000a00 */
[----:B------:R1:W-:Y:S02]  /*2b90*/  STS.U8 [R5+0x8], R26 ;  /* 0x0000081a05007388 */ /* 0x0003e40000000000 */
.L_x_559:
[----:B------:R-:W-:Y:S05]  /*2ba0*/  BSYNC.RECONVERGENT B1 ;  /* 0x0000000000017941 */ /* 0x000fea0003800200 */
.L_x_558:
        /* <DEDUP_REMOVED lines=12> */
[----:B-1----:R-:W1:Y:S04]  /*2c70*/  LDS.U8 R6, [UR4+0x18] ;  /* 0x00001804ff067984 */ /* 0x002e680008000000 */
[----:B--2---:R-:W2:Y:S01]  /*2c80*/  LDS.64 R4, [UR4+0x20] ;  /* 0x00002004ff047984 */ /* 0x004ea20008000a00 */
[----:B-1----:R-:W-:Y:S02]  /*2c90*/  ISETP.NE.AND P6, PT, R6, RZ, PT ;  /* 0x000000ff0600720c */ /* 0x002fe40003fc5270 */
        /* <DEDUP_REMOVED lines=8> */
.L_x_560:
[----:B------:R-:W-:Y:S01]  /*2d20*/  ISETP.GE.U32.AND P5, PT, R2, 0xa1, PT ;  /* 0x000000a10200780c */ /* 0x000fe20003fa6070 */
[----:B------:R-:W-:-:S12]  /*2d30*/  @!P2 BRA `(.L_x_561) ;  /* 0x00000000003ca947 */ /* 0x000fd80003800000 */
        /* <DEDUP_REMOVED lines=15> */
.L_x_561:
        /* <DEDUP_REMOVED lines=17> */
.L_x_562:
[----:B------:R-:W-:Y:S01]  /*2f40*/  ISETP.GE.U32.AND P3, PT, R2, 0xe1, PT ;  /* 0x000000e10200780c */ /* 0x000fe20003f66070 */
[----:B------:R-:W-:-:S12]  /*2f50*/  @!P4 BRA `(.L_x_563) ;  /* 0x00000000003cc947 */ /* 0x000fd80003800000 */
[----:B------:R-:W5:Y:S01]  /*2f60*/  S2UR UR5, SR_CgaCtaId ;  /* 0x00000000000579c3 */ /* 0x000f620000008800 */
[----:B------:R-:W-:Y:S01]  /*2f70*/  UMOV UR4, 0x400 ;  /* 0x0000040000047882 */ /* 0x000fe20000000000 */
[----:B------:R-:W-:Y:S01]  /*2f80*/  LOP3.LUT P4, RZ, R26, 0xff, RZ, 0xc0, !PT ;  /* 0x000000ff1aff7812 */ /* 0x000fe2000788c0ff */
[----:B-----5:R-:W-:-:S09]  /*2f90*/  ULEA UR4, UR5, UR4, 0x18 ;  /* 0x0000000405047291 */ /* 0x020fd2000f8ec0ff */
[----:B------:R-:W5:Y:S04]  /*2fa0*/  LDS.U8 R2, [UR4+0x48] ;  /* 0x00004804ff027984 */ /* 0x000f680008000000 */
[----:B-12---:R-:W1:Y:S01]  /*2fb0*/  LDS.64 R4, [UR4+0x50] ;  /* 0x00005004ff047984 */ /* 0x006e620008000a00 */
[----:B-----5:R-:W-:Y:S02]  /*2fc0*/  ISETP.NE.AND P6, PT, R2, RZ, PT ;  /* 0x000000ff0200720c */ /* 0x020fe40003fc5270 */
        /* <DEDUP_REMOVED lines=8> */
.L_x_563:
[----:B------:R-:W-:Y:S05]  /*3050*/  @!P5 BRA `(.L_x_564) ;  /* 0x00000000003cd947 */ /* 0x000fea0003800000 */
        /* <DEDUP_REMOVED lines=15> */
.L_x_564:
        /* <DEDUP_REMOVED lines=16> */
.L_x_565:
        /* <DEDUP_REMOVED lines=17> */
.L_x_523:
[----:B------:R-:W0:Y:S01]  /*3360*/  S2R R4, SR_TID.X ;  /* 0x0000000000047919 */ /* 0x000e220000002100 */
[----:B------:R-:W1:Y:S01]  /*3370*/  LDCU.128 UR8, c[0x0][0x380] ;  /* 0x00007000ff0877ac */ /* 0x000e620008000c00 */
[----:B------:R-:W2:Y:S01]  /*3380*/  LDCU.64 UR6, c[0x0][0x3a0] ;  /* 0x00007400ff0677ac */ /* 0x000ea20008000a00 */
[----:B------:R-:W3:Y:S01]  /*3390*/  LDCU UR4, c[0x0][0x3cc] ;  /* 0x00007980ff0477ac */ /* 0x000ee20008000800 */
        /* <DEDUP_REMOVED lines=8> */
[----:B------:R-:W4:Y:S04]  /*3420*/  LDG.E R5, desc[UR12][R10.64] ;  /* 0x0000000c0a057981 */ /* 0x000f28000c1e1900 */
[----:B------:R-:W4:Y:S04]  /*3430*/  LDG.E R8, desc[UR12][R12.64] ;  /* 0x0000000c0c087981 */ /* 0x000f28000c1e1900 */
[----:B------:R-:W5:Y:S04]  /*3440*/  LDG.E R6, desc[UR12][R10.64+0x800] ;  /* 0x0008000c0a067981 */ /* 0x000f68000c1e1900 */
[----:B------:R-:W5:Y:S04]  /*3450*/  LDG.E R3, desc[UR12][R12.64+0x800] ;  /* 0x0008000c0c037981 */ /* 0x000f68000c1e1900 */
[----:B------:R-:W5:Y:S04]  /*3460*/  LDG.E R14, desc[UR12][R10.64+0x400] ;  /* 0x0004000c0a0e7981 */ /* 0x000f68000c1e1900 */
[----:B------:R-:W5:Y:S04]  /*3470*/  LDG.E R15, desc[UR12][R12.64+0x400] ;  /* 0x0004000c0c0f7981 */ /* 0x000f68000c1e1900 */
[----:B------:R0:W5:Y:S04]  /*3480*/  LDG.E R7, desc[UR12][R10.64+0xc00] ;  /* 0x000c000c0a077981 */ /* 0x000168000c1e1900 */
[----:B------:R1:W5:Y:S01]  /*3490*/  LDG.E R16, desc[UR12][R12.64+0xc00] ;  /* 0x000c000c0c107981 */ /* 0x000362000c1e1900 */
[----:B--2---:R-:W-:-:S02]  /*34a0*/  IADD3 R19, P1, PT, R9, UR6, RZ ;  /* 0x0000000609137c10 */ /* 0x004fc4000ff3e0ff */
[----:B----4-:R-:W-:Y:S01]  /*34b0*/  ISETP.NE.AND P0, PT, R5, R8, PT ;  /* 0x000000080500720c */ /* 0x010fe20003f05270 */
[C---:B------:R-:W-:Y:S02]  /*34c0*/  VIADD R5, R4.reuse, 0x100 ;  /* 0x0000010004057836 */ /* 0x040fe40000000000 */
[----:B------:R-:W-:-:S03]  /*34d0*/  VIADD R8, R4, 0x200 ;  /* 0x0000020004087836 */ /* 0x000fc60000000000 */
[----:B------:R-:W-:Y:S01]  /*34e0*/  SEL R24, R4, R5, P0 ;  /* 0x0000000504187207 */ /* 0x000fe20000000000 */
[----:B------:R-:W-:Y:S01]  /*34f0*/  IMAD.U32 R5, RZ, RZ, UR7 ;  /* 0x00000007ff057e24 */ /* 0x000fe2000f8e00ff */
[-C--:B------:R-:W-:Y:S01]  /*3500*/  IADD3 R17, P3, PT, R8, R19.reuse, RZ ;  /* 0x0000001308117210 */ /* 0x080fe20007f7e0ff */
[----:B---3--:R-:W-:Y:S01]  /*3510*/  IMAD.U32 R8, RZ, RZ, UR4 ;  /* 0x00000004ff087e24 */ /* 0x008fe2000f8e00ff */
[----:B------:R-:W-:Y:S01]  /*3520*/  IADD3 R24, P4, PT, R24, R19, RZ ;  /* 0x0000001318187210 */ /* 0x000fe20007f9e0ff */
[----:B0-----:R-:W-:Y:S01]  /*3530*/  IMAD.X R10, RZ, RZ, R5, P1 ;  /* 0x000000ffff0a7224 */ /* 0x001fe200008e0605 */
[----:B-----5:R-:W-:Y:S02]  /*3540*/  ISETP.NE.AND P2, PT, R6, R3, PT ;  /* 0x000000030600720c */ /* 0x020fe40003f45270 */
[C---:B------:R-:W-:Y:S01]  /*3550*/  ISETP.LT.U32.AND P1, PT, R17.reuse, R24, PT ;  /* 0x000000181100720c */ /* 0x040fe20003f21070 */
[--C-:B-1----:R-:W-:Y:S01]  /*3560*/  IMAD.X R13, RZ, RZ, R10.reuse, P3 ;  /* 0x000000ffff0d7224 */ /* 0x102fe200018e060a */
[----:B------:R-:W-:Y:S01]  /*3570*/  ISETP.NE.OR P0, PT, R14, R15, P0 ;  /* 0x0000000f0e00720c */ /* 0x000fe20000705670 */
[----:B------:R-:W-:Y:S01]  /*3580*/  IMAD.X R10, RZ, RZ, R10, P4 ;  /* 0x000000ffff0a7224 */ /* 0x000fe200020e060a */
[----:B------:R-:W-:-:S04]  /*3590*/  IADD3 R11, P3, PT, R17, 0x100, RZ ;  /* 0x00000100110b7810 */ /* 0x000fc80007f7e0ff */
[----:B------:R-:W-:-:S04]  /*35a0*/  ISETP.LT.AND.EX P1, PT, R13, R10, PT, P1 ;  /* 0x0000000a0d00720c */ /* 0x000fc80003f21310 */
[----:B------:R-:W-:Y:S02]  /*35b0*/  @P2 SEL R24, R17, R24, P1 ;  /* 0x0000001811182207 */ /* 0x000fe40000800000 */
[----:B------:R-:W-:Y:S02]  /*35c0*/  @P2 SEL R10, R13, R10, P1 ;  /* 0x0000000a0d0a2207 */ /* 0x000fe40000800000 */
[----:B------:R-:W-:Y:S02]  /*35d0*/  SEL R24, R24, R17, P0 ;  /* 0x0000001118187207 */ /* 0x000fe40000000000 */
[----:B------:R-:W-:Y:S01]  /*35e0*/  SEL R10, R10, R13, P0 ;  /* 0x0000000d0a0a7207 */ /* 0x000fe20000000000 */
[----:B------:R-:W-:Y:S01]  /*35f0*/  IMAD.X R13, RZ, RZ, R13, P3 ;  /* 0x000000ffff0d7224 */ /* 0x000fe200018e060d */
[----:B------:R-:W-:Y:S01]  /*3600*/  ISETP.NE.OR P0, PT, R6, R3, P0 ;  /* 0x000000030600720c */ /* 0x000fe20000705670 */
[----:B------:R-:W-:Y:S01]  /*3610*/  IMAD.SHL.U32 R6, R8, 0x400, RZ ;  /* 0x0000040008067824 */ /* 0x000fe200078e00ff */
[----:B------:R-:W-:-:S02]  /*3620*/  ISETP.NE.AND P2, PT, R7, R16, PT ;  /* 0x000000100700720c */ /* 0x000fc40003f45270 */
[----:B------:R-:W-:Y:S02]  /*3630*/  ISETP.LT.U32.AND P1, PT, R11, R24, PT ;  /* 0x000000180b00720c */ /* 0x000fe40003f21070 */
[----:B------:R-:W-:Y:S02]  /*3640*/  ISETP.GE.U32.AND P4, PT, R2, R6, PT ;  /* 0x000000060200720c */ /* 0x000fe40003f86070 */
[----:B------:R-:W-:Y:S02]  /*3650*/  ISETP.LT.AND.EX P1, PT, R13, R10, PT, P1 ;  /* 0x0000000a0d00720c */ /* 0x000fe40003f21310 */
[----:B------:R-:W-:-:S04]  /*3660*/  ISETP.NE.OR P3, PT, R7, R16, P0 ;  /* 0x000000100700720c */ /* 0x000fc80000765670 */
[----:B------:R-:W-:Y:S02]  /*3670*/  SEL R26, RZ, 0x1, !P3 ;  /* 0x00000001ff1a7807 */ /* 0x000fe40005800000 */
[----:B------:R-:W-:Y:S02]  /*3680*/  @P2 SEL R24, R11, R24, P1 ;  /* 0x000000180b182207 */ /* 0x000fe40000800000 */
[----:B------:R-:W-:Y:S02]  /*3690*/  @P2 SEL R10, R13, R10, P1 ;  /* 0x0000000a0d0a2207 */ /* 0x000fe40000800000 */
[----:B------:R-:W-:Y:S02]  /*36a0*/  SEL R24, R24, R11, P0 ;  /* 0x0000000b18187207 */ /* 0x000fe40000000000 */
[----:B------:R-:W-:Y:S01]  /*36b0*/  SEL R3, R10, R13, P0 ;  /* 0x0000000d0a037207 */ /* 0x000fe20000000000 */
[----:B------:R-:W-:Y:S06]  /*36c0*/  @!P4 BRA `(.L_x_566) ;  /* 0x000000180088c947 */ /* 0x000fec0003800000 */
[----:B------:R-:W-:Y:S01]  /*36d0*/  UIADD3 UR7, UPT, UPT, UR5, -0x400, URZ ;  /* 0xfffffc0005077890 */ /* 0x000fe2000fffe0ff */
[C-C-:B------:R-:W-:Y:S01]  /*36e0*/  IMAD.IADD R7, R9.reuse, 0x1, R6.reuse ;  /* 0x0000000109077824 */ /* 0x140fe200078e0206 */
[-C--:B------:R-:W-:Y:S01]  /*36f0*/  LOP3.LUT R11, RZ, R4.reuse, RZ, 0x33, !PT ;  /* 0x00000004ff0b7212 */ /* 0x080fe200078e33ff */
[----:B------:R-:W0:Y:S01]  /*3700*/  LDCU.64 UR8, c[0x0][0x3a0] ;  /* 0x00007400ff0877ac */ /* 0x000e220008000a00 */
[----:B------:R-:W-:Y:S02]  /*3710*/  IADD3 R10, PT, PT, R9, R4, R6 ;  /* 0x00000004090a7210 */ /* 0x000fe40007ffe006 */
[----:B------:R-:W-:Y:S01]  /*3720*/  ISETP.GT.U32.AND P0, PT, R7, UR7, PT ;  /* 0x0000000707007c0c */ /* 0x000fe2000bf04070 */
[----:B------:R-:W1:Y:S01]  /*3730*/  LDCU.64 UR10, c[0x0][0x3c8] ;  /* 0x00007900ff0a77ac */ /* 0x000e620008000a00 */
[----:B------:R-:W-:Y:S01]  /*3740*/  IADD3 R2, PT, PT, -R6, UR5, R11 ;  /* 0x0000000506027c10 */ /* 0x000fe2000fffe10b */
[----:B------:R-:W-:Y:S01]  /*3750*/  VIADD R10, R10, 0x400 ;  /* 0x000004000a0a7836 */ /* 0x000fe20000000000 */
[----:B------:R-:W-:-:S03]  /*3760*/  UMOV UR4, URZ ;  /* 0x000000ff00047c82 */ /* 0x000fc60008000000 */
[----:B------:R-:W-:Y:S02]  /*3770*/  IMAD.IADD R11, R2, 0x1, -R9 ;  /* 0x00000001020b7824 */ /* 0x000fe400078e0a09 */
[----:B------:R-:W-:-:S04]  /*3780*/  IMAD.MOV.U32 R9, RZ, RZ, R6 ;  /* 0x000000ffff097224 */ /* 0x000fc800078e0006 */
[----:B------:R-:W-:Y:S05]  /*3790*/  @P0 BRA `(.L_x_567) ;  /* 0x0000000400380947 */ /* 0x000fea0003800000 */
.L_x_568:
[----:B------:R-:W2:Y:S01]  /*37a0*/  LDC.64 R8, c[0x0][0x380] ;  /* 0x0000e000ff087b82 */ /* 0x000ea20000000a00 */
[----:B------:R-:W-:-:S07]  /*37b0*/  IMAD.IADD R5, R4, 0x1, R7 ;  /* 0x0000000104057824 */ /* 0x000fce00078e0207 */
[----:B------:R-:W3:Y:S01]  /*37c0*/  LDC.64 R12, c[0x0][0x388] ;  /* 0x0000e200ff0c7b82 */ /* 0x000ee20000000a00 */
[----:B--2---:R-:W-:-:S05]  /*37d0*/  IMAD.WIDE.U32 R8, R5, 0x4, R8 ;  /* 0x0000000405087825 */ /* 0x004fca00078e0008 */
[----:B------:R-:W2:Y:S01]  /*37e0*/  LDG.E R14, desc[UR12][R8.64] ;  /* 0x0000000c080e7981 */ /* 0x000ea2000c1e1900 */
[----:B---3--:R-:W-:-:S03]  /*37f0*/  IMAD.WIDE.U32 R12, R5, 0x4, R12 ;  /* 0x00000004050c7825 */ /* 0x008fc600078e000c */
[----:B------:R-:W3:Y:S04]  /*3800*/  LDG.E R16, desc[UR12][R8.64+0x400] ;  /* 0x0004000c08107981 */ /* 0x000ee8000c1e1900 */
[----:B------:R-:W2:Y:S04]  /*3810*/  LDG.E R19, desc[UR12][R12.64] ;  /* 0x0000000c0c137981 */ /* 0x000ea8000c1e1900 */
[----:B------:R-:W3:Y:S04]  /*3820*/  LDG.E R21, desc[UR12][R12.64+0x400] ;  /* 0x0004000c0c157981 */ /* 0x000ee8000c1e1900 */
[----:B------:R-:W4:Y:S04]  /*3830*/  LDG.E R6, desc[UR12][R8.64+0x800] ;  /* 0x0008000c08067981 */ /* 0x000f28000c1e1900 */
[----:B------:R-:W4:Y:S04]  /*3840*/  LDG.E R17, desc[UR12][R12.64+0x800] ;  /* 0x0008000c0c117981 */ /* 0x000f28000c1e1900 */
[----:B------:R5:W4:Y:S04]  /*3850*/  LDG.E R2, desc[UR12][R8.64+0xc00] ;  /* 0x000c000c08027981 */ /* 0x000b28000c1e1900 */
[----:B------:R3:W4:Y:S01]  /*3860*/  LDG.E R15, desc[UR12][R12.64+0xc00] ;  /* 0x000c000c0c0f7981 */ /* 0x000722000c1e1900 */
[----:B0-----:R-:W-:Y:S01]  /*3870*/  UMOV UR6, UR8 ;  /* 0x0000000800067c82 */ /* 0x001fe20008000000 */
[----:B------:R-:W-:Y:S01]  /*3880*/  LOP3.LUT P4, RZ, R26, 0xff, RZ, 0xc0, !PT ;  /* 0x000000ff1aff7812 */ /* 0x000fe2000788c0ff */
[----:B------:R-:W-:Y:S01]  /*3890*/  IMAD.MOV.U32 R18, RZ, RZ, R3 ;  /* 0x000000ffff127224 */ /* 0x000fe200078e0003 */
[----:B-1----:R-:W-:Y:S01]  /*38a0*/  UMOV UR5, UR10 ;  /* 0x0000000a00057c82 */ /* 0x002fe20008000000 */
[----:B--2---:R-:W-:-:S02]  /*38b0*/  ISETP.NE.AND P2, PT, R14, R19, PT ;  /* 0x000000130e00720c */ /* 0x004fc40003f45270 */
[----:B------:R-:W-:Y:S01]  /*38c0*/  IADD3 R14, P1, PT, R5, UR6, RZ ;  /* 0x00000006050e7c10 */ /* 0x000fe2000ff3e0ff */
[----:B------:R-:W-:-:S03]  /*38d0*/  IMAD.U32 R5, RZ, RZ, UR9 ;  /* 0x00000009ff057e24 */ /* 0x000fc6000f8e00ff */
[----:B------:R-:W-:Y:S01]  /*38e0*/  ISETP.LT.U32.AND P0, PT, R14, R24, PT ;  /* 0x000000180e00720c */ /* 0x000fe20003f01070 */
[----:B------:R-:W-:-:S05]  /*38f0*/  IMAD.X R3, RZ, RZ, R5, P1 ;  /* 0x000000ffff037224 */ /* 0x000fca00008e0605 */
[----:B------:R-:W-:Y:S02]  /*3900*/  ISETP.LT.AND.EX P0, PT, R3, R18, PT, P0 ;  /* 0x000000120300720c */ /* 0x000fe40003f01300 */
[----:B-----5:R-:W-:Y:S02]  /*3910*/  SEL R8, RZ, 0x1, !P2 ;  /* 0x00000001ff087807 */ /* 0x020fe40005000000 */
[C---:B------:R-:W-:Y:S01]  /*3920*/  @P2 SEL R24, R14.reuse, R24, P0 ;  /* 0x000000180e182207 */ /* 0x040fe20000000000 */
[----:B------:R-:W-:Y:S01]  /*3930*/  VIADD R19, R14, 0x100 ;  /* 0x000001000e137836 */ /* 0x000fe20000000000 */
[----:B------:R-:W-:Y:S02]  /*3940*/  @P4 SEL R8, R26, 0x1, !P2 ;  /* 0x000000011a084807 */ /* 0x000fe40005000000 */
[----:B------:R-:W-:Y:S02]  /*3950*/  IADD3 RZ, P5, PT, R14, 0x100, RZ ;  /* 0x000001000eff7810 */ /* 0x000fe40007fbe0ff */
[----:B---3--:R-:W-:-:S02]  /*3960*/  ISETP.NE.AND P3, PT, R16, R21, PT ;  /* 0x000000151000720c */ /* 0x008fc40003f65270 */
[C---:B------:R-:W-:Y:S02]  /*3970*/  @P2 SEL R18, R3.reuse, R18, P0 ;  /* 0x0000001203122207 */ /* 0x040fe40000000000 */
[----:B------:R-:W-:Y:S01]  /*3980*/  SEL R24, R14, R24, !P4 ;  /* 0x000000180e187207 */ /* 0x000fe20006000000 */
[----:B------:R-:W-:Y:S01]  /*3990*/  IMAD.X R12, RZ, RZ, R3, P5 ;  /* 0x000000ffff0c7224 */ /* 0x000fe200028e0603 */
[----:B------:R-:W-:Y:S02]  /*39a0*/  LOP3.LUT P1, RZ, R8, 0xff, RZ, 0xc0, !PT ;  /* 0x000000ff08ff7812 */ /* 0x000fe4000782c0ff */
[----:B------:R-:W-:Y:S02]  /*39b0*/  SEL R9, R3, R18, !P4 ;  /* 0x0000001203097207 */ /* 0x000fe40006000000 */
[----:B------:R-:W-:-:S04]  /*39c0*/  ISETP.LT.U32.AND P0, PT, R19, R24, PT ;  /* 0x000000181300720c */ /* 0x000fc80003f01070 */
[CC--:B------:R-:W-:Y:S02]  /*39d0*/  ISETP.LT.AND.EX P0, PT, R12.reuse, R9.reuse, PT, P0 ;  /* 0x000000090c00720c */ /* 0x0c0fe40003f01300 */
[----:B------:R-:W-:Y:S02]  /*39e0*/  SEL R16, RZ, 0x1, !P3 ;  /* 0x00000001ff107807 */ /* 0x000fe40005800000 */
[----:B------:R-:W-:Y:S02]  /*39f0*/  @P3 SEL R24, R19, R24, P0 ;  /* 0x0000001813183207 */ /* 0x000fe40000000000 */
[----:B------:R-:W-:Y:S02]  /*3a00*/  @P3 SEL R9, R12, R9, P0 ;  /* 0x000000090c093207 */ /* 0x000fe40000000000 */
[----:B------:R-:W-:Y:S02]  /*3a10*/  IADD3 R13, P0, PT, R14, 0x200, RZ ;  /* 0x000002000e0d7810 */ /* 0x000fe40007f1e0ff */
[----:B------:R-:W-:-:S02]  /*3a20*/  @P1 SEL R16, R8, 0x1, !P3 ;  /* 0x0000000108101807 */ /* 0x000fc40005800000 */
[----:B----4-:R-:W-:Y:S02]  /*3a30*/  ISETP.NE.AND P2, PT, R6, R17, PT ;  /* 0x000000110600720c */ /* 0x010fe40003f45270 */
[----:B------:R-:W-:Y:S02]  /*3a40*/  SEL R24, R19, R24, !P1 ;  /* 0x0000001813187207 */ /* 0x000fe40004800000 */
[----:B------:R-:W-:Y:S01]  /*3a50*/  SEL R6, R12, R9, !P1 ;  /* 0x000000090c067207 */ /* 0x000fe20004800000 */
[----:B------:R-:W-:Y:S01]  /*3a60*/  IMAD.X R9, RZ, RZ, R3, P0 ;  /* 0x000000ffff097224 */ /* 0x000fe200000e0603 */
[----:B------:R-:W-:Y:S02]  /*3a70*/  LOP3.LUT P1, RZ, R16, 0xff, RZ, 0xc0, !PT ;  /* 0x000000ff10ff7812 */ /* 0x000fe4000782c0ff */
[----:B------:R-:W-:-:S04]  /*3a80*/  ISETP.LT.U32.AND P0, PT, R13, R24, PT ;  /* 0x000000180d00720c */ /* 0x000fc80003f01070 */
[----:B------:R-:W-:Y:S01]  /*3a90*/  ISETP.LT.AND.EX P0, PT, R9, R6, PT, P0 ;  /* 0x000000060900720c */ /* 0x000fe20003f01300 */
[----:B------:R-:W-:-:S03]  /*3aa0*/  IMAD.U32 R8, RZ, RZ, UR11 ;  /* 0x0000000bff087e24 */ /* 0x000fc6000f8e00ff */
[----:B------:R-:W-:Y:S02]  /*3ab0*/  @P2 SEL R24, R13, R24, P0 ;  /* 0x000000180d182207 */ /* 0x000fe40000000000 */
[----:B------:R-:W-:Y:S02]  /*3ac0*/  @P2 SEL R6, R9, R6, P0 ;  /* 0x0000000609062207 */ /* 0x000fe40000000000 */
[----:B------:R-:W-:Y:S01]  /*3ad0*/  SEL R17, RZ, 0x1, !P2 ;  /* 0x00000001ff117807 */ /* 0x000fe20005000000 */
[----:B------:R-:W-:Y:S01]  /*3ae0*/  IMAD.SHL.U32 R12, R8, 0x400, RZ ;  /* 0x00000400080c7824 */ /* 0x000fe200078e00ff */
[----:B------:R-:W-:Y:S02]  /*3af0*/  @P1 SEL R17, R16, 0x1, !P2 ;  /* 0x0000000110111807 */ /* 0x000fe40005000000 */
[----:B------:R-:W-:Y:S02]  /*3b00*/  SEL R24, R13, R24, !P1 ;  /* 0x000000180d187207 */ /* 0x000fe40004800000 */
[----:B------:R-:W-:-:S02]  /*3b10*/  SEL R6, R9, R6, !P1 ;  /* 0x0000000609067207 */ /* 0x000fc40004800000 */
[----:B------:R-:W-:Y:S02]  /*3b20*/  ISETP.NE.AND P1, PT, R2, R15, PT ;  /* 0x0000000f0200720c */ /* 0x000fe40003f25270 */
[----:B------:R-:W-:Y:S02]  /*3b30*/  IADD3 R2, PT, PT, -R7, UR5, RZ ;  /* 0x0000000507027c10 */ /* 0x000fe4000fffe1ff */
[----:B------:R-:W-:Y:S02]  /*3b40*/  IADD3 R9, P0, PT, R14, 0x300, RZ ;  /* 0x000003000e097810 */ /* 0x000fe40007f1e0ff */
[----:B------:R-:W-:Y:S02]  /*3b50*/  ISETP.GE.U32.AND P3, PT, R2, R12, PT ;  /* 0x0000000c0200720c */ /* 0x000fe40003f66070 */
[----:B------:R-:W-:Y:S01]  /*3b60*/  LOP3.LUT P2, RZ, R17, 0xff, RZ, 0xc0, !PT ;  /* 0x000000ff11ff7812 */ /* 0x000fe2000784c0ff */
[----:B------:R-:W-:Y:S01]  /*3b70*/  IMAD.X R3, RZ, RZ, R3, P0 ;  /* 0x000000ffff037224 */ /* 0x000fe200000e0603 */
        /* <DEDUP_REMOVED lines=16> */
.L_x_567:
[----:B------:R-:W-:Y:S01]  /*3c80*/  IADD3 R13, PT, PT, -R7, UR5, RZ ;  /* 0x00000005070d7c10 */ /* 0x000fe2000fffe1ff */
[----:B------:R-:W-:Y:S03]  /*3c90*/  BSSY.RECONVERGENT B1, `(.L_x_566) ;  /* 0x0000145000017945 */ /* 0x000fe60003800200 */
[----:B------:R-:W-:-:S04]  /*3ca0*/  ISETP.GE.AND P0, PT, R4, R13, PT ;  /* 0x0000000d0400720c */ /* 0x000fc80003f06270 */
[----:B------:R-:W-:-:S13]  /*3cb0*/  ISETP.GE.U32.OR P0, PT, R7, UR5, P0 ;  /* 0x0000000507007c0c */ /* 0x000fda0008706470 */
[----:B------:R-:W-:Y:S05]  /*3cc0*/  @P0 BRA `(.L_x_569) ;  /* 0x0000001400040947 */ /* 0x000fea0003800000 */
[----:B------:R-:W-:Y:S01]  /*3cd0*/  LOP3.LUT R6, RZ, R4, RZ, 0x33, !PT ;  /* 0x00000004ff067212 */ /* 0x000fe200078e33ff */
[----:B------:R-:W-:Y:S01]  /*3ce0*/  IMAD.SHL.U32 R2, R0, 0x400, RZ ;  /* 0x0000040000027824 */ /* 0x000fe200078e00ff */
[----:B------:R-:W-:Y:S01]  /*3cf0*/  BSSY.RECONVERGENT B2, `(.L_x_570) ;  /* 0x00000a8000027945 */ /* 0x000fe20003800200 */
[----:B------:R-:W-:Y:S02]  /*3d00*/  IMAD R8, R8, UR4, RZ ;  /* 0x0000000408087c24 */ /* 0x000fe4000f8e02ff */
[----:B------:R-:W-:-:S05]  /*3d10*/  VIADD R6, R6, UR5 ;  /* 0x0000000506067c36 */ /* 0x000fca0008000000 */
[----:B------:R-:W-:Y:S01]  /*3d20*/  IADD3 R9, PT, PT, R6, -R9, -R2 ;  /* 0x8000000906097210 */ /* 0x000fe20007ffe802 */
[----:B------:R-:W-:-:S04]  /*3d30*/  IMAD.MOV.U32 R2, RZ, RZ, R4 ;  /* 0x000000ffff027224 */ /* 0x000fc800078e0004 */
[----:B------:R-:W-:-:S05]  /*3d40*/  IMAD R8, R8, -0x400, R9 ;  /* 0xfffffc0008087824 */ /* 0x000fca00078e0209 */
[C---:B------:R-:W-:Y:S02]  /*3d50*/  ISETP.GE.U32.AND P0, PT, R8.reuse, 0x700, PT ;  /* 0x000007000800780c */ /* 0x040fe40003f06070 */
[----:B------:R-:W-:-:S04]  /*3d60*/  LEA.HI R8, R8, 0x1, RZ, 0x18 ;  /* 0x0000000108087811 */ /* 0x000fc800078fc0ff */
[----:B------:R-:W-:-:S07]  /*3d70*/  LOP3.LUT R9, R8, 0x7, RZ, 0xc0, !PT ;  /* 0x0000000708097812 */ /* 0x000fce00078ec0ff */
[----:B------:R-:W-:Y:S05]  /*3d80*/  @!P0 BRA `(.L_x_571) ;  /* 0x0000000800788947 */ /* 0x000fea0003800000 */
[----:B------:R-:W2:Y:S01]  /*3d90*/  LDC.64 R12, c[0x0][0x380] ;  /* 0x0000e000ff0c7b82 */ /* 0x000ea20000000a00 */
[----:B------:R-:W-:Y:S01]  /*3da0*/  LEA.HI R11, R11, 0x1, RZ, 0x18 ;  /* 0x000000010b0b7811 */ /* 0x000fe200078fc0ff */
[----:B------:R-:W-:Y:S03]  /*3db0*/  BSSY.RECONVERGENT B3, `(.L_x_572) ;  /* 0x000009a000037945 */ /* 0x000fe60003800200 */
[----:B------:R-:W-:Y:S02]  /*3dc0*/  LOP3.LUT R2, R11, 0x1fffff8, RZ, 0xc0, !PT ;  /* 0x01fffff80b027812 */ /* 0x000fe400078ec0ff */
[----:B------:R-:W-:Y:S01]  /*3dd0*/  LOP3.LUT R11, R4, 0x400, RZ, 0xfc, !PT ;  /* 0x00000400040b7812 */ /* 0x000fe200078efcff */
[----:B------:R-:W3:Y:S02]  /*3de0*/  LDC.64 R14, c[0x0][0x388] ;  /* 0x0000e200ff0e7b82 */ /* 0x000ee40000000a00 */
[----:B------:R-:W-:-:S07]  /*3df0*/  IMAD.MOV R2, RZ, RZ, -R2 ;  /* 0x000000ffff027224 */ /* 0x000fce00078e0a02 */
.L_x_573:
[----:B------:R-:W-:-:S04]  /*3e00*/  VIADD R27, R10, 0xfffffc00 ;  /* 0xfffffc000a1b7836 */ /* 0x000fc80000000000 */
[----:B--2---:R-:W-:-:S04]  /*3e10*/  IMAD.WIDE.U32 R16, R27, 0x4, R12 ;  /* 0x000000041b107825 */ /* 0x004fc800078e000c */
[----:B---3--:R-:W-:Y:S02]  /*3e20*/  IMAD.WIDE.U32 R18, R27, 0x4, R14 ;  /* 0x000000041b127825 */ /* 0x008fe400078e000e */
[----:B------:R2:W3:Y:S04]  /*3e30*/  LDG.E R16, desc[UR12][R16.64] ;  /* 0x0000000c10107981 */ /* 0x0004e8000c1e1900 */
[----:B------:R-:W3:Y:S01]  /*3e40*/  LDG.E R19, desc[UR12][R18.64] ;  /* 0x0000000c12137981 */ /* 0x000ee2000c1e1900 */
[----:B------:R-:W-:-:S04]  /*3e50*/  VIADD R25, R10, 0xfffffd00 ;  /* 0xfffffd000a197836 */ /* 0x000fc80000000000 */
[----:B------:R-:W-:-:S04]  /*3e60*/  IMAD.WIDE.U32 R20, R25, 0x4, R12 ;  /* 0x0000000419147825 */ /* 0x000fc800078e000c */
[----:B------:R-:W-:Y:S02]  /*3e70*/  IMAD.WIDE.U32 R22, R25, 0x4, R14 ;  /* 0x0000000419167825 */ /* 0x000fe400078e000e */
[----:B------:R-:W4:Y:S04]  /*3e80*/  LDG.E R20, desc[UR12][R20.64] ;  /* 0x0000000c14147981 */ /* 0x000f28000c1e1900 */
[----:B------:R-:W4:Y:S01]  /*3e90*/  LDG.E R23, desc[UR12][R22.64] ;  /* 0x0000000c16177981 */ /* 0x000f22000c1e1900 */
[----:B------:R-:W-:Y:S02]  /*3ea0*/  LOP3.LUT P2, RZ, R26, 0xff, RZ, 0xc0, !PT ;  /* 0x000000ff1aff7812 */ /* 0x000fe4000784c0ff */
[----:B--2---:R-:W-:Y:S01]  /*3eb0*/  IADD3 R17, P3, PT, R27, UR6, RZ ;  /* 0x000000061b117c10 */ /* 0x004fe2000ff7e0ff */
[----:B------:R-:W-:-:S03]  /*3ec0*/  VIADD R27, R10, 0xfffffe00 ;  /* 0xfffffe000a1b7836 */ /* 0x000fc60000000000 */
[----:B------:R-:W-:Y:S01]  /*3ed0*/  ISETP.LT.U32.AND P0, PT, R17, R24, PT ;  /* 0x000000181100720c */ /* 0x000fe20003f01070 */
[----:B------:R-:W-:-:S05]  /*3ee0*/  IMAD.X R28, RZ, RZ, R5, P3 ;  /* 0x000000ffff1c7224 */ /* 0x000fca00018e0605 */
[----:B------:R-:W-:-:S04]  /*3ef0*/  ISETP.LT.AND.EX P0, PT, R28, R3, PT, P0 ;  /* 0x000000031c00720c */ /* 0x000fc80003f01300 */
[----:B------:R-:W-:Y:S02]  /*3f00*/  SEL R29, R17, R24, P0 ;  /* 0x00000018111d7207 */ /* 0x000fe40000000000 */
[CC--:B---3--:R-:W-:Y:S02]  /*3f10*/  ISETP.NE.AND P1, PT, R16.reuse, R19.reuse, P2 ;  /* 0x000000131000720c */ /* 0x0c8fe40001725270 */
[----:B------:R-:W-:Y:S01]  /*3f20*/  ISETP.NE.AND P3, PT, R16, R19, PT ;  /* 0x000000131000720c */ /* 0x000fe20003f65270 */
[----:B------:R-:W-:-:S05]  /*3f30*/  IMAD.WIDE.U32 R18, R27, 0x4, R14 ;  /* 0x000000041b127825 */ /* 0x000fca00078e000e */
[----:B------:R-:W2:Y:S05]  /*3f40*/  LDG.E R22, desc[UR12][R18.64] ;  /* 0x0000000c12167981 */ /* 0x000eaa000c1e1900 */
[----:B------:R-:W-:Y:S01]  /*3f50*/  @!P1 SEL R29, R17, R24, !P2 ;  /* 0x00000018111d9207 */ /* 0x000fe20005000000 */
[----:B------:R-:W-:-:S05]  /*3f60*/  IMAD.WIDE.U32 R16, R27, 0x4, R12 ;  /* 0x000000041b107825 */ /* 0x000fca00078e000c */
[----:B------:R3:W2:Y:S01]  /*3f70*/  LDG.E R21, desc[UR12][R16.64] ;  /* 0x0000000c10157981 */ /* 0x0006a2000c1e1900 */
[----:B------:R-:W-:-:S04]  /*3f80*/  @!P2 SEL R26, RZ, 0x1, !P3 ;  /* 0x00000001ff1aa807 */ /* 0x000fc80005800000 */
[----:B------:R-:W-:Y:S02]  /*3f90*/  SEL R26, R26, 0x1, !P1 ;  /* 0x000000011a1a7807 */ /* 0x000fe40004800000 */
[-C--:B------:R-:W-:Y:S02]  /*3fa0*/  SEL R24, R28, R3.reuse, P0 ;  /* 0x000000031c187207 */ /* 0x080fe40000000000 */
[----:B------:R-:W-:Y:S02]  /*3fb0*/  LOP3.LUT P3, RZ, R26, 0xff, RZ, 0xc0, !PT ;  /* 0x000000ff1aff7812 */ /* 0x000fe4000786c0ff */
[----:B---3--:R-:W-:Y:S02]  /*3fc0*/  IADD3 R16, P0, PT, R25, UR6, RZ ;  /* 0x0000000619107c10 */ /* 0x008fe4000ff1e0ff */
[----:B------:R-:W-:Y:S02]  /*3fd0*/  @!P1 SEL R24, R28, R3, !P2 ;  /* 0x000000031c189207 */ /* 0x000fe40005000000 */
[----:B----4-:R-:W-:Y:S01]  /*3fe0*/  ISETP.NE.AND P2, PT, R20, R23, P3 ;  /* 0x000000171400720c */ /* 0x010fe20001f45270 */
[----:B------:R-:W-:Y:S01]  /*3ff0*/  IMAD.X R25, RZ, RZ, R5, P0 ;  /* 0x000000ffff197224 */ /* 0x000fe200000e0605 */
[----:B------:R-:W-:-:S02]  /*4000*/  ISETP.LT.U32.AND P0, PT, R16, R29, PT ;  /* 0x0000001d1000720c */ /* 0x000fc40003f01070 */
[----:B------:R-:W-:Y:S02]  /*4010*/  ISETP.NE.AND P1, PT, R20, R23, PT ;  /* 0x000000171400720c */ /* 0x000fe40003f25270 */
[----:B------:R-:W-:Y:S01]  /*4020*/  ISETP.LT.AND.EX P0, PT, R25, R24, PT, P0 ;  /* 0x000000181900720c */ /* 0x000fe20003f01300 */
[----:B------:R-:W-:-:S03]  /*4030*/  VIADD R23, R10, 0xffffff00 ;  /* 0xffffff000a177836 */ /* 0x000fc60000000000 */
[CC--:B------:R-:W-:Y:S01]  /*4040*/  SEL R3, R16.reuse, R29.reuse, P0 ;  /* 0x0000001d10037207 */ /* 0x0c0fe20000000000 */
[C---:B------:R-:W-:Y:S02]  /*4050*/  IMAD.WIDE.U32 R18, R23.reuse, 0x4, R14 ;  /* 0x0000000417127825 */ /* 0x040fe400078e000e */
[----:B------:R-:W-:Y:S02]  /*4060*/  @!P2 SEL R3, R16, R29, !P3 ;  /* 0x0000001d1003a207 */ /* 0x000fe40005800000 */
[----:B------:R-:W-:Y:S01]  /*4070*/  IMAD.WIDE.U32 R16, R23, 0x4, R12 ;  /* 0x0000000417107825 */ /* 0x000fe200078e000c */
[----:B------:R3:W4:Y:S01]  /*4080*/  LDG.E R29, desc[UR12][R18.64] ;  /* 0x0000000c121d7981 */ /* 0x000722000c1e1900 */
[----:B------:R-:W-:-:S03]  /*4090*/  @!P3 SEL R26, RZ, 0x1, !P1 ;  /* 0x00000001ff1ab807 */ /* 0x000fc60004800000 */
[----:B------:R5:W4:Y:S01]  /*40a0*/  LDG.E R20, desc[UR12][R16.64] ;  /* 0x0000000c10147981 */ /* 0x000b22000c1e1900 */
[----:B------:R-:W-:Y:S02]  /*40b0*/  SEL R26, R26, 0x1, !P2 ;  /* 0x000000011a1a7807 */ /* 0x000fe40005000000 */
[CC--:B------:R-:W-:Y:S02]  /*40c0*/  SEL R28, R25.reuse, R24.reuse, P0 ;  /* 0x00000018191c7207 */ /* 0x0c0fe40000000000 */
[----:B------:R-:W-:Y:S01]  /*40d0*/  @!P2 SEL R28, R25, R24, !P3 ;  /* 0x00000018191ca207 */ /* 0x000fe20005800000 */
[----:B---3--:R-:W-:Y:S01]  /*40e0*/  IMAD.WIDE.U32 R18, R10, 0x4, R12 ;  /* 0x000000040a127825 */ /* 0x008fe200078e000c */
[----:B------:R-:W-:-:S03]  /*40f0*/  LOP3.LUT P2, RZ, R26, 0xff, RZ, 0xc0, !PT ;  /* 0x000000ff1aff7812 */ /* 0x000fc6000784c0ff */
[----:B-----5:R-:W-:Y:S02]  /*4100*/  IMAD.WIDE.U32 R16, R10, 0x4, R14 ;  /* 0x000000040a107825 */ /* 0x020fe400078e000e */
[----:B------:R-:W3:Y:S01]  /*4110*/  LDG.E R18, desc[UR12][R18.64] ;  /* 0x0000000c12127981 */ /* 0x000ee2000c1e1900 */
[----:B------:R-:W-:-:S05]  /*4120*/  IADD3 R27, P0, PT, R27, UR6, RZ ;  /* 0x000000061b1b7c10 */ /* 0x000fca000ff1e0ff */
[----:B------:R-:W-:Y:S01]  /*4130*/  IMAD.X R25, RZ, RZ, R5, P0 ;  /* 0x000000ffff197224 */ /* 0x000fe200000e0605 */
[----:B------:R-:W-:-:S04]  /*4140*/  ISETP.LT.U32.AND P0, PT, R27, R3, PT ;  /* 0x000000031b00720c */ /* 0x000fc80003f01070 */
[----:B------:R-:W-:Y:S02]  /*4150*/  ISETP.LT.AND.EX P0, PT, R25, R28, PT, P0 ;  /* 0x0000001c1900720c */ /* 0x000fe40003f01300 */
[CC--:B--2---:R-:W-:Y:S02]  /*4160*/  ISETP.NE.AND P1, PT, R21.reuse, R22.reuse, PT ;  /* 0x000000161500720c */ /* 0x0c4fe40003f25270 */
[----:B------:R-:W-:Y:S02]  /*4170*/  ISETP.NE.AND P3, PT, R21, R22, P2 ;  /* 0x000000161500720c */ /* 0x000fe40001765270 */
[----:B------:R2:W3:Y:S01]  /*4180*/  LDG.E R22, desc[UR12][R16.64] ;  /* 0x0000000c10167981 */ /* 0x0004e2000c1e1900 */
[----:B------:R-:W-:-:S10]  /*4190*/  SEL R21, R27, R3, P0 ;  /* 0x000000031b157207 */ /* 0x000fd40000000000 */
[----:B------:R-:W-:Y:S01]  /*41a0*/  @!P3 SEL R21, R27, R3, !P2 ;  /* 0x000000031b15b207 */ /* 0x000fe20005000000 */
[----:B------:R-:W-:Y:S01]  /*41b0*/  VIADD R3, R10, 0x100 ;  /* 0x000001000a037836 */ /* 0x000fe20000000000 */
[CC--:B------:R-:W-:Y:S02]  /*41c0*/  SEL R27, R25.reuse, R28.reuse, P0 ;  /* 0x0000001c191b7207 */ /* 0x0c0fe40000000000 */
[----:B------:R-:W-:Y:S01]  /*41d0*/  @!P3 SEL R27, R25, R28, !P2 ;  /* 0x0000001c191bb207 */ /* 0x000fe20005000000 */
[----:B------:R-:W-:-:S04]  /*41e0*/  IMAD.WIDE.U32 R24, R3, 0x4, R14 ;  /* 0x0000000403187825 */ /* 0x000fc800078e000e */
[----:B--2---:R-:W-:Y:S02]  /*41f0*/  IMAD.WIDE.U32 R16, R3, 0x4, R12 ;  /* 0x0000000403107825 */ /* 0x004fe400078e000c */
[----:B------:R-:W2:Y:S04]  /*4200*/  LDG.E R25, desc[UR12][R24.64] ;  /* 0x0000000c18197981 */ /* 0x000ea8000c1e1900 */
[----:B------:R5:W2:Y:S01]  /*4210*/  LDG.E R28, desc[UR12][R16.64] ;  /* 0x0000000c101c7981 */ /* 0x000aa2000c1e1900 */
[----:B------:R-:W-:-:S04]  /*4220*/  @!P2 SEL R26, RZ, 0x1, !P1 ;  /* 0x00000001ff1aa807 */ /* 0x000fc80004800000 */
[----:B------:R-:W-:-:S04]  /*4230*/  SEL R26, R26, 0x1, !P3 ;  /* 0x000000011a1a7807 */ /* 0x000fc80005800000 */
[----:B------:R-:W-:Y:S02]  /*4240*/  LOP3.LUT P2, RZ, R26, 0xff, RZ, 0xc0, !PT ;  /* 0x000000ff1aff7812 */ /* 0x000fe4000784c0ff */
[----:B------:R-:W-:Y:S02]  /*4250*/  IADD3 R23, P0, PT, R23, UR6, RZ ;  /* 0x0000000617177c10 */ /* 0x000fe4000ff1e0ff */
[CC--:B----4-:R-:W-:Y:S02]  /*4260*/  ISETP.NE.AND P3, PT, R20.reuse, R29.reuse, PT ;  /* 0x0000001d1400720c */ /* 0x0d0fe40003f65270 */
[----:B------:R-:W-:Y:S01]  /*4270*/  ISETP.NE.AND P1, PT, R20, R29, P2 ;  /* 0x0000001d1400720c */ /* 0x000fe20001725270 */
[----:B------:R-:W-:Y:S01]  /*4280*/  IMAD.X R20, RZ, RZ, R5, P0 ;  /* 0x000000ffff147224 */ /* 0x000fe200000e0605 */
[----:B------:R-:W-:-:S05]  /*4290*/  ISETP.LT.U32.AND P0, PT, R23, R21, PT ;  /* 0x000000151700720c */ /* 0x000fca0003f01070 */
[----:B------:R-:W-:Y:S02]  /*42a0*/  @!P2 SEL R26, RZ, 0x1, !P3 ;  /* 0x00000001ff1aa807 */ /* 0x000fe40005800000 */
[----:B------:R-:W-:Y:S02]  /*42b0*/  ISETP.LT.AND.EX P0, PT, R20, R27, PT, P0 ;  /* 0x0000001b1400720c */ /* 0x000fe40003f01300 */
[----:B------:R-:W-:Y:S02]  /*42c0*/  SEL R26, R26, 0x1, !P1 ;  /* 0x000000011a1a7807 */ /* 0x000fe40004800000 */
[----:B-----5:R-:W-:Y:S02]  /*42d0*/  SEL R16, R23, R21, P0 ;  /* 0x0000001517107207 */ /* 0x020fe40000000000 */
[----:B------:R-:W-:Y:S02]  /*42e0*/  LOP3.LUT P3, RZ, R26, 0xff, RZ, 0xc0, !PT ;  /* 0x000000ff1aff7812 */ /* 0x000fe4000786c0ff */
[----:B------:R-:W-:-:S02]  /*42f0*/  SEL R17, R20, R27, P0 ;  /* 0x0000001b14117207 */ /* 0x000fc40000000000 */
[----:B------:R-:W-:Y:S02]  /*4300*/  IADD3 R19, P0, PT, R10, UR6, RZ ;  /* 0x000000060a137c10 */ /* 0x000fe4000ff1e0ff */
[----:B------:R-:W-:Y:S02]  /*4310*/  @!P1 SEL R16, R23, R21, !P2 ;  /* 0x0000001517109207 */ /* 0x000fe40005000000 */
[----:B------:R-:W-:Y:S01]  /*4320*/  @!P1 SEL R17, R20, R27, !P2 ;  /* 0x0000001b14119207 */ /* 0x000fe20005000000 */
[----:B------:R-:W-:Y:S01]  /*4330*/  IMAD.X R24, RZ, RZ, R5, P0 ;  /* 0x000000ffff187224 */ /* 0x000fe200000e0605 */
[----:B------:R-:W-:Y:S01]  /*4340*/  ISETP.LT.U32.AND P0, PT, R19, R16, PT ;  /* 0x000000101300720c */ /* 0x000fe20003f01070 */
[----:B------:R-:W-:-:S03]  /*4350*/  VIADD R27, R10, 0x200 ;  /* 0x000002000a1b7836 */ /* 0x000fc60000000000 */
[----:B------:R-:W-:-:S04]  /*4360*/  ISETP.LT.AND.EX P0, PT, R24, R17, PT, P0 ;  /* 0x000000111800720c */ /* 0x000fc80003f01300 */
[----:B------:R-:W-:Y:S02]  /*4370*/  SEL R20, R19, R16, P0 ;  /* 0x0000001013147207 */ /* 0x000fe40000000000 */
[----:B------:R-:W-:Y:S01]  /*4380*/  SEL R23, R24, R17, P0 ;  /* 0x0000001118177207 */ /* 0x000fe20000000000 */
[----:B------:R-:W-:Y:S01]  /*4390*/  VIADD R29, R10, 0x300 ;  /* 0x000003000a1d7836 */ /* 0x000fe20000000000 */
[CC--:B---3--:R-:W-:Y:S02]  /*43a0*/  ISETP.NE.AND P2, PT, R18.reuse, R22.reuse, P3 ;  /* 0x000000161200720c */ /* 0x0c8fe40001f45270 */
[----:B------:R-:W-:-:S04]  /*43b0*/  ISETP.NE.AND P1, PT, R18, R22, PT ;  /* 0x000000161200720c */ /* 0x000fc80003f25270 */
[----:B------:R-:W-:-:S07]  /*43c0*/  @!P3 SEL R26, RZ, 0x1, !P1 ;  /* 0x00000001ff1ab807 */ /* 0x000fce0004800000 */
[----:B------:R-:W-:Y:S01]  /*43d0*/  @!P2 SEL R20, R19, R16, !P3 ;  /* 0x000000101314a207 */ /* 0x000fe20005800000 */
[----:B------:R-:W-:Y:S01]  /*43e0*/  IMAD.WIDE.U32 R18, R27, 0x4, R14 ;  /* 0x000000041b127825 */ /* 0x000fe200078e000e */
[----:B------:R-:W-:-:S03]  /*43f0*/  @!P2 SEL R23, R24, R17, !P3 ;  /* 0x000000111817a207 */ /* 0x000fc60005800000 */
[----:B------:R-:W-:Y:S01]  /*4400*/  IMAD.WIDE.U32 R16, R27, 0x4, R12 ;  /* 0x000000041b107825 */ /* 0x000fe200078e000c */
[----:B------:R-:W-:Y:S01]  /*4410*/  IADD3 R21, P1, PT, R3, UR6, RZ ;  /* 0x0000000603157c10 */ /* 0x000fe2000ff3e0ff */
[----:B------:R-:W3:Y:S01]  /*4420*/  LDG.E R18, desc[UR12][R18.64] ;  /* 0x0000000c12127981 */ /* 0x000ee2000c1e1900 */
[----:B------:R-:W-:-:S03]  /*4430*/  SEL R22, R26, 0x1, !P2 ;  /* 0x000000011a167807 */ /* 0x000fc60005000000 */
[----:B------:R4:W3:Y:S01]  /*4440*/  LDG.E R3, desc[UR12][R16.64] ;  /* 0x0000000c10037981 */ /* 0x0008e2000c1e1900 */
[----:B------:R-:W-:Y:S01]  /*4450*/  LOP3.LUT P2, RZ, R22, 0xff, RZ, 0xc0, !PT ;  /* 0x000000ff16ff7812 */ /* 0x000fe2000784c0ff */
[----:B------:R-:W-:-:S03]  /*4460*/  IMAD.X R24, RZ, RZ, R5, P1 ;  /* 0x000000ffff187224 */ /* 0x000fc600008e0605 */
[----:B--2---:R-:W-:Y:S02]  /*4470*/  ISETP.NE.AND P3, PT, R28, R25, P2 ;  /* 0x000000191c00720c */ /* 0x004fe40001765270 */
[----:B------:R-:W-:-:S04]  /*4480*/  ISETP.LT.U32.AND P0, PT, R21, R20, PT ;  /* 0x000000141500720c */ /* 0x000fc80003f01070 */
[----:B------:R-:W-:Y:S02]  /*4490*/  ISETP.LT.AND.EX P0, PT, R24, R23, PT, P0 ;  /* 0x000000171800720c */ /* 0x000fe40003f01300 */
[----:B------:R-:W-:Y:S02]  /*44a0*/  ISETP.NE.AND P1, PT, R28, R25, PT ;  /* 0x000000191c00720c */ /* 0x000fe40003f25270 */
[-C--:B------:R-:W-:Y:S01]  /*44b0*/  SEL R25, R21, R20.reuse, P0 ;  /* 0x0000001415197207 */ /* 0x080fe20000000000 */
[----:B----4-:R-:W-:Y:S02]  /*44c0*/  IMAD.WIDE.U32 R16, R29, 0x4, R14 ;  /* 0x000000041d107825 */ /* 0x010fe400078e000e */
[----:B------:R-:W-:Y:S02]  /*44d0*/  @!P3 SEL R25, R21, R20, !P2 ;  /* 0x000000141519b207 */ /* 0x000fe40005000000 */
[----:B------:R-:W-:Y:S02]  /*44e0*/  IMAD.WIDE.U32 R20, R29, 0x4, R12 ;  /* 0x000000041d147825 */ /* 0x000fe400078e000c */
[----:B------:R-:W2:Y:S04]  /*44f0*/  LDG.E R17, desc[UR12][R16.64] ;  /* 0x0000000c10117981 */ /* 0x000ea8000c1e1900 */
[----:B------:R4:W2:Y:S01]  /*4500*/  LDG.E R20, desc[UR12][R20.64] ;  /* 0x0000000c14147981 */ /* 0x0008a2000c1e1900 */
[----:B------:R-:W-:-:S02]  /*4510*/  @!P2 SEL R22, RZ, 0x1, !P1 ;  /* 0x00000001ff16a807 */ /* 0x000fc40004800000 */
[-C--:B------:R-:W-:Y:S02]  /*4520*/  SEL R19, R24, R23.reuse, P0 ;  /* 0x0000001718137207 */ /* 0x080fe40000000000 */
[----:B------:R-:W-:Y:S02]  /*4530*/  SEL R22, R22, 0x1, !P3 ;  /* 0x0000000116167807 */ /* 0x000fe40005800000 */
[----:B------:R-:W-:Y:S02]  /*4540*/  @!P3 SEL R19, R24, R23, !P2 ;  /* 0x000000171813b207 */ /* 0x000fe40005000000 */
[----:B------:R-:W-:Y:S02]  /*4550*/  LOP3.LUT P1, RZ, R22, 0xff, RZ, 0xc0, !PT ;  /* 0x000000ff16ff7812 */ /* 0x000fe4000782c0ff */
[----:B------:R-:W-:-:S05]  /*4560*/  IADD3 R24, P0, PT, R27, UR6, RZ ;  /* 0x000000061b187c10 */ /* 0x000fca000ff1e0ff */
[----:B------:R-:W-:Y:S01]  /*4570*/  IMAD.X R26, RZ, RZ, R5, P0 ;  /* 0x000000ffff1a7224 */ /* 0x000fe200000e0605 */
[----:B------:R-:W-:-:S04]  /*4580*/  ISETP.LT.U32.AND P0, PT, R24, R25, PT ;  /* 0x000000191800720c */ /* 0x000fc80003f01070 */
[----:B------:R-:W-:-:S04]  /*4590*/  ISETP.LT.AND.EX P0, PT, R26, R19, PT, P0 ;  /* 0x000000131a00720c */ /* 0x000fc80003f01300 */
[----:B----4-:R-:W-:Y:S01]  /*45a0*/  SEL R21, R26, R19, P0 ;  /* 0x000000131a157207 */ /* 0x010fe20000000000 */
[----:B------:R-:W-:Y:S02]  /*45b0*/  VIADD R2, R2, 0x8 ;  /* 0x0000000802027836 */ /* 0x000fe40000000000 */
[----:B------:R-:W-:Y:S02]  /*45c0*/  VIADD R11, R11, 0x800 ;  /* 0x000008000b0b7836 */ /* 0x000fe40000000000 */
[----:B------:R-:W-:Y:S01]  /*45d0*/  VIADD R10, R10, 0x800 ;  /* 0x000008000a0a7836 */ /* 0x000fe20000000000 */
[CC--:B---3--:R-:W-:Y:S02]  /*45e0*/  ISETP.NE.AND P3, PT, R3.reuse, R18.reuse, P1 ;  /* 0x000000120300720c */ /* 0x0c8fe40000f65270 */
[----:B------:R-:W-:Y:S02]  /*45f0*/  ISETP.NE.AND P2, PT, R3, R18, PT ;  /* 0x000000120300720c */ /* 0x000fe40003f45270 */
[----:B------:R-:W-:-:S02]  /*4600*/  SEL R18, R24, R25, P0 ;  /* 0x0000001918127207 */ /* 0x000fc40000000000 */
[----:B------:R-:W-:Y:S02]  /*4610*/  IADD3 R29, P0, PT, R29, UR6, RZ ;  /* 0x000000061d1d7c10 */ /* 0x000fe4000ff1e0ff */
[----:B------:R-:W-:-:S05]  /*4620*/  @!P1 SEL R22, RZ, 0x1, !P2 ;  /* 0x00000001ff169807 */ /* 0x000fca0005000000 */
[----:B------:R-:W-:Y:S01]  /*4630*/  @!P3 SEL R18, R24, R25, !P1 ;  /* 0x000000191812b207 */ /* 0x000fe20004800000 */
[----:B------:R-:W-:Y:S01]  /*4640*/  IMAD.X R16, RZ, RZ, R5, P0 ;  /* 0x000000ffff107224 */ /* 0x000fe200000e0605 */
[----:B------:R-:W-:Y:S02]  /*4650*/  SEL R22, R22, 0x1, !P3 ;  /* 0x0000000116167807 */ /* 0x000fe40005800000 */
[----:B------:R-:W-:Y:S02]  /*4660*/  @!P3 SEL R21, R26, R19, !P1 ;  /* 0x000000131a15b207 */ /* 0x000fe40004800000 */
[----:B------:R-:W-:Y:S02]  /*4670*/  ISETP.LT.U32.AND P0, PT, R29, R18, PT ;  /* 0x000000121d00720c */ /* 0x000fe40003f01070 */
[----:B------:R-:W-:Y:S02]  /*4680*/  LOP3.LUT P2, RZ, R22, 0xff, RZ, 0xc0, !PT ;  /* 0x000000ff16ff7812 */ /* 0x000fe4000784c0ff */
[----:B------:R-:W-:-:S04]  /*4690*/  ISETP.LT.AND.EX P0, PT, R16, R21, PT, P0 ;  /* 0x000000151000720c */ /* 0x000fc80003f01300 */
[----:B------:R-:W-:Y:S02]  /*46a0*/  SEL R24, R29, R18, P0 ;  /* 0x000000121d187207 */ /* 0x000fe40000000000 */
[----:B------:R-:W-:Y:S02]  /*46b0*/  SEL R3, R16, R21, P0 ;  /* 0x0000001510037207 */ /* 0x000fe40000000000 */
[----:B------:R-:W-:Y:S02]  /*46c0*/  ISETP.NE.AND P0, PT, R2, RZ, PT ;  /* 0x000000ff0200720c */ /* 0x000fe40003f05270 */
[CC--:B--2---:R-:W-:Y:S02]  /*46d0*/  ISETP.NE.AND P3, PT, R20.reuse, R17.reuse, P2 ;  /* 0x000000111400720c */ /* 0x0c4fe40001765270 */
[----:B------:R-:W-:-:S04]  /*46e0*/  ISETP.NE.AND P1, PT, R20, R17, PT ;  /* 0x000000111400720c */ /* 0x000fc80003f25270 */
[----:B------:R-:W-:-:S04]  /*46f0*/  @!P2 SEL R22, RZ, 0x1, !P1 ;  /* 0x00000001ff16a807 */ /* 0x000fc80004800000 */
[----:B------:R-:W-:-:S03]  /*4700*/  SEL R22, R22, 0x1, !P3 ;  /* 0x0000000116167807 */ /* 0x000fc60005800000 */
[----:B------:R-:W-:Y:S02]  /*4710*/  @!P3 SEL R24, R29, R18, !P2 ;  /* 0x000000121d18b207 */ /* 0x000fe40005000000 */
[----:B------:R-:W-:Y:S02]  /*4720*/  @!P3 SEL R3, R16, R21, !P2 ;  /* 0x000000151003b207 */ /* 0x000fe40005000000 */
[----:B------:R-:W-:Y:S01]  /*4730*/  PRMT R26, R22, 0x7610, R26 ;  /* 0x00007610161a7816 */ /* 0x000fe2000000001a */
[----:B------:R-:W-:Y:S06]  /*4740*/  @P0 BRA `(.L_x_573) ;  /* 0xfffffff400ac0947 */ /* 0x000fec000383ffff */
[----:B01----:R-:W-:Y:S05]  /*4750*/  BSYNC.RECONVERGENT B3 ;  /* 0x0000000000037941 */ /* 0x003fea0003800200 */
.L_x_572:
[----:B------:R-:W-:-:S07]  /*4760*/  VIADD R2, R11, 0xfffffc00 ;  /* 0xfffffc000b027836 */ /* 0x000fce0000000000 */
.L_x_571:
[----:B01----:R-:W-:Y:S05]  /*4770*/  BSYNC.RECONVERGENT B2 ;  /* 0x0000000000027941 */ /* 0x003fea0003800200 */
.L_x_570:
[----:B------:R-:W-:-:S13]  /*4780*/  ISETP.NE.AND P0, PT, R9, RZ, PT ;  /* 0x000000ff0900720c */ /* 0x000fda0003f05270 */
[----:B------:R-:W-:Y:S05]  /*4790*/  @!P0 BRA `(.L_x_569) ;  /* 0x0000000800508947 */ /* 0x000fea0003800000 */
[----:B------:R-:W-:Y:S01]  /*47a0*/  ISETP.GE.U32.AND P0, PT, R9, 0x4, PT ;  /* 0x000000040900780c */ /* 0x000fe20003f06070 */
[----:B------:R-:W-:Y:S01]  /*47b0*/  BSSY.RECONVERGENT B2, `(.L_x_574) ;  /* 0x000004e000027945 */ /* 0x000fe20003800200 */
[----:B------:R-:W-:-:S11]  /*47c0*/  LOP3.LUT P1, R9, R8, 0x3, RZ, 0xc0, !PT ;  /* 0x0000000308097812 */ /* 0x000fd6000782c0ff */
[----:B------:R-:W-:Y:S05]  /*47d0*/  @!P0 BRA `(.L_x_575) ;  /* 0x00000004002c8947 */ /* 0x000fea0003800000 */
[----:B------:R-:W0:Y:S01]  /*47e0*/  LDC.64 R10, c[0x0][0x380] ;  /* 0x0000e000ff0a7b82 */ /* 0x000e220000000a00 */
[----:B------:R-:W-:-:S07]  /*47f0*/  IMAD.IADD R23, R2, 0x1, R7 ;  /* 0x0000000102177824 */ /* 0x000fce00078e0207 */
[----:B------:R-:W1:Y:S01]  /*4800*/  LDC.64 R12, c[0x0][0x388] ;  /* 0x0000e200ff0c7b82 */ /* 0x000e620000000a00 */
[----:B0-----:R-:W-:-:S05]  /*4810*/  IMAD.WIDE.U32 R14, R23, 0x4, R10 ;  /* 0x00000004170e7825 */ /* 0x001fca00078e000a */
[----:B------:R0:W2:Y:S01]  /*4820*/  LDG.E R27, desc[UR12][R14.64] ;  /* 0x0000000c0e1b7981 */ /* 0x0000a2000c1e1900 */
[----:B-1----:R-:W-:-:S05]  /*4830*/  IMAD.WIDE.U32 R28, R23, 0x4, R12 ;  /* 0x00000004171c7825 */ /* 0x002fca00078e000c */
[----:B------:R-:W2:Y:S01]  /*4840*/  LDG.E R8, desc[UR12][R28.64] ;  /* 0x0000000c1c087981 */ /* 0x000ea2000c1e1900 */
[----:B------:R-:W-:-:S04]  /*4850*/  VIADD R25, R23, 0x100 ;  /* 0x0000010017197836 */ /* 0x000fc80000000000 */
[----:B------:R-:W-:-:S04]  /*4860*/  IMAD.WIDE.U32 R16, R25, 0x4, R12 ;  /* 0x0000000419107825 */ /* 0x000fc800078e000c */
[----:B0-----:R-:W-:Y:S02]  /*4870*/  IMAD.WIDE.U32 R14, R25, 0x4, R10 ;  /* 0x00000004190e7825 */ /* 0x001fe400078e000a */
[----:B------:R0:W3:Y:S04]  /*4880*/  LDG.E R16, desc[UR12][R16.64] ;  /* 0x0000000c10107981 */ /* 0x0000e8000c1e1900 */
[----:B------:R-:W3:Y:S01]  /*4890*/  LDG.E R22, desc[UR12][R14.64] ;  /* 0x0000000c0e167981 */ /* 0x000ee2000c1e1900 */
[----:B0-----:R-:W-:-:S04]  /*48a0*/  VIADD R17, R23, 0x200 ;  /* 0x0000020017117836 */ /* 0x001fc80000000000 */
[----:B------:R-:W-:-:S04]  /*48b0*/  IMAD.WIDE.U32 R18, R17, 0x4, R10 ;  /* 0x0000000411127825 */ /* 0x000fc800078e000a */
[----:B------:R-:W-:Y:S02]  /*48c0*/  IMAD.WIDE.U32 R20, R17, 0x4, R12 ;  /* 0x0000000411147825 */ /* 0x000fe400078e000c */
[----:B------:R-:W4:Y:S04]  /*48d0*/  LDG.E R18, desc[UR12][R18.64] ;  /* 0x0000000c12127981 */ /* 0x000f28000c1e1900 */
[----:B------:R-:W4:Y:S01]  /*48e0*/  LDG.E R21, desc[UR12][R20.64] ;  /* 0x0000000c14157981 */ /* 0x000f22000c1e1900 */
[----:B------:R-:W-:-:S04]  /*48f0*/  VIADD R29, R23, 0x300 ;  /* 0x00000300171d7836 */ /* 0x000fc80000000000 */
[----:B------:R-:W-:-:S04]  /*4900*/  IMAD.WIDE.U32 R10, R29, 0x4, R10 ;  /* 0x000000041d0a7825 */ /* 0x000fc800078e000a */
[----:B------:R-:W-:Y:S02]  /*4910*/  IMAD.WIDE.U32 R12, R29, 0x4, R12 ;  /* 0x000000041d0c7825 */ /* 0x000fe400078e000c */
[----:B------:R-:W5:Y:S04]  /*4920*/  LDG.E R10, desc[UR12][R10.64] ;  /* 0x0000000c0a0a7981 */ /* 0x000f68000c1e1900 */
[----:B------:R0:W5:Y:S01]  /*4930*/  LDG.E R13, desc[UR12][R12.64] ;  /* 0x0000000c0c0d7981 */ /* 0x000162000c1e1900 */
[----:B------:R-:W-:Y:S02]  /*4940*/  LOP3.LUT P3, RZ, R26, 0xff, RZ, 0xc0, !PT ;  /* 0x000000ff1aff7812 */ /* 0x000fe4000786c0ff */
[----:B------:R-:W-:Y:S02]  /*4950*/  IADD3 R23, P2, PT, R23, UR6, RZ ;  /* 0x0000000617177c10 */ /* 0x000fe4000ff5e0ff */
[----:B------:R-:W-:Y:S01]  /*4960*/  IADD3 R25, P5, PT, R25, UR6, RZ ;  /* 0x0000000619197c10 */ /* 0x000fe2000ffbe0ff */
[----:B------:R-:W-:Y:S01]  /*4970*/  VIADD R2, R2, 0x400 ;  /* 0x0000040002027836 */ /* 0x000fe20000000000 */
[----:B--2---:R-:W-:-:S02]  /*4980*/  ISETP.NE.AND P0, PT, R27, R8, PT ;  /* 0x000000081b00720c */ /* 0x004fc40003f05270 */
[----:B------:R-:W-:-:S05]  /*4990*/  ISETP.NE.AND P4, PT, R27, R8, P3 ;  /* 0x000000081b00720c */ /* 0x000fca0001f85270 */
[----:B------:R-:W-:Y:S01]  /*49a0*/  @!P3 SEL R26, RZ, 0x1, !P0 ;  /* 0x00000001ff1ab807 */ /* 0x000fe20004000000 */
[----:B------:R-:W-:-:S03]  /*49b0*/  IMAD.X R8, RZ, RZ, R5, P2 ;  /* 0x000000ffff087224 */ /* 0x000fc600010e0605 */
[----:B------:R-:W-:Y:S02]  /*49c0*/  SEL R26, R26, 0x1, !P4 ;  /* 0x000000011a1a7807 */ /* 0x000fe40006000000 */
[----:B------:R-:W-:Y:S02]  /*49d0*/  ISETP.LT.U32.AND P0, PT, R23, R24, PT ;  /* 0x000000181700720c */ /* 0x000fe40003f01070 */
[----:B------:R-:W-:Y:S02]  /*49e0*/  LOP3.LUT P2, RZ, R26, 0xff, RZ, 0xc0, !PT ;  /* 0x000000ff1aff7812 */ /* 0x000fe4000784c0ff */
[----:B------:R-:W-:-:S04]  /*49f0*/  ISETP.LT.AND.EX P0, PT, R8, R3, PT, P0 ;  /* 0x000000030800720c */ /* 0x000fc80003f01300 */
[C---:B0-----:R-:W-:Y:S02]  /*4a00*/  SEL R12, R23.reuse, R24, P0 ;  /* 0x00000018170c7207 */ /* 0x041fe40000000000 */
[-C--:B------:R-:W-:Y:S02]  /*4a10*/  SEL R20, R8, R3.reuse, P0 ;  /* 0x0000000308147207 */ /* 0x080fe40000000000 */
[----:B---3--:R-:W-:Y:S02]  /*4a20*/  ISETP.NE.AND P0, PT, R22, R16, PT ;  /* 0x000000101600720c */ /* 0x008fe40003f05270 */
[----:B------:R-:W-:Y:S02]  /*4a30*/  @!P4 SEL R12, R23, R24, !P3 ;  /* 0x00000018170cc207 */ /* 0x000fe40005800000 */
[----:B------:R-:W-:Y:S02]  /*4a40*/  @!P4 SEL R20, R8, R3, !P3 ;  /* 0x000000030814c207 */ /* 0x000fe40005800000 */
[----:B------:R-:W-:-:S02]  /*4a50*/  ISETP.NE.AND P4, PT, R22, R16, P2 ;  /* 0x000000101600720c */ /* 0x000fc40001785270 */
[----:B------:R-:W-:Y:S01]  /*4a60*/  @!P2 SEL R26, RZ, 0x1, !P0 ;  /* 0x00000001ff1aa807 */ /* 0x000fe20004000000 */
[----:B------:R-:W-:-:S03]  /*4a70*/  IMAD.X R3, RZ, RZ, R5, P5 ;  /* 0x000000ffff037224 */ /* 0x000fc600028e0605 */
        /* <DEDUP_REMOVED lines=11> */
[----:B------:R-:W-:Y:S01]  /*4b30*/  IMAD.X R3, RZ, RZ, R5, P0 ;  /* 0x000000ffff037224 */ /* 0x000fe200000e0605 */
        /* <DEDUP_REMOVED lines=11> */
[----:B------:R-:W-:Y:S01]  /*4bf0*/  IMAD.X R8, RZ, RZ, R5, P5 ;  /* 0x000000ffff087224 */ /* 0x000fe200028e0605 */
[----:B------:R-:W-:-:S02]  /*4c00*/  ISETP.LT.U32.AND P0, PT, R29, R12, PT ;  /* 0x0000000c1d00720c */ /* 0x000fc40003f01070 */
[----:B------:R-:W-:Y:S02]  /*4c10*/  ISETP.NE.AND P3, PT, R10, R13, PT ;  /* 0x0000000d0a00720c */ /* 0x000fe40003f65270 */
[CC--:B------:R-:W-:Y:S02]  /*4c20*/  ISETP.LT.AND.EX P0, PT, R8.reuse, R11.reuse, PT, P0 ;  /* 0x0000000b0800720c */ /* 0x0c0fe40003f01300 */
[----:B------:R-:W-:Y:S02]  /*4c30*/  @!P2 SEL R26, RZ, 0x1, !P3 ;  /* 0x00000001ff1aa807 */ /* 0x000fe40005800000 */
[----:B------:R-:W-:Y:S02]  /*4c40*/  SEL R24, R29, R12, P0 ;  /* 0x0000000c1d187207 */ /* 0x000fe40000000000 */
[----:B------:R-:W-:Y:S02]  /*4c50*/  SEL R3, R8, R11, P0 ;  /* 0x0000000b08037207 */ /* 0x000fe40000000000 */
[----:B------:R-:W-:-:S02]  /*4c60*/  SEL R26, R26, 0x1, !P4 ;  /* 0x000000011a1a7807 */ /* 0x000fc40006000000 */
[----:B------:R-:W-:Y:S02]  /*4c70*/  @!P4 SEL R24, R29, R12, !P2 ;  /* 0x0000000c1d18c207 */ /* 0x000fe40005000000 */
[----:B------:R-:W-:-:S07]  /*4c80*/  @!P4 SEL R3, R8, R11, !P2 ;  /* 0x0000000b0803c207 */ /* 0x000fce0005000000 */
.L_x_575:
[----:B------:R-:W-:Y:S05]  /*4c90*/  BSYNC.RECONVERGENT B2 ;  /* 0x0000000000027941 */ /* 0x000fea0003800200 */
.L_x_574:
        /* <DEDUP_REMOVED lines=10> */
[----:B------:R-:W2:Y:S01]  /*4d40*/  LDG.E R12, desc[UR12][R12.64] ;  /* 0x0000000c0c0c7981 */ /* 0x000ea2000c1e1900 */
[----:B-1----:R-:W-:-:S06]  /*4d50*/  IMAD.WIDE.U32 R14, R17, 0x4, R8 ;  /* 0x00000004110e7825 */ /* 0x002fcc00078e0008 */
[----:B------:R-:W2:Y:S01]  /*4d60*/  LDG.E R15, desc[UR12][R14.64] ;  /* 0x0000000c0e0f7981 */ /* 0x000ea2000c1e1900 */
[----:B------:R-:W-:-:S04]  /*4d70*/  IMAD.WIDE.U32 R10, R19, 0x4, R10 ;  /* 0x00000004130a7825 */ /* 0x000fc800078e000a */
[----:B------:R-:W-:Y:S02]  /*4d80*/  IMAD.WIDE.U32 R8, R19, 0x4, R8 ;  /* 0x0000000413087825 */ /* 0x000fe400078e0008 */
[----:B------:R-:W3:Y:S04]  /*4d90*/  LDG.E R10, desc[UR12][R10.64] ;  /* 0x0000000c0a0a7981 */ /* 0x000ee8000c1e1900 */
[----:B------:R0:W3:Y:S01]  /*4da0*/  LDG.E R21, desc[UR12][R8.64] ;  /* 0x0000000c08157981 */ /* 0x0000e2000c1e1900 */
[----:B------:R-:W-:Y:S02]  /*4db0*/  LOP3.LUT P2, RZ, R26, 0xff, RZ, 0xc0, !PT ;  /* 0x000000ff1aff7812 */ /* 0x000fe4000784c0ff */
[----:B------:R-:W-:-:S04]  /*4dc0*/  IADD3 R17, P4, PT, R17, UR6, RZ ;  /* 0x0000000611117c10 */ /* 0x000fc8000ff9e0ff */
[----:B------:R-:W-:Y:S01]  /*4dd0*/  ISETP.LT.U32.AND P0, PT, R17, R24, PT ;  /* 0x000000181100720c */ /* 0x000fe20003f01070 */
[----:B------:R-:W-:-:S05]  /*4de0*/  IMAD.X R6, RZ, RZ, R5, P4 ;  /* 0x000000ffff067224 */ /* 0x000fca00020e0605 */
[----:B------:R-:W-:-:S04]  /*4df0*/  ISETP.LT.AND.EX P0, PT, R6, R3, PT, P0 ;  /* 0x000000030600720c */ /* 0x000fc80003f01300 */
[----:B0-----:R-:W-:Y:S02]  /*4e00*/  SEL R8, R17, R24, P0 ;  /* 0x0000001811087207 */ /* 0x001fe40000000000 */
[----:B------:R-:W-:Y:S01]  /*4e10*/  SEL R9, R6, R3, P0 ;  /* 0x0000000306097207 */ /* 0x000fe20000000000 */
[----:B------:R-:W-:Y:S01]  /*4e20*/  VIADD R2, R2, 0x200 ;  /* 0x0000020002027836 */ /* 0x000fe20000000000 */
[CC--:B--2---:R-:W-:Y:S02]  /*4e30*/  ISETP.NE.AND P5, PT, R12.reuse, R15.reuse, PT ;  /* 0x0000000f0c00720c */ /* 0x0c4fe40003fa5270 */
[----:B------:R-:W-:Y:S02]  /*4e40*/  ISETP.NE.AND P3, PT, R12, R15, P2 ;  /* 0x0000000f0c00720c */ /* 0x000fe40001765270 */
[----:B------:R-:W-:-:S04]  /*4e50*/  @!P2 SEL R26, RZ, 0x1, !P5 ;  /* 0x00000001ff1aa807 */ /* 0x000fc80006800000 */
[----:B------:R-:W-:Y:S02]  /*4e60*/  SEL R26, R26, 0x1, !P3 ;  /* 0x000000011a1a7807 */ /* 0x000fe40005800000 */
[----:B------:R-:W-:Y:S02]  /*4e70*/  IADD3 R19, P5, PT, R19, UR6, RZ ;  /* 0x0000000613137c10 */ /* 0x000fe4000ffbe0ff */
[----:B------:R-:W-:-:S03]  /*4e80*/  LOP3.LUT P4, RZ, R26, 0xff, RZ, 0xc0, !PT ;  /* 0x000000ff1aff7812 */ /* 0x000fc6000788c0ff */
[----:B------:R-:W-:Y:S02]  /*4e90*/  @!P3 SEL R8, R17, R24, !P2 ;  /* 0x000000181108b207 */ /* 0x000fe40005000000 */
[----:B------:R-:W-:Y:S02]  /*4ea0*/  @!P3 SEL R9, R6, R3, !P2 ;  /* 0x000000030609b207 */ /* 0x000fe40005000000 */
[CC--:B---3--:R-:W-:Y:S01]  /*4eb0*/  ISETP.NE.AND P3, PT, R10.reuse, R21.reuse, P4 ;  /* 0x000000150a00720c */ /* 0x0c8fe20002765270 */
[----:B------:R-:W-:Y:S01]  /*4ec0*/  IMAD.X R6, RZ, RZ, R5, P5 ;  /* 0x000000ffff067224 */ /* 0x000fe200028e0605 */
        /* <DEDUP_REMOVED lines=9> */
.L_x_577:
[----:B------:R-:W-:Y:S05]  /*4f60*/  BSYNC.RECONVERGENT B2 ;  /* 0x0000000000027941 */ /* 0x000fea0003800200 */
.L_x_576:
[----:B------:R-:W-:Y:S05]  /*4f70*/  @P1 BRA `(.L_x_569) ;  /* 0x0000000000581947 */ /* 0x000fea0003800000 */
[----:B------:R-:W0:Y:S01]  /*4f80*/  LDC.64 R8, c[0x0][0x380] ;  /* 0x0000e000ff087b82 */ /* 0x000e220000000a00 */
[----:B------:R-:W-:-:S07]  /*4f90*/  IMAD.IADD R13, R2, 0x1, R7 ;  /* 0x00000001020d7824 */ /* 0x000fce00078e0207 */
[----:B------:R-:W1:Y:S01]  /*4fa0*/  LDC.64 R10, c[0x0][0x388] ;  /* 0x0000e200ff0a7b82 */ /* 0x000e620000000a00 */
[----:B0-----:R-:W-:-:S06]  /*4fb0*/  IMAD.WIDE.U32 R6, R13, 0x4, R8 ;  /* 0x000000040d067825 */ /* 0x001fcc00078e0008 */
[----:B------:R-:W2:Y:S01]  /*4fc0*/  LDG.E R6, desc[UR12][R6.64] ;  /* 0x0000000c06067981 */ /* 0x000ea2000c1e1900 */
[----:B-1----:R-:W-:-:S06]  /*4fd0*/  IMAD.WIDE.U32 R8, R13, 0x4, R10 ;  /* 0x000000040d087825 */ /* 0x002fcc00078e000a */
[----:B------:R-:W2:Y:S01]  /*4fe0*/  LDG.E R9, desc[UR12][R8.64] ;  /* 0x0000000c08097981 */ /* 0x000ea2000c1e1900 */
[----:B------:R-:W-:Y:S02]  /*4ff0*/  LOP3.LUT P3, RZ, R26, 0xff, RZ, 0xc0, !PT ;  /* 0x000000ff1aff7812 */ /* 0x000fe4000786c0ff */
[----:B------:R-:W-:-:S05]  /*5000*/  IADD3 R13, P0, PT, R13, UR6, RZ ;  /* 0x000000060d0d7c10 */ /* 0x000fca000ff1e0ff */
[----:B------:R-:W-:Y:S01]  /*5010*/  IMAD.X R10, RZ, RZ, R5, P0 ;  /* 0x000000ffff0a7224 */ /* 0x000fe200000e0605 */
[----:B------:R-:W-:-:S04]  /*5020*/  ISETP.LT.U32.AND P0, PT, R13, R24, PT ;  /* 0x000000180d00720c */ /* 0x000fc80003f01070 */
[----:B------:R-:W-:-:S04]  /*5030*/  ISETP.LT.AND.EX P0, PT, R10, R3, PT, P0 ;  /* 0x000000030a00720c */ /* 0x000fc80003f01300 */
[----:B------:R-:W-:Y:S02]  /*5040*/  SEL R2, R13, R24, P0 ;  /* 0x000000180d027207 */ /* 0x000fe40000000000 */
[----:B------:R-:W-:Y:S02]  /*5050*/  SEL R5, R10, R3, P0 ;  /* 0x000000030a057207 */ /* 0x000fe40000000000 */
[CC--:B--2---:R-:W-:Y:S02]  /*5060*/  ISETP.NE.AND P2, PT, R6.reuse, R9.reuse, P3 ;  /* 0x000000090600720c */ /* 0x0c4fe40001f45270 */
[----:B------:R-:W-:-:S04]  /*5070*/  ISETP.NE.AND P1, PT, R6, R9, PT ;  /* 0x000000090600720c */ /* 0x000fc80003f25270 */
[----:B------:R-:W-:-:S07]  /*5080*/  @!P3 SEL R26, RZ, 0x1, !P1 ;  /* 0x00000001ff1ab807 */ /* 0x000fce0004800000 */
[----:B------:R-:W-:Y:S02]  /*5090*/  @!P2 SEL R2, R13, R24, !P3 ;  /* 0x000000180d02a207 */ /* 0x000fe40005800000 */
[----:B------:R-:W-:Y:S02]  /*50a0*/  @!P2 SEL R5, R10, R3, !P3 ;  /* 0x000000030a05a207 */ /* 0x000fe40005800000 */
[----:B------:R-:W-:Y:S01]  /*50b0*/  SEL R26, R26, 0x1, !P2 ;  /* 0x000000011a1a7807 */ /* 0x000fe20005000000 */
[----:B------:R-:W-:Y:S02]  /*50c0*/  IMAD.MOV.U32 R24, RZ, RZ, R2 ;  /* 0x000000ffff187224 */ /* 0x000fe400078e0002 */
[----:B------:R-:W-:-:S07]  /*50d0*/  IMAD.MOV.U32 R3, RZ, RZ, R5 ;  /* 0x000000ffff037224 */ /* 0x000fce00078e0005 */
.L_x_569:
[----:B01----:R-:W-:Y:S05]  /*50e0*/  BSYNC.RECONVERGENT B1 ;  /* 0x0000000000017941 */ /* 0x003fea0003800200 */
.L_x_566:
        /* <DEDUP_REMOVED lines=24> */
.L_x_579:
[----:B------:R-:W-:Y:S05]  /*5270*/  BSYNC.RECONVERGENT B1 ;  /* 0x0000000000017941 */ /* 0x000fea0003800200 */
.L_x_578:
        /* <DEDUP_REMOVED lines=23> */
.L_x_581:
[----:B------:R-:W-:Y:S05]  /*53f0*/  BSYNC.RECONVERGENT B1 ;  /* 0x0000000000017941 */ /* 0x000fea0003800200 */
.L_x_580:
        /* <DEDUP_REMOVED lines=20> */
.L_x_583:
[----:B------:R-:W-:Y:S05]  /*5540*/  BSYNC.RECONVERGENT B1 ;  /* 0x0000000000017941 */ /* 0x000fea0003800200 */
.L_x_582:
        /* <DEDUP_REMOVED lines=20> */
.L_x_585:
[----:B------:R-:W-:Y:S05]  /*5690*/  BSYNC.RECONVERGENT B1 ;  /* 0x0000000000017941 */ /* 0x000fea0003800200 */
.L_x_584:
        /* <DEDUP_REMOVED lines=20> */
.L_x_587:
[----:B------:R-:W-:Y:S05]  /*57e0*/  BSYNC.RECONVERGENT B1 ;  /* 0x0000000000017941 */ /* 0x000fea0003800200 */
.L_x_586:
        /* <DEDUP_REMOVED lines=11> */
.L_x_589:
[----:B------:R-:W-:Y:S05]  /*58a0*/  BSYNC.RECONVERGENT B1 ;  /* 0x0000000000017941 */ /* 0x000fea0003800200 */
.L_x_588:
        /* <DEDUP_REMOVED lines=82> */
[----:B------:R-:W-:-:S07]  /*5dd0*/  SEL R3, R3, R7, !P2 ;  /* 0x0000000703037207 */ /* 0x000fce0005000000 */
.L_x_547:
[----:B------:R-:W-:Y:S05]  /*5de0*/  BSYNC.RECONVERGENT B0 ;  /* 0x0000000000007941 */ /* 0x000fea0003800200 */
.L_x_522:
[----:B------:R-:W-:Y:S05]  /*5df0*/  @P1 EXIT ;  /* 0x000000000000194d */ /* 0x000fea0003800000 */
[----:B012---:R-:W0:Y:S01]  /*5e00*/  LDC.64 R4, c[0x0][0x3a8] ;  /* 0x0000ea00ff047b82 */ /* 0x007e220000000a00 */
[----:B------:R-:W-:Y:S02]  /*5e10*/  IMAD.MOV.U32 R25, RZ, RZ, R3 ;  /* 0x000000ffff197224 */ /* 0x000fe400078e0003 */
[----:B0-----:R-:W-:-:S05]  /*5e20*/  IMAD.WIDE.U32 R4, R0, 0x10, R4 ;  /* 0x0000001000047825 */ /* 0x001fca00078e0004 */
[----:B------:R-:W-:Y:S04]  /*5e30*/  STG.E.64 desc[UR12][R4.64+0x8], R24 ;  /* 0x0000081804007986 */ /* 0x000fe8000c101b0c */
[----:B------:R-:W-:Y:S01]  /*5e40*/  STG.E.U8 desc[UR12][R4.64], R26 ;  /* 0x0000001a04007986 */ /* 0x000fe2000c10110c */
[----:B------:R-:W-:Y:S05]  /*5e50*/  EXIT ;  /* 0x000000000000794d */ /* 0x000fea0003800000 */
.L_x_590:
        /* <DEDUP_REMOVED lines=10> */
.L_x_669:


//--------------------- .text._ZN3cub18CUB_300001_SM_10006detail6reduce28DeviceReduceSingleTileKernelINS2_10policy_hubIN4cuda3std3__45tupleIJblEEEjN6thrust24THRUST_300001_SM_1000_NS8cuda_cub9__find_if7functorIS9_EEE10Policy1000ENSB_12zip_iteratorINS8_IJNSD_26transform_input_iterator_tIbNSC_6detail35transform_pair_of_input_iterators_tIbNSB_6detail15normal_iteratorINSB_10device_ptrIiEEEESQ_NS7_8equal_toIiEEEENS7_10__not_fn_tINS7_10__identityEEEEENSB_17counting_iteratorIlNSB_11use_defaultESZ_SZ_EEEEEEEPS9_jSF_S9_S9_SV_EEvT0_T1_T2_T3_T4_T6_ --------------------------
	.section	.text._ZN3cub18CUB_300001_SM_10006detail6reduce28DeviceReduceSingleTileKernelINS2_10policy_hubIN4cuda3std3__45tupleIJblEEEjN6thrust24THRUST_300001_SM_1000_NS8cuda_cub9__find_if7functorIS9_EEE10Policy1000ENSB_12zip_iteratorINS8_IJNSD_26transform_input_iterator_tIbNSC_6detail35transform_pair_of_input_iterators_tIbNSB_6detail15normal_iteratorINSB_10device_ptrIiEEEESQ_NS7_8equal_toIiEEEENS7_10__not_fn_tINS7_10__identityEEEEENSB_17counting_iteratorIlNSB_11use_defaultESZ_SZ_EEEEEEEPS9_jSF_S9_S9_SV_EEvT0_T1_T2_T3_T4_T6_,"ax",@progbits
	.align	128
        .global         _ZN3cub18CUB_300001_SM_10006detail6reduce28DeviceReduceSingleTileKernelINS2_10policy_hubIN4cuda3std3__45tupleIJblEEEjN6thrust24THRUST_300001_SM_1000_NS8cuda_cub9__find_if7functorIS9_EEE10Policy1000ENSB_12zip_iteratorINS8_IJNSD_26transform_input_iterator_tIbNSC_6detail35transform_pair_of_input_iterators_tIbNSB_6detail15normal_iteratorINSB_10device_ptrIiEEEESQ_NS7_8equal_toIiEEEENS7_10__not_fn_tINS7_10__identityEEEEENSB_17counting_iteratorIlNSB_11use_defaultESZ_SZ_EEEEEEEPS9_jSF_S9_S9_SV_EEvT0_T1_T2_T3_T4_T6_
        .type           _ZN3cub18CUB_300001_SM_10006detail6reduce28DeviceReduceSingleTileKernelINS2_10policy_hubIN4cuda3std3__45tupleIJblEEEjN6thrust24THRUST_300001_SM_1000_NS8cuda_cub9__find_if7functorIS9_EEE10Policy1000ENSB_12zip_iteratorINS8_IJNSD_26transform_input_iterator_tIbNSC_6detail35transform_pair_of_input_iterators_tIbNSB_6detail15normal_iteratorINSB_10device_ptrIiEEEESQ_NS7_8equal_toIiEEEENS7_10__not_fn_tINS7_10__identityEEEEENSB_17counting_iteratorIlNSB_11use_defaultESZ_SZ_EEEEEEEPS9_jSF_S9_S9_SV_EEvT0_T1_T2_T3_T4_T6_,@function
        .size           _ZN3cub18CUB_300001_SM_10006detail6reduce28DeviceReduceSingleTileKernelINS2_10policy_hubIN4cuda3std3__45tupleIJblEEEjN6thrust24THRUST_300001_SM_1000_NS8cuda_cub9__find_if7functorIS9_EEE10Policy1000ENSB_12zip_iteratorINS8_IJNSD_26transform_input_iterator_tIbNSC_6detail35transform_pair_of_input_iterators_tIbNSB_6detail15normal_iteratorINSB_10device_ptrIiEEEESQ_NS7_8equal_toIiEEEENS7_10__not_fn_tINS7_10__identityEEEEENSB_17counting_iteratorIlNSB_11use_defaultESZ_SZ_EEEEEEEPS9_jSF_S9_S9_SV_EEvT0_T1_T2_T3_T4_T6_,(.L_x_670 - _ZN3cub18CUB_300001_SM_10006detail6reduce28DeviceReduceSingleTileKernelINS2_10policy_hubIN4cuda3std3__45tupleIJblEEEjN6thrust24THRUST_300001_SM_1000_NS8cuda_cub9__find_if7functorIS9_EEE10Policy1000ENSB_12zip_iteratorINS8_IJNSD_26transform_input_iterator_tIbNSC_6detail35transform_pair_of_input_iterators_tIbNSB_6detail15normal_iteratorINSB_10device_ptrIiEEEESQ_NS7_8equal_toIiEEEENS7_10__not_fn_tINS7_10__identityEEEEENSB_17counting_iteratorIlNSB_11use_defaultESZ_SZ_EEEEEEEPS9_jSF_S9_S9_SV_EEvT0_T1_T2_T3_T4_T6_)
        .other          _ZN3cub18CUB_300001_SM_10006detail6reduce28DeviceReduceSingleTileKernelINS2_10policy_hubIN4cuda3std3__45tupleIJblEEEjN6thrust24THRUST_300001_SM_1000_NS8cuda_cub9__find_if7functorIS9_EEE10Policy1000ENSB_12zip_iteratorINS8_IJNSD_26transform_input_iterator_tIbNSC_6detail35transform_pair_of_input_iterators_tIbNSB_6detail15normal_iteratorINSB_10device_ptrIiEEEESQ_NS7_8equal_toIiEEEENS7_10__not_fn_tINS7_10__identityEEEEENSB_17counting_iteratorIlNSB_11use_defaultESZ_SZ_EEEEEEEPS9_jSF_S9_S9_SV_EEvT0_T1_T2_T3_T4_T6_,@"STO_CUDA_ENTRY STV_DEFAULT"
_ZN3cub18CUB_300001_SM_10006detail6reduce28DeviceReduceSingleTileKernelINS2_10policy_hubIN4cuda3std3__45tupleIJblEEEjN6thrust24THRUST_300001_SM_1000_NS8cuda_cub9__find_if7functorIS9_EEE10Policy1000ENSB_12zip_iteratorINS8_IJNSD_26transform_input_iterator_tIbNSC_6detail35transform_pair_of_input_iterators_tIbNSB_6detail15normal_iteratorINSB_10device_ptrIiEEEESQ_NS7_8equal_toIiEEEENS7_10__not_fn_tINS7_10__identityEEEEENSB_17counting_iteratorIlNSB_11use_defaultESZ_SZ_EEEEEEEPS9_jSF_S9_S9_SV_EEvT0_T1_T2_T3_T4_T6_:
.text._ZN3cub18CUB_300001_SM_10006detail6reduce28DeviceReduceSingleTileKernelINS2_10policy_hubIN4cuda3std3__45tupleIJblEEEjN6thrust24THRUST_300001_SM_1000_NS8cuda_cub9__find_if7functorIS9_EEE10Policy1000ENSB_12zip_iteratorINS8_IJNSD_26transform_input_iterator_tIbNSC_6detail35transform_pair_of_input_iterators_tIbNSB_6detail15normal_iteratorINSB_10device_ptrIiEEEESQ_NS7_8equal_toIiEEEENS7_10__not_fn_tINS7_10__identityEEEEENSB_17counting_iteratorIlNSB_11use_defaultESZ_SZ_EEEEEEEPS9_jSF_S9_S9_SV_EEvT0_T1_T2_T3_T4_T6_:
        /* <DEDUP_REMOVED lines=14> */
.L_x_591:
        /* <DEDUP_REMOVED lines=17> */
[----:B------:R-:W-:Y:S01]  /*01f0*/  BSSY.RECONVERGENT B1, `(.L_x_594) ;  /* 0x0000121000017945 */ /* 0x000fe20003800200 */
[----:B------:R-:W-:-:S03]  /*0200*/  IMAD.MOV.U32 R27, RZ, RZ, RZ ;  /* 0x000000ffff1b7224 */ /* 0x000fc600078e00ff */
[----:B------:R-:W-:Y:S02]  /*0210*/  ISETP.GE.U32.AND P2, PT, R13, UR4, PT ;  /* 0x000000040d007c0c */ /* 0x000fe4000bf46070 */
        /* <DEDUP_REMOVED lines=18> */
.L_x_598:
        /* <DEDUP_REMOVED lines=18> */
[----:B------:R-:W-:Y:S01]  /*0460*/  LOP3.LUT P5, RZ, R28, 0xff, RZ, 0xc0, !PT ;  /* 0x000000ff1cff7812 */ /* 0x000fe200078ac0ff */
[----:B------:R-:W-:Y:S01]  /*0470*/  VIADD R14, R14, 0x8 ;  /* 0x000000080e0e7836 */ /* 0x000fe20000000000 */
[C---:B------:R-:W-:Y:S01]  /*0480*/  IADD3 R19, P3, PT, R13.reuse, UR6, RZ ;  /* 0x000000060d137c10 */ /* 0x040fe2000ff7e0ff */
[----:B------:R-:W-:Y:S01]  /*0490*/  VIADD R13, R13, 0x800 ;  /* 0x000008000d0d7836 */ /* 0x000fe20000000000 */
[----:B--2---:R-:W-:-:S02]  /*04a0*/  ISETP.NE.AND P0, PT, R22, R31, PT ;  /* 0x0000001f1600720c */ /* 0x004fc40003f05270 */
[----:B------:R-:W-:Y:S01]  /*04b0*/  ISETP.NE.AND P2, PT, R22, R31, P5 ;  /* 0x0000001f1600720c */ /* 0x000fe20002f45270 */
[----:B------:R-:W-:-:S06]  /*04c0*/  IMAD.X R22, RZ, RZ, UR7, P3 ;  /* 0x00000007ff167e24 */ /* 0x000fcc00098e06ff */
        /* <DEDUP_REMOVED lines=8> */
[----:B------:R-:W-:Y:S02]  /*0550*/  @!P2 SEL R9, R19, R20, !P5 ;  /* 0x000000141309a207 */ /* 0x000fe40006800000 */
[CC--:B------:R-:W-:Y:S02]  /*0560*/  SEL R20, R22.reuse, R27.reuse, P0 ;  /* 0x0000001b16147207 */ /* 0x0c0fe40000000000 */
        /* <DEDUP_REMOVED lines=11> */
[CC--:B------:R-:W-:Y:S02]  /*0620*/  SEL R8, R7.reuse, R20.reuse, P0 ;  /* 0x0000001407087207 */ /* 0x0c0fe40000000000 */
        /* <DEDUP_REMOVED lines=10> */
[CC--:B------:R-:W-:Y:S02]  /*06d0*/  ISETP.LT.AND.EX P0, PT, R7.reuse, R8.reuse, PT, P0 ;  /* 0x000000080700720c */ /* 0x0c0fe40003f01300 */
[----:B------:R-:W-:Y:S02]  /*06e0*/  @!P3 SEL R28, RZ, 0x1, !P6 ;  /* 0x00000001ff1cb807 */ /* 0x000fe40007000000 */
[-C--:B------:R-:W-:Y:S02]  /*06f0*/  SEL R9, R6, R27.reuse, P0 ;  /* 0x0000001b06097207 */ /* 0x080fe40000000000 */
        /* <DEDUP_REMOVED lines=27> */
[----:B------:R-:W-:Y:S02]  /*08b0*/  @!P3 SEL R28, RZ, 0x1, !P0 ;  /* 0x00000001ff1cb807 */ /* 0x000fe40004000000 */
[----:B------:R-:W-:-:S02]  /*08c0*/  IADD3 R6, P6, PT, R19, 0x500, RZ ;  /* 0x0000050013067810 */ /* 0x000fc40007fde0ff */
[----:B------:R-:W-:Y:S02]  /*08d0*/  SEL R28, R28, 0x1, !P4 ;  /* 0x000000011c1c7807 */ /* 0x000fe40006000000 */
[----:B------:R-:W-:Y:S01]  /*08e0*/  @!P5 SEL R26, R7, R8, !P2 ;  /* 0x00000008071ad207 */ /* 0x000fe20005000000 */
[----:B------:R-:W-:Y:S01]  /*08f0*/  IMAD.X R7, RZ, RZ, R22, P6 ;  /* 0x000000ffff077224 */ /* 0x000fe200030e0616 */
[----:B------:R-:W-:Y:S02]  /*0900*/  ISETP.LT.U32.AND P0, PT, R6, R9, PT ;  /* 0x000000090600720c */ /* 0x000fe40003f01070 */
[----:B------:R-:W-:Y:S02]  /*0910*/  LOP3.LUT P2, RZ, R28, 0xff, RZ, 0xc0, !PT ;  /* 0x000000ff1cff7812 */ /* 0x000fe4000784c0ff */
[----:B------:R-:W-:-:S04]  /*0920*/  ISETP.LT.AND.EX P0, PT, R7, R26, PT, P0 ;  /* 0x0000001a0700720c */ /* 0x000fc80003f01300 */
[CC--:B------:R-:W-:Y:S02]  /*0930*/  SEL R21, R6.reuse, R9.reuse, P0 ;  /* 0x0000000906157207 */ /* 0x0c0fe40000000000 */
[CC--:B------:R-:W-:Y:S02]  /*0940*/  SEL R20, R7.reuse, R26.reuse, P0 ;  /* 0x0000001a07147207 */ /* 0x0c0fe40000000000 */
[----:B------:R-:W-:Y:S02]  /*0950*/  @!P4 SEL R21, R6, R9, !P3 ;  /* 0x000000090615c207 */ /* 0x000fe40005800000 */
[----:B------:R-:W-:Y:S02]  /*0960*/  @!P4 SEL R20, R7, R26, !P3 ;  /* 0x0000001a0714c207 */ /* 0x000fe40005800000 */
[----:B------:R-:W-:Y:S02]  /*0970*/  IADD3 R8, P0, PT, R19, 0x600, RZ ;  /* 0x0000060013087810 */ /* 0x000fe40007f1e0ff */
[----:B------:R-:W-:-:S02]  /*0980*/  ISETP.NE.AND P3, PT, R17, R18, PT ;  /* 0x000000121100720c */ /* 0x000fc40003f65270 */
[----:B------:R-:W-:Y:S01]  /*0990*/  ISETP.NE.AND P4, PT, R17, R18, P2 ;  /* 0x000000121100720c */ /* 0x000fe20001785270 */
[----:B------:R-:W-:Y:S01]  /*09a0*/  IMAD.X R9, RZ, RZ, R22, P0 ;  /* 0x000000ffff097224 */ /* 0x000fe200000e0616 */
[----:B------:R-:W-:Y:S02]  /*09b0*/  @!P2 SEL R28, RZ, 0x1, !P3 ;  /* 0x00000001ff1ca807 */ /* 0x000fe40005800000 */
[----:B------:R-:W-:Y:S02]  /*09c0*/  ISETP.LT.U32.AND P0, PT, R8, R21, PT ;  /* 0x000000150800720c */ /* 0x000fe40003f01070 */
[----:B------:R-:W-:Y:S02]  /*09d0*/  SEL R28, R28, 0x1, !P4 ;  /* 0x000000011c1c7807 */ /* 0x000fe40006000000 */
[----:B------:R-:W-:Y:S02]  /*09e0*/  IADD3 R19, P5, PT, R19, 0x700, RZ ;  /* 0x0000070013137810 */ /* 0x000fe40007fbe0ff */
[----:B------:R-:W-:-:S02]  /*09f0*/  ISETP.LT.AND.EX P0, PT, R9, R20, PT, P0 ;  /* 0x000000140900720c */ /* 0x000fc40003f01300 */
[----:B------:R-:W-:Y:S01]  /*0a00*/  LOP3.LUT P3, RZ, R28, 0xff, RZ, 0xc0, !PT ;  /* 0x000000ff1cff7812 */ /* 0x000fe2000786c0ff */
[----:B------:R-:W-:Y:S01]  /*0a10*/  IMAD.X R22, RZ, RZ, R22, P5 ;  /* 0x000000ffff167224 */ /* 0x000fe200028e0616 */
[-C--:B------:R-:W-:Y:S02]  /*0a20*/  SEL R6, R8, R21.reuse, P0 ;  /* 0x0000001508067207 */ /* 0x080fe40000000000 */
[CC--:B------:R-:W-:Y:S02]  /*0a30*/  SEL R7, R9.reuse, R20.reuse, P0 ;  /* 0x0000001409077207 */ /* 0x0c0fe40000000000 */
[----:B------:R-:W-:Y:S02]  /*0a40*/  ISETP.NE.AND P5, PT, R14, RZ, PT ;  /* 0x000000ff0e00720c */ /* 0x000fe40003fa5270 */
[----:B------:R-:W-:Y:S02]  /*0a50*/  @!P4 SEL R6, R8, R21, !P2 ;  /* 0x000000150806c207 */ /* 0x000fe40005000000 */
[----:B------:R-:W-:-:S02]  /*0a60*/  @!P4 SEL R7, R9, R20, !P2 ;  /* 0x000000140907c207 */ /* 0x000fc40005000000 */
[----:B------:R-:W-:Y:S02]  /*0a70*/  ISETP.NE.AND P4, PT, R15, R16, P3 ;  /* 0x000000100f00720c */ /* 0x000fe40001f85270 */
        /* <DEDUP_REMOVED lines=8> */
[----:B------:R-:W-:Y:S01]  /*0b00*/  @!P4 SEL R27, R22, R7, !P3 ;  /* 0x00000007161bc207 */ /* 0x000fe20005800000 */
[----:B------:R-:W-:Y:S06]  /*0b10*/  @P5 BRA `(.L_x_598) ;  /* 0xfffffff800085947 */ /* 0x000fec000383ffff */
.L_x_597:
[----:B------:R-:W-:Y:S05]  /*0b20*/  BSYNC.RECONVERGENT B2 ;  /* 0x0000000000027941 */ /* 0x000fea0003800200 */
.L_x_596:
        /* <DEDUP_REMOVED lines=16> */
[----:B------:R0:W5:Y:S04]  /*0c30*/  LDG.E R14, desc[UR8][R2.64+0xc00] ;  /* 0x000c0008020e7981 */ /* 0x000168000c1e1900 */
[----:B------:R1:W5:Y:S01]  /*0c40*/  LDG.E R17, desc[UR8][R4.64+0xc00] ;  /* 0x000c000804117981 */ /* 0x000362000c1e1900 */
[----:B------:R-:W-:-:S02]  /*0c50*/  LOP3.LUT P3, RZ, R28, 0xff, RZ, 0xc0, !PT ;  /* 0x000000ff1cff7812 */ /* 0x000fc4000786c0ff */
[----:B--2---:R-:W-:-:S05]  /*0c60*/  IADD3 R19, P2, PT, R13, UR10, RZ ;  /* 0x0000000a0d137c10 */ /* 0x004fca000ff5e0ff */
[----:B------:R-:W-:Y:S02]  /*0c70*/  IMAD.X R16, RZ, RZ, UR11, P2 ;  /* 0x0000000bff107e24 */ /* 0x000fe400090e06ff */
[----:B0-----:R-:W-:-:S05]  /*0c80*/  VIADD R2, R13, 0x100 ;  /* 0x000001000d027836 */ /* 0x001fca0000000000 */
[----:B------:R-:W-:-:S05]  /*0c90*/  IADD3 R3, P5, PT, R2, UR10, RZ ;  /* 0x0000000a02037c10 */ /* 0x000fca000ffbe0ff */
[----:B-1----:R-:W-:Y:S02]  /*0ca0*/  IMAD.X R4, RZ, RZ, UR11, P5 ;  /* 0x0000000bff047e24 */ /* 0x002fe4000a8e06ff */
[----:B------:R-:W-:Y:S01]  /*0cb0*/  VIADD R2, R13, 0x200 ;  /* 0x000002000d027836 */ /* 0x000fe20000000000 */
[CC--:B----4-:R-:W-:Y:S02]  /*0cc0*/  ISETP.NE.AND P0, PT, R6.reuse, R7.reuse, PT ;  /* 0x000000070600720c */ /* 0x0d0fe40003f05270 */
[----:B------:R-:W-:Y:S02]  /*0cd0*/  ISETP.NE.AND P4, PT, R6, R7, P3 ;  /* 0x000000070600720c */ /* 0x000fe40001f85270 */
[----:B------:R-:W-:-:S04]  /*0ce0*/  @!P3 SEL R28, RZ, 0x1, !P0 ;  /* 0x00000001ff1cb807 */ /* 0x000fc80004000000 */
[----:B------:R-:W-:Y:S02]  /*0cf0*/  SEL R28, R28, 0x1, !P4 ;  /* 0x000000011c1c7807 */ /* 0x000fe40006000000 */
[----:B------:R-:W-:Y:S02]  /*0d00*/  ISETP.LT.U32.AND P0, PT, R19, R20, PT ;  /* 0x000000141300720c */ /* 0x000fe40003f01070 */
[----:B------:R-:W-:Y:S02]  /*0d10*/  LOP3.LUT P2, RZ, R28, 0xff, RZ, 0xc0, !PT ;  /* 0x000000ff1cff7812 */ /* 0x000fe4000784c0ff */
[----:B------:R-:W-:-:S04]  /*0d20*/  ISETP.LT.AND.EX P0, PT, R16, R27, PT, P0 ;  /* 0x0000001b1000720c */ /* 0x000fc80003f01300 */
[CC--:B------:R-:W-:Y:S02]  /*0d30*/  SEL R6, R19.reuse, R20.reuse, P0 ;  /* 0x0000001413067207 */ /* 0x0c0fe40000000000 */
[----:B------:R-:W-:Y:S02]  /*0d40*/  SEL R5, R16, R27, P0 ;  /* 0x0000001b10057207 */ /* 0x000fe40000000000 */
[----:B---3--:R-:W-:Y:S02]  /*0d50*/  ISETP.NE.AND P0, PT, R8, R9, PT ;  /* 0x000000090800720c */ /* 0x008fe40003f05270 */
[----:B------:R-:W-:Y:S02]  /*0d60*/  @!P4 SEL R6, R19, R20, !P3 ;  /* 0x000000141306c207 */ /* 0x000fe40005800000 */
[----:B------:R-:W-:Y:S02]  /*0d70*/  @!P4 SEL R5, R16, R27, !P3 ;  /* 0x0000001b1005c207 */ /* 0x000fe40005800000 */
[----:B------:R-:W-:-:S02]  /*0d80*/  ISETP.NE.AND P4, PT, R8, R9, P2 ;  /* 0x000000090800720c */ /* 0x000fc40001785270 */
[----:B------:R-:W-:-:S04]  /*0d90*/  @!P2 SEL R28, RZ, 0x1, !P0 ;  /* 0x00000001ff1ca807 */ /* 0x000fc80004000000 */
        /* <DEDUP_REMOVED lines=27> */
[-C--:B------:R-:W-:Y:S02]  /*0f50*/  ISETP.LT.AND.EX P0, PT, R3, R4.reuse, PT, P0 ;  /* 0x000000040300720c */ /* 0x080fe40003f01300 */
[----:B------:R-:W-:Y:S01]  /*0f60*/  @!P2 SEL R28, RZ, 0x1, !P3 ;  /* 0x00000001ff1ca807 */ /* 0x000fe20005800000 */
[----:B------:R-:W-:Y:S01]  /*0f70*/  VIADD R13, R13, 0x400 ;  /* 0x000004000d0d7836 */ /* 0x000fe20000000000 */
[----:B------:R-:W-:Y:S02]  /*0f80*/  SEL R20, R2, R5, P0 ;  /* 0x0000000502147207 */ /* 0x000fe40000000000 */
[----:B------:R-:W-:Y:S02]  /*0f90*/  SEL R27, R3, R4, P0 ;  /* 0x00000004031b7207 */ /* 0x000fe40000000000 */
[----:B------:R-:W-:-:S02]  /*0fa0*/  SEL R28, R28, 0x1, !P4 ;  /* 0x000000011c1c7807 */ /* 0x000fc40006000000 */
[----:B------:R-:W-:Y:S02]  /*0fb0*/  @!P4 SEL R20, R2, R5, !P2 ;  /* 0x000000050214c207 */ /* 0x000fe40005000000 */
[----:B------:R-:W-:-:S07]  /*0fc0*/  @!P4 SEL R27, R3, R4, !P2 ;  /* 0x00000004031bc207 */ /* 0x000fce0005000000 */
.L_x_600:
[----:B------:R-:W-:Y:S05]  /*0fd0*/  BSYNC.RECONVERGENT B2 ;  /* 0x0000000000027941 */ /* 0x000fea0003800200 */
.L_x_599:
        /* <DEDUP_REMOVED lines=42> */
.L_x_602:
[----:B------:R-:W-:Y:S05]  /*1280*/  BSYNC.RECONVERGENT B2 ;  /* 0x0000000000027941 */ /* 0x000fea0003800200 */
.L_x_601:
        /* <DEDUP_REMOVED lines=23> */
.L_x_595:
[----:B------:R-:W-:Y:S05]  /*1400*/  BSYNC.RECONVERGENT B1 ;  /* 0x0000000000017941 */ /* 0x000fea0003800200 */
.L_x_594:
        /* <DEDUP_REMOVED lines=26> */
.L_x_605:
[----:B------:R-:W-:Y:S05]  /*15b0*/  BSYNC.RECONVERGENT B1 ;  /* 0x0000000000017941 */ /* 0x000fea0003800200 */
.L_x_604:
        /* <DEDUP_REMOVED lines=23> */
.L_x_607:
[----:B------:R-:W-:Y:S05]  /*1730*/  BSYNC.RECONVERGENT B1 ;  /* 0x0000000000017941 */ /* 0x000fea0003800200 */
.L_x_606:
        /* <DEDUP_REMOVED lines=20> */
.L_x_609:
[----:B------:R-:W-:Y:S05]  /*1880*/  BSYNC.RECONVERGENT B1 ;  /* 0x0000000000017941 */ /* 0x000fea0003800200 */
.L_x_608:
        /* <DEDUP_REMOVED lines=20> */
.L_x_611:
[----:B------:R-:W-:Y:S05]  /*19d0*/  BSYNC.RECONVERGENT B1 ;  /* 0x0000000000017941 */ /* 0x000fea0003800200 */
.L_x_610:
        /* <DEDUP_REMOVED lines=20> */
.L_x_613:
[----:B------:R-:W-:Y:S05]  /*1b20*/  BSYNC.RECONVERGENT B1 ;  /* 0x0000000000017941 */ /* 0x000fea0003800200 */
.L_x_612:
        /* <DEDUP_REMOVED lines=11> */
.L_x_615:
[----:B------:R-:W-:Y:S05]  /*1be0*/  BSYNC.RECONVERGENT B1 ;  /* 0x0000000000017941 */ /* 0x000fea0003800200 */
.L_x_614:
        /* <DEDUP_REMOVED lines=15> */
[----:B-----5:R-:W-:-:S04]  /*1ce0*/  ISETP.NE.AND P2, PT, R10, RZ, PT ;  /* 0x000000ff0a00720c */ /* 0x020fc80003f45270 */
[----:B------:R-:W-:Y:S02]  /*1cf0*/  @P4 SEL R10, R28, 0x1, !P2 ;  /* 0x000000011c0a4807 */ /* 0x000fe40005000000 */
[-C--:B--2---:R-:W-:Y:S01]  /*1d00*/  ISETP.LT.U32.AND P0, PT, R4, R20.reuse, PT ;  /* 0x000000140400720c */ /* 0x084fe20003f01070 */
[----:B------:R-:W-:Y:S01]  /*1d10*/  LDS.U8 R28, [UR5+0x78] ;  /* 0x00007805ff1c7984 */ /* 0x000fe20008000000 */
[----:B------:R-:W-:Y:S02]  /*1d20*/  LOP3.LUT P3, RZ, R10, 0xff, RZ, 0xc0, !PT ;  /* 0x000000ff0aff7812 */ /* 0x000fe4000786c0ff */
[----:B------:R-:W-:Y:S02]  /*1d30*/  ISETP.LT.AND.EX P0, PT, R5, R27, PT, P0 ;  /* 0x0000001b0500720c */ /* 0x000fe40003f01300 */
[----:B----4-:R-:W-:Y:S02]  /*1d40*/  ISETP.NE.AND P5, PT, R12, RZ, PT ;  /* 0x000000ff0c00720c */ /* 0x010fe40003fa5270 */
[----:B-1-3--:R-:W-:-:S02]  /*1d50*/  @P2 SEL R20, R4, R20, P0 ;  /* 0x0000001404142207 */ /* 0x00afc40000000000 */
[C---:B------:R-:W-:Y:S02]  /*1d60*/  @P2 SEL R27, R5.reuse, R27, P0 ;  /* 0x0000001b051b2207 */ /* 0x040fe40000000000 */
[----:B------:R-:W-:Y:S02]  /*1d70*/  SEL R11, R4, R20, !P4 ;  /* 0x00000014040b7207 */ /* 0x000fe40006000000 */
[----:B------:R-:W-:Y:S02]  /*1d80*/  SEL R13, R5, R27, !P4 ;  /* 0x0000001b050d7207 */ /* 0x000fe40006000000 */
[----:B------:R-:W-:Y:S01]  /*1d90*/  ISETP.LT.U32.AND P0, PT, R6, R11, PT ;  /* 0x0000000b0600720c */ /* 0x000fe20003f01070 */
[----:B------:R-:W-:Y:S01]  /*1da0*/  LDS.64 R4, [UR5+0x60] ;  /* 0x00006005ff047984 */ /* 0x000fe20008000a00 */
[----:B------:R-:W-:Y:S02]  /*1db0*/  @P3 SEL R12, R10, 0x1, !P5 ;  /* 0x000000010a0c3807 */ /* 0x000fe40006800000 */
[----:B------:R-:W-:Y:S01]  /*1dc0*/  ISETP.LT.AND.EX P0, PT, R7, R13, PT, P0 ;  /* 0x0000000d0700720c */ /* 0x000fe20003f01300 */
[----:B------:R-:W1:Y:S01]  /*1dd0*/  LDS.U8 R10, [UR5+0x58] ;  /* 0x00005805ff0a7984 */ /* 0x000e620008000000 */
[----:B------:R-:W-:-:S02]  /*1de0*/  LOP3.LUT P2, RZ, R12, 0xff, RZ, 0xc0, !PT ;  /* 0x000000ff0cff7812 */ /* 0x000fc4000784c0ff */
[----:B------:R-:W-:Y:S02]  /*1df0*/  @P5 SEL R11, R6, R11, P0 ;  /* 0x0000000b060b5207 */ /* 0x000fe40000000000 */
[----:B------:R-:W-:Y:S02]  /*1e00*/  ISETP.NE.AND P4, PT, R14, RZ, PT ;  /* 0x000000ff0e00720c */ /* 0x000fe40003f85270 */
[C---:B------:R-:W-:Y:S02]  /*1e10*/  @P5 SEL R13, R7.reuse, R13, P0 ;  /* 0x0000000d070d5207 */ /* 0x040fe40000000000 */
[----:B------:R-:W-:Y:S02]  /*1e20*/  SEL R11, R6, R11, !P3 ;  /* 0x0000000b060b7207 */ /* 0x000fe40005800000 */
[----:B------:R-:W-:Y:S02]  /*1e30*/  SEL R13, R7, R13, !P3 ;  /* 0x0000000d070d7207 */ /* 0x000fe40005800000 */
[----:B------:R-:W-:Y:S01]  /*1e40*/  ISETP.LT.U32.AND P0, PT, R8, R11, PT ;  /* 0x0000000b0800720c */ /* 0x000fe20003f01070 */
[----:B------:R-:W-:Y:S01]  /*1e50*/  LDS.64 R6, [UR5+0x70] ;  /* 0x00007005ff067984 */ /* 0x000fe20008000a00 */
[----:B------:R-:W-:-:S02]  /*1e60*/  @P2 SEL R14, R12, 0x1, !P4 ;  /* 0x000000010c0e2807 */ /* 0x000fc40006000000 */
[----:B------:R-:W-:Y:S01]  /*1e70*/  ISETP.LT.AND.EX P0, PT, R9, R13, PT, P0 ;  /* 0x0000000d0900720c */ /* 0x000fe20003f01300 */
[----:B------:R-:W2:Y:S01]  /*1e80*/  LDS.U8 R12, [UR5+0x68] ;  /* 0x00006805ff0c7984 */ /* 0x000ea20008000000 */
[----:B------:R-:W-:Y:S02]  /*1e90*/  ISETP.NE.AND P3, PT, R15, RZ, PT ;  /* 0x000000ff0f00720c */ /* 0x000fe40003f65270 */
[----:B------:R-:W-:Y:S02]  /*1ea0*/  @P4 SEL R11, R8, R11, P0 ;  /* 0x0000000b080b4207 */ /* 0x000fe40000000000 */
[----:B------:R-:W-:Y:S02]  /*1eb0*/  LOP3.LUT P5, RZ, R14, 0xff, RZ, 0xc0, !PT ;  /* 0x000000ff0eff7812 */ /* 0x000fe400078ac0ff */
[----:B------:R-:W-:Y:S02]  /*1ec0*/  @P4 SEL R13, R9, R13, P0 ;  /* 0x0000000d090d4207 */ /* 0x000fe40000000000 */
[----:B------:R-:W-:-:S02]  /*1ed0*/  SEL R11, R8, R11, !P2 ;  /* 0x0000000b080b7207 */ /* 0x000fc40005000000 */
[----:B------:R-:W-:Y:S02]  /*1ee0*/  SEL R13, R9, R13, !P2 ;  /* 0x0000000d090d7207 */ /* 0x000fe40005000000 */
[----:B0-----:R-:W-:Y:S01]  /*1ef0*/  ISETP.LT.U32.AND P0, PT, R2, R11, PT ;  /* 0x0000000b0200720c */ /* 0x001fe20003f01070 */
[----:B------:R-:W0:Y:S03]  /*1f00*/  LDS.64 R8, [UR5+0x80] ;  /* 0x00008005ff087984 */ /* 0x000e260008000a00 */
[----:B------:R-:W-:Y:S02]  /*1f10*/  ISETP.LT.AND.EX P0, PT, R3, R13, PT, P0 ;  /* 0x0000000d0300720c */ /* 0x000fe40003f01300 */
[----:B------:R-:W-:Y:S02]  /*1f20*/  @P5 SEL R15, R14, 0x1, !P3 ;  /* 0x000000010e0f5807 */ /* 0x000fe40005800000 */
[----:B------:R-:W-:-:S02]  /*1f30*/  @P3 SEL R11, R2, R11, P0 ;  /* 0x0000000b020b3207 */ /* 0x000fc40000000000 */
[----:B-1----:R-:W-:Y:S02]  /*1f40*/  ISETP.NE.AND P2, PT, R10, RZ, PT ;  /* 0x000000ff0a00720c */ /* 0x002fe40003f45270 */
[----:B------:R-:W-:Y:S02]  /*1f50*/  @P3 SEL R13, R3, R13, P0 ;  /* 0x0000000d030d3207 */ /* 0x000fe40000000000 */
[----:B------:R-:W-:Y:S02]  /*1f60*/  SEL R11, R2, R11, !P5 ;  /* 0x0000000b020b7207 */ /* 0x000fe40006800000 */
[----:B------:R-:W-:Y:S02]  /*1f70*/  LOP3.LUT P4, RZ, R15, 0xff, RZ, 0xc0, !PT ;  /* 0x000000ff0fff7812 */ /* 0x000fe4000788c0ff */
[----:B------:R-:W-:Y:S02]  /*1f80*/  SEL R13, R3, R13, !P5 ;  /* 0x0000000d030d7207 */ /* 0x000fe40006800000 */
[----:B------:R-:W-:-:S04]  /*1f90*/  ISETP.LT.U32.AND P0, PT, R4, R11, PT ;  /* 0x0000000b0400720c */ /* 0x000fc80003f01070 */
[----:B------:R-:W-:Y:S02]  /*1fa0*/  ISETP.LT.AND.EX P0, PT, R5, R13, PT, P0 ;  /* 0x0000000d0500720c */ /* 0x000fe40003f01300 */
[----:B--2---:R-:W-:Y:S02]  /*1fb0*/  ISETP.NE.AND P3, PT, R12, RZ, PT ;  /* 0x000000ff0c00720c */ /* 0x004fe40003f65270 */
[C---:B------:R-:W-:Y:S02]  /*1fc0*/  @P2 SEL R11, R4.reuse, R11, P0 ;  /* 0x0000000b040b2207 */ /* 0x040fe40000000000 */
[----:B------:R-:W-:Y:S02]  /*1fd0*/  @P4 SEL R10, R15, 0x1, !P2 ;  /* 0x000000010f0a4807 */ /* 0x000fe40005000000 */
[----:B------:R-:W-:Y:S02]  /*1fe0*/  @P2 SEL R13, R5, R13, P0 ;  /* 0x0000000d050d2207 */ /* 0x000fe40000000000 */
[----:B------:R-:W-:-:S02]  /*1ff0*/  SEL R3, R4, R11, !P4 ;  /* 0x0000000b04037207 */ /* 0x000fc40006000000 */
[----:B------:R-:W-:Y:S02]  /*2000*/  LOP3.LUT P5, RZ, R10, 0xff, RZ, 0xc0, !PT ;  /* 0x000000ff0aff7812 */ /* 0x000fe400078ac0ff */
[----:B------:R-:W-:Y:S02]  /*2010*/  SEL R5, R5, R13, !P4 ;  /* 0x0000000d05057207 */ /* 0x000fe40006000000 */
[----:B------:R-:W-:Y:S02]  /*2020*/  ISETP.LT.U32.AND P0, PT, R6, R3, PT ;  /* 0x000000030600720c */ /* 0x000fe40003f01070 */
        /* <DEDUP_REMOVED lines=16> */
.L_x_603:
        /* <DEDUP_REMOVED lines=36> */
.L_x_618:
[----:B------:R-:W-:Y:S05]  /*2370*/  BSYNC.RECONVERGENT B1 ;  /* 0x0000000000017941 */ /* 0x000fea0003800200 */
.L_x_617:
        /* <DEDUP_REMOVED lines=21> */
.L_x_620:
[----:B------:R-:W-:Y:S05]  /*24d0*/  BSYNC.RECONVERGENT B1 ;  /* 0x0000000000017941 */ /* 0x000fea0003800200 */
.L_x_619:
        /* <DEDUP_REMOVED lines=20> */
.L_x_622:
[----:B------:R-:W-:Y:S05]  /*2620*/  BSYNC.RECONVERGENT B1 ;  /* 0x0000000000017941 */ /* 0x000fea0003800200 */
.L_x_621:
        /* <DEDUP_REMOVED lines=20> */
.L_x_624:
[----:B------:R-:W-:Y:S05]  /*2770*/  BSYNC.RECONVERGENT B1 ;  /* 0x0000000000017941 */ /* 0x000fea0003800200 */
.L_x_623:
        /* <DEDUP_REMOVED lines=20> */
.L_x_626:
[----:B------:R-:W-:Y:S05]  /*28c0*/  BSYNC.RECONVERGENT B1 ;  /* 0x0000000000017941 */ /* 0x000fea0003800200 */
.L_x_625:
[----:B------:R-:W-:Y:S04]  /*28d0*/  BSSY.RECONVERGENT B1, `(.L_x_627) ;  /* 0x000000b000017945 */ /* 0x000fe80003800200 */
[----:B------:R-:W-:Y:S05]  /*28e0*/  @P1 BRA `(.L_x_628) ;  /* 0x0000000000241947 */ /* 0x000fea0003800000 */
[----:B0-----:R-:W0:Y:S01]  /*28f0*/  S2R R4, SR_CgaCtaId ;  /* 0x0000000000047919 */ /* 0x001e220000008800 */
[----:B------:R-:W-:Y:S01]  /*2900*/  MOV R3, 0x400 ;  /* 0x0000040000037802 */ /* 0x000fe20000000f00 */
[----:B------:R-:W-:Y:S01]  /*2910*/  IMAD.MOV.U32 R21, RZ, RZ, R27 ;  /* 0x000000ffff157224 */ /* 0x000fe200078e001b */
[----:B--234-:R-:W-:-:S04]  /*2920*/  SHF.R.U32.HI R2, RZ, 0x1, R11 ;  /* 0x00000001ff027819 */ /* 0x01cfc8000001160b */
[----:B------:R-:W-:Y:S02]  /*2930*/  LOP3.LUT R2, R2, 0x1f0, RZ, 0xc0, !PT ;  /* 0x000001f002027812 */ /* 0x000fe400078ec0ff */
[----:B0-----:R-:W-:-:S05]  /*2940*/  LEA R3, R4, R3, 0x18 ;  /* 0x0000000304037211 */ /* 0x001fca00078ec0ff */
[----:B------:R-:W-:-:S05]  /*2950*/  IMAD.IADD R3, R2, 0x1, R3 ;  /* 0x0000000102037824 */ /* 0x000fca00078e0203 */
[----:B------:R0:W-:Y:S04]  /*2960*/  STS.64 [R3+0x10], R20 ;  /* 0x0000101403007388 */ /* 0x0001e80000000a00 */
[----:B------:R0:W-:Y:S02]  /*2970*/  STS.U8 [R3+0x8], R28 ;  /* 0x0000081c03007388 */ /* 0x0001e40000000000 */
.L_x_628:
[----:B------:R-:W-:Y:S05]  /*2980*/  BSYNC.RECONVERGENT B1 ;  /* 0x0000000000017941 */ /* 0x000fea0003800200 */
.L_x_627:
        /* <DEDUP_REMOVED lines=26> */
.L_x_629:
        /* <DEDUP_REMOVED lines=16> */
.L_x_630:
        /* <DEDUP_REMOVED lines=16> */
.L_x_631:
        /* <DEDUP_REMOVED lines=16> */
.L_x_632:
        /* <DEDUP_REMOVED lines=16> */
.L_x_633:
        /* <DEDUP_REMOVED lines=16> */
.L_x_634:
        /* <DEDUP_REMOVED lines=17> */
.L_x_593:
        /* <DEDUP_REMOVED lines=15> */
[----:B------:R-:W-:Y:S01]  /*3230*/  UIADD3 UR5, UPT, UPT, UR4, -0x400, URZ ;  /* 0xfffffc0004057890 */ /* 0x000fe2000fffe0ff */
[----:B------:R-:W-:-:S03]  /*3240*/  IMAD.MOV.U32 R22, RZ, RZ, 0x400 ;  /* 0x00000400ff167424 */ /* 0x000fc600078e00ff */
[----:B------:R-:W-:Y:S01]  /*3250*/  UISETP.GE.U32.AND UP0, UPT, UR5, 0x400, UPT ;  /* 0x000004000500788c */ /* 0x000fe2000bf06070 */
[----:B---3--:R-:W-:Y:S01]  /*3260*/  ISETP.NE.AND P0, PT, R6, R7, PT ;  /* 0x000000070600720c */ /* 0x008fe20003f05270 */
[----:B------:R-:W-:-:S03]  /*3270*/  VIADD R6, R21, 0x200 ;  /* 0x0000020015067836 */ /* 0x000fc60000000000 */
[----:B------:R-:W-:Y:S02]  /*3280*/  SEL R20, R21, R20, P0 ;  /* 0x0000001415147207 */ /* 0x000fe40000000000 */
[----:B--2---:R-:W-:Y:S02]  /*3290*/  IADD3 R15, P1, PT, R6, UR6, RZ ;  /* 0x00000006060f7c10 */ /* 0x004fe4000ff3e0ff */
[----:B------:R-:W-:Y:S02]  /*32a0*/  IADD3 R20, P3, PT, R20, UR6, RZ ;  /* 0x0000000614147c10 */ /* 0x000fe4000ff7e0ff */
[----:B----4-:R-:W-:Y:S01]  /*32b0*/  ISETP.NE.AND P2, PT, R10, R11, PT ;  /* 0x0000000b0a00720c */ /* 0x010fe20003f45270 */
[----:B------:R-:W-:Y:S01]  /*32c0*/  IMAD.X R6, RZ, RZ, UR7, P1 ;  /* 0x00000007ff067e24 */ /* 0x000fe200088e06ff */
[C---:B------:R-:W-:Y:S01]  /*32d0*/  ISETP.LT.U32.AND P1, PT, R15.reuse, R20, PT ;  /* 0x000000140f00720c */ /* 0x040fe20003f21070 */
[----:B------:R-:W-:Y:S01]  /*32e0*/  IMAD.X R27, RZ, RZ, UR7, P3 ;  /* 0x00000007ff1b7e24 */ /* 0x000fe200098e06ff */
[----:B------:R-:W-:-:S02]  /*32f0*/  IADD3 R7, P3, PT, R15, 0x100, RZ ;  /* 0x000001000f077810 */ /* 0x000fc40007f7e0ff */
[----:B-----5:R-:W-:Y:S02]  /*3300*/  ISETP.NE.OR P0, PT, R8, R9, P0 ;  /* 0x000000090800720c */ /* 0x020fe40000705670 */
[----:B------:R-:W-:-:S05]  /*3310*/  ISETP.LT.AND.EX P1, PT, R6, R27, PT, P1 ;  /* 0x0000001b0600720c */ /* 0x000fca0003f21310 */
        /* <DEDUP_REMOVED lines=8> */
[----:B------:R-:W-:Y:S02]  /*33a0*/  ISETP.LT.AND.EX P1, PT, R6, R27, PT, P1 ;  /* 0x0000001b0600720c */ /* 0x000fe40003f21310 */
[----:B------:R-:W-:Y:S02]  /*33b0*/  ISETP.NE.OR P3, PT, R12, R13, P0 ;  /* 0x0000000d0c00720c */ /* 0x000fe40000765670 */
[----:B------:R-:W-:Y:S02]  /*33c0*/  @P2 SEL R20, R7, R20, P1 ;  /* 0x0000001407142207 */ /* 0x000fe40000800000 */
[----:B------:R-:W-:Y:S02]  /*33d0*/  @P2 SEL R27, R6, R27, P1 ;  /* 0x0000001b061b2207 */ /* 0x000fe40000800000 */
[----:B------:R-:W-:-:S02]  /*33e0*/  SEL R28, RZ, 0x1, !P3 ;  /* 0x00000001ff1c7807 */ /* 0x000fc40005800000 */
[----:B------:R-:W-:Y:S02]  /*33f0*/  SEL R20, R20, R7, P0 ;  /* 0x0000000714147207 */ /* 0x000fe40000000000 */
[----:B------:R-:W-:Y:S01]  /*3400*/  SEL R27, R27, R6, P0 ;  /* 0x000000061b1b7207 */ /* 0x000fe20000000000 */
[----:B------:R-:W-:Y:S06]  /*3410*/  BRA.U !UP0, `(.L_x_635) ;  /* 0x0000000508107547 */ /* 0x000fec000b800000 */
[----:B------:R-:W-:Y:S01]  /*3420*/  IMAD.MOV.U32 R22, RZ, RZ, 0x400 ;  /* 0x00000400ff167424 */ /* 0x000fe200078e00ff */
[----:B------:R-:W0:Y:S01]  /*3430*/  LDCU UR4, c[0x0][0x3b0] ;  /* 0x00007600ff0477ac */ /* 0x000e220008000800 */
[----:B------:R-:W2:Y:S01]  /*3440*/  LDCU.64 UR6, c[0x0][0x3a0] ;  /* 0x00007400ff0677ac */ /* 0x000ea20008000a00 */
[----:B------:R-:W-:-:S04]  /*3450*/  NOP ;  /* 0x0000000000007918 */ /* 0x000fc80000000000 */
.L_x_637:
[----:B------:R-:W-:-:S04]  /*3460*/  IMAD.WIDE.U32 R6, R22, 0x4, R2 ;  /* 0x0000000416067825 */ /* 0x000fc800078e0002 */
[----:B------:R-:W-:Y:S01]  /*3470*/  IMAD.WIDE.U32 R8, R22, 0x4, R4 ;  /* 0x0000000416087825 */ /* 0x000fe200078e0004 */
        /* <DEDUP_REMOVED lines=8> */
[----:B------:R-:W-:-:S02]  /*3500*/  LOP3.LUT P2, RZ, R28, 0xff, RZ, 0xc0, !PT ;  /* 0x000000ff1cff7812 */ /* 0x000fc4000784c0ff */
[----:B---3--:R-:W-:Y:S02]  /*3510*/  ISETP.NE.AND P3, PT, R10, R11, PT ;  /* 0x0000000b0a00720c */ /* 0x008fe40003f65270 */
[----:B--2---:R-:W-:Y:S02]  /*3520*/  IADD3 R10, P1, P4, R21, UR6, R22 ;  /* 0x00000006150a7c10 */ /* 0x004fe4000fc3e016 */
[----:B-1----:R-:W-:Y:S02]  /*3530*/  SEL R6, RZ, 0x1, !P3 ;  /* 0x00000001ff067807 */ /* 0x002fe40005800000 */
[C---:B------:R-:W-:Y:S02]  /*3540*/  ISETP.LT.U32.AND P0, PT, R10.reuse, R20, PT ;  /* 0x000000140a00720c */ /* 0x040fe40003f01070 */
[----:B------:R-:W-:Y:S02]  /*3550*/  IADD3.X R11, PT, PT, RZ, UR7, RZ, P1, P4 ;  /* 0x00000007ff0b7c10 */ /* 0x000fe40008fe84ff */
[----:B------:R-:W-:-:S02]  /*3560*/  IADD3 R7, P4, PT, R10, 0x100, RZ ;  /* 0x000001000a077810 */ /* 0x000fc40007f9e0ff */
[C---:B------:R-:W-:Y:S02]  /*3570*/  ISETP.LT.AND.EX P0, PT, R11.reuse, R27, PT, P0 ;  /* 0x0000001b0b00720c */ /* 0x040fe40003f01300 */
[----:B----4-:R-:W-:Y:S01]  /*3580*/  ISETP.NE.AND P1, PT, R12, R13, PT ;  /* 0x0000000d0c00720c */ /* 0x010fe20003f25270 */
[----:B0-----:R-:W-:Y:S01]  /*3590*/  IMAD.X R8, RZ, RZ, R11, P4 ;  /* 0x000000ffff087224 */ /* 0x001fe200020e060b */
[C---:B------:R-:W-:Y:S02]  /*35a0*/  @P3 SEL R20, R10.reuse, R20, P0 ;  /* 0x000000140a143207 */ /* 0x040fe40000000000 */
[----:B------:R-:W-:Y:S02]  /*35b0*/  @P3 SEL R27, R11, R27, P0 ;  /* 0x0000001b0b1b3207 */ /* 0x000fe40000000000 */
[----:B------:R-:W-:Y:S02]  /*35c0*/  SEL R20, R10, R20, !P2 ;  /* 0x000000140a147207 */ /* 0x000fe40005000000 */
[----:B------:R-:W-:-:S02]  /*35d0*/  @P2 SEL R6, R28, 0x1, !P3 ;  /* 0x000000011c062807 */ /* 0x000fc40005800000 */
[----:B------:R-:W-:Y:S02]  /*35e0*/  SEL R27, R11, R27, !P2 ;  /* 0x0000001b0b1b7207 */ /* 0x000fe40005000000 */
[CC--:B------:R-:W-:Y:S02]  /*35f0*/  ISETP.LT.U32.AND P0, PT, R7.reuse, R20.reuse, PT ;  /* 0x000000140700720c */ /* 0x0c0fe40003f01070 */
[----:B------:R-:W-:Y:S02]  /*3600*/  LOP3.LUT P3, RZ, R6, 0xff, RZ, 0xc0, !PT ;  /* 0x000000ff06ff7812 */ /* 0x000fe4000786c0ff */
[----:B------:R-:W-:Y:S02]  /*3610*/  ISETP.LT.AND.EX P0, PT, R8, R27, PT, P0 ;  /* 0x0000001b0800720c */ /* 0x000fe40003f01300 */
[----:B-----5:R-:W-:Y:S02]  /*3620*/  ISETP.NE.AND P2, PT, R14, R15, PT ;  /* 0x0000000f0e00720c */ /* 0x020fe40003f45270 */
[----:B------:R-:W-:-:S02]  /*3630*/  @P1 SEL R20, R7, R20, P0 ;  /* 0x0000001407141207 */ /* 0x000fc40000000000 */
[----:B------:R-:W-:Y:S02]  /*3640*/  @P1 SEL R27, R8, R27, P0 ;  /* 0x0000001b081b1207 */ /* 0x000fe40000000000 */
[----:B------:R-:W-:Y:S02]  /*3650*/  IADD3 R9, P0, PT, R10, 0x200, RZ ;  /* 0x000002000a097810 */ /* 0x000fe40007f1e0ff */
[----:B------:R-:W-:Y:S02]  /*3660*/  SEL R20, R7, R20, !P3 ;  /* 0x0000001407147207 */ /* 0x000fe40005800000 */
[----:B------:R-:W-:Y:S02]  /*3670*/  SEL R12, RZ, 0x1, !P1 ;  /* 0x00000001ff0c7807 */ /* 0x000fe40004800000 */
[----:B------:R-:W-:Y:S01]  /*3680*/  @P3 SEL R12, R6, 0x1, !P1 ;  /* 0x00000001060c3807 */ /* 0x000fe20004800000 */
[----:B------:R-:W-:Y:S01]  /*3690*/  IMAD.X R6, RZ, RZ, R11, P0 ;  /* 0x000000ffff067224 */ /* 0x000fe200000e060b */
[----:B------:R-:W-:-:S02]  /*36a0*/  SEL R27, R8, R27, !P3 ;  /* 0x0000001b081b7207 */ /* 0x000fc40005800000 */
[CC--:B------:R-:W-:Y:S02]  /*36b0*/  ISETP.LT.U32.AND P0, PT, R9.reuse, R20.reuse, PT ;  /* 0x000000140900720c */ /* 0x0c0fe40003f01070 */
[----:B------:R-:W-:Y:S02]  /*36c0*/  LOP3.LUT P4, RZ, R12, 0xff, RZ, 0xc0, !PT ;  /* 0x000000ff0cff7812 */ /* 0x000fe4000788c0ff */
[CC--:B------:R-:W-:Y:S02]  /*36d0*/  ISETP.LT.AND.EX P0, PT, R6.reuse, R27.reuse, PT, P0 ;  /* 0x0000001b0600720c */ /* 0x0c0fe40003f01300 */
[----:B------:R-:W-:Y:S02]  /*36e0*/  SEL R8, RZ, 0x1, !P2 ;  /* 0x00000001ff087807 */ /* 0x000fe40005000000 */
[----:B------:R-:W-:Y:S02]  /*36f0*/  @P2 SEL R20, R9, R20, P0 ;  /* 0x0000001409142207 */ /* 0x000fe40000000000 */
[----:B------:R-:W-:-:S02]  /*3700*/  @P2 SEL R27, R6, R27, P0 ;  /* 0x0000001b061b2207 */ /* 0x000fc40000000000 */
[----:B------:R-:W-:Y:S02]  /*3710*/  SEL R20, R9, R20, !P4 ;  /* 0x0000001409147207 */ /* 0x000fe40006000000 */
[----:B------:R-:W-:Y:S02]  /*3720*/  IADD3 R9, PT, PT, -R22, UR4, RZ ;  /* 0x0000000416097c10 */ /* 0x000fe4000fffe1ff */
[----:B------:R-:W-:Y:S02]  /*3730*/  IADD3 R7, P0, PT, R10, 0x300, RZ ;  /* 0x000003000a077810 */ /* 0x000fe40007f1e0ff */
[----:B------:R-:W-:Y:S02]  /*3740*/  ISETP.NE.AND P1, PT, R16, R17, PT ;  /* 0x000000111000720c */ /* 0x000fe40003f25270 */
[----:B------:R-:W-:Y:S02]  /*3750*/  @P4 SEL R8, R12, 0x1, !P2 ;  /* 0x000000010c084807 */ /* 0x000fe40005000000 */
[----:B------:R-:W-:-:S02]  /*3760*/  ISETP.GE.U32.AND P3, PT, R9, 0x400, PT ;  /* 0x000004000900780c */ /* 0x000fc40003f66070 */
[----:B------:R-:W-:Y:S01]  /*3770*/  SEL R27, R6, R27, !P4 ;  /* 0x0000001b061b7207 */ /* 0x000fe20006000000 */
[----:B------:R-:W-:Y:S01]  /*3780*/  IMAD.X R6, RZ, RZ, R11, P0 ;  /* 0x000000ffff067224 */ /* 0x000fe200000e060b */
        /* <DEDUP_REMOVED lines=13> */
.L_x_635:
        /* <DEDUP_REMOVED lines=10> */
[----:B------:R-:W-:-:S04]  /*3900*/  LEA.HI R24, R23, 0x1, RZ, 0x18 ;  /* 0x0000000117187811 */ /* 0x000fc800078fc0ff */
[----:B------:R-:W-:-:S07]  /*3910*/  LOP3.LUT R34, R24, 0x7, RZ, 0xc0, !PT ;  /* 0x0000000718227812 */ /* 0x000fce00078ec0ff */
[----:B------:R-:W-:Y:S05]  /*3920*/  @!P0 BRA `(.L_x_640) ;  /* 0x0000000800788947 */ /* 0x000fea0003800000 */
[----:B------:R-:W0:Y:S01]  /*3930*/  LDC.64 R4, c[0x0][0x380] ;  /* 0x0000e000ff047b82 */ /* 0x000e220000000a00 */
[----:B------:R-:W-:Y:S01]  /*3940*/  LOP3.LUT R29, R24, 0x1fffff8, RZ, 0xc0, !PT ;  /* 0x01fffff8181d7812 */ /* 0x000fe200078ec0ff */
[----:B------:R-:W-:Y:S01]  /*3950*/  BSSY.RECONVERGENT B3, `(.L_x_641) ;  /* 0x000009a000037945 */ /* 0x000fe20003800200 */
[C---:B------:R-:W-:Y:S01]  /*3960*/  LOP3.LUT R26, R21.reuse, 0x400, RZ, 0xfc, !PT ;  /* 0x00000400151a7812 */ /* 0x040fe200078efcff */
[----:B------:R-:W-:Y:S02]  /*3970*/  IMAD.IADD R25, R21, 0x1, R22 ;  /* 0x0000000115197824 */ /* 0x000fe400078e0216 */
[----:B------:R-:W-:Y:S02]  /*3980*/  IMAD.MOV R29, RZ, RZ, -R29 ;  /* 0x000000ffff1d7224 */ /* 0x000fe400078e0a1d */
[----:B------:R-:W2:Y:S05]  /*3990*/  LDC.64 R2, c[0x0][0x388] ;  /* 0x0000e200ff027b82 */ /* 0x000eaa0000000a00 */
.L_x_642:
[----:B0-----:R-:W-:-:S04]  /*39a0*/  IMAD.WIDE.U32 R6, R25, 0x4, R4 ;  /* 0x0000000419067825 */ /* 0x001fc800078e0004 */
[C---:B--2---:R-:W-:Y:S01]  /*39b0*/  IMAD.WIDE.U32 R8, R25.reuse, 0x4, R2 ;  /* 0x0000000419087825 */ /* 0x044fe200078e0002 */
[----:B------:R0:W2:Y:S04]  /*39c0*/  LDG.E R32, desc[UR8][R6.64] ;  /* 0x0000000806207981 */ /* 0x0000a8000c1e1900 */
[----:B------:R3:W2:Y:S01]  /*39d0*/  LDG.E R37, desc[UR8][R8.64] ;  /* 0x0000000808257981 */ /* 0x0006a2000c1e1900 */
[----:B------:R-:W-:-:S04]  /*39e0*/  VIADD R33, R25, 0x100 ;  /* 0x0000010019217836 */ /* 0x000fc80000000000 */
[----:B------:R-:W-:-:S04]  /*39f0*/  IMAD.WIDE.U32 R10, R33, 0x4, R4 ;  /* 0x00000004210a7825 */ /* 0x000fc800078e0004 */
[----:B------:R-:W-:Y:S01]  /*3a00*/  IMAD.WIDE.U32 R12, R33, 0x4, R2 ;  /* 0x00000004210c7825 */ /* 0x000fe200078e0002 */
[----:B------:R4:W5:Y:S04]  /*3a10*/  LDG.E R31, desc[UR8][R10.64] ;  /* 0x000000080a1f7981 */ /* 0x000968000c1e1900 */
[----:B------:R1:W5:Y:S01]  /*3a20*/  LDG.E R18, desc[UR8][R12.64] ;  /* 0x000000080c127981 */ /* 0x000362000c1e1900 */
[----:B------:R-:W-:-:S04]  /*3a30*/  VIADD R35, R25, 0x200 ;  /* 0x0000020019237836 */ /* 0x000fc80000000000 */
[----:B------:R-:W-:-:S04]  /*3a40*/  IMAD.WIDE.U32 R16, R35, 0x4, R4 ;  /* 0x0000000423107825 */ /* 0x000fc800078e0004 */
[----:B------:R-:W-:Y:S01]  /*3a50*/  IMAD.WIDE.U32 R14, R35, 0x4, R2 ;  /* 0x00000004230e7825 */ /* 0x000fe200078e0002 */
[----:B------:R-:W5:Y:S04]  /*3a60*/  LDG.E R30, desc[UR8][R16.64] ;  /* 0x00000008101e7981 */ /* 0x000f68000c1e1900 */
[----:B------:R1:W5:Y:S01]  /*3a70*/  LDG.E R39, desc[UR8][R14.64] ;  /* 0x000000080e277981 */ /* 0x000362000c1e1900 */
[----:B------:R-:W-:-:S04]  /*3a80*/  VIADD R19, R25, 0x300 ;  /* 0x0000030019137836 */ /* 0x000fc80000000000 */
[----:B0-----:R-:W-:-:S04]  /*3a90*/  IMAD.WIDE.U32 R6, R19, 0x4, R4 ;  /* 0x0000000413067825 */ /* 0x001fc800078e0004 */
[----:B---3--:R-:W-:Y:S01]  /*3aa0*/  IMAD.WIDE.U32 R8, R19, 0x4, R2 ;  /* 0x0000000413087825 */ /* 0x008fe200078e0002 */
[----:B------:R0:W3:Y:S04]  /*3ab0*/  LDG.E R36, desc[UR8][R6.64] ;  /* 0x0000000806247981 */ /* 0x0000e8000c1e1900 */
[----:B------:R0:W3:Y:S01]  /*3ac0*/  LDG.E R43, desc[UR8][R8.64] ;  /* 0x00000008082b7981 */ /* 0x0000e2000c1e1900 */
[----:B------:R-:W-:-:S04]  /*3ad0*/  VIADD R41, R25, 0x400 ;  /* 0x0000040019297836 */ /* 0x000fc80000000000 */
[----:B----4-:R-:W-:-:S04]  /*3ae0*/  IMAD.WIDE.U32 R10, R41, 0x4, R4 ;  /* 0x00000004290a7825 */ /* 0x010fc800078e0004 */
[----:B-1----:R-:W-:Y:S01]  /*3af0*/  IMAD.WIDE.U32 R12, R41, 0x4, R2 ;  /* 0x00000004290c7825 */ /* 0x002fe200078e0002 */
[----:B------:R1:W4:Y:S04]  /*3b00*/  LDG.E R38, desc[UR8][R10.64] ;  /* 0x000000080a267981 */ /* 0x000328000c1e1900 */
[----:B------:R1:W4:Y:S01]  /*3b10*/  LDG.E R45, desc[UR8][R12.64] ;  /* 0x000000080c2d7981 */ /* 0x000322000c1e1900 */
[----:B------:R-:W-:-:S04]  /*3b20*/  VIADD R40, R25, 0x500 ;  /* 0x0000050019287836 */ /* 0x000fc80000000000 */
[----:B------:R-:W-:-:S04]  /*3b30*/  IMAD.WIDE.U32 R14, R40, 0x4, R4 ;  /* 0x00000004280e7825 */ /* 0x000fc800078e0004 */
[----:B------:R-:W-:Y:S02]  /*3b40*/  IMAD.WIDE.U32 R16, R40, 0x4, R2 ;  /* 0x0000000428107825 */ /* 0x000fe400078e0002 */
[----:B------:R1:W4:Y:S04]  /*3b50*/  LDG.E R14, desc[UR8][R14.64] ;  /* 0x000000080e0e7981 */ /* 0x000328000c1e1900 */
[----:B------:R-:W4:Y:S01]  /*3b60*/  LDG.E R17, desc[UR8][R16.64] ;  /* 0x0000000810117981 */ /* 0x000f22000c1e1900 */
[----:B------:R-:W-:-:S04]  /*3b70*/  VIADD R42, R25, 0x600 ;  /* 0x00000600192a7836 */ /* 0x000fc80000000000 */
[----:B0-----:R-:W-:-:S04]  /*3b80*/  IMAD.WIDE.U32 R6, R42, 0x4, R4 ;  /* 0x000000042a067825 */ /* 0x001fc800078e0004 */
[----:B------:R-:W-:Y:S02]  /*3b90*/  IMAD.WIDE.U32 R8, R42, 0x4, R2 ;  /* 0x000000042a087825 */ /* 0x000fe400078e0002 */
[----:B------:R-:W4:Y:S04]  /*3ba0*/  LDG.E R6, desc[UR8][R6.64] ;  /* 0x0000000806067981 */ /* 0x000f28000c1e1900 */
[----:B------:R0:W4:Y:S01]  /*3bb0*/  LDG.E R9, desc[UR8][R8.64] ;  /* 0x0000000808097981 */ /* 0x000122000c1e1900 */
[----:B------:R-:W-:-:S04]  /*3bc0*/  VIADD R44, R25, 0x700 ;  /* 0x00000700192c7836 */ /* 0x000fc80000000000 */
[----:B-1----:R-:W-:-:S04]  /*3bd0*/  IMAD.WIDE.U32 R10, R44, 0x4, R4 ;  /* 0x000000042c0a7825 */ /* 0x002fc800078e0004 */
[----:B------:R-:W-:Y:S02]  /*3be0*/  IMAD.WIDE.U32 R12, R44, 0x4, R2 ;  /* 0x000000042c0c7825 */ /* 0x000fe400078e0002 */
[----:B------:R1:W4:Y:S04]  /*3bf0*/  LDG.E R10, desc[UR8][R10.64] ;  /* 0x000000080a0a7981 */ /* 0x000328000c1e1900 */
[----:B------:R1:W4:Y:S01]  /*3c00*/  LDG.E R13, desc[UR8][R12.64] ;  /* 0x000000080c0d7981 */ /* 0x000322000c1e1900 */
[----:B------:R-:W-:Y:S01]  /*3c10*/  LOP3.LUT P3, RZ, R28, 0xff, RZ, 0xc0, !PT ;  /* 0x000000ff1cff7812 */ /* 0x000fe2000786c0ff */
[----:B------:R-:W-:Y:S01]  /*3c20*/  VIADD R29, R29, 0x8 ;  /* 0x000000081d1d7836 */ /* 0x000fe20000000000 */
[----:B------:R-:W-:Y:S01]  /*3c30*/  IADD3 R15, P2, PT, R25, UR6, RZ ;  /* 0x00000006190f7c10 */ /* 0x000fe2000ff5e0ff */
[----:B------:R-:W-:-:S02]  /*3c40*/  VIADD R26, R26, 0x800 ;  /* 0x000008001a1a7836 */ /* 0x000fc40000000000 */
[----:B------:R-:W-:Y:S02]  /*3c50*/  VIADD R25, R25, 0x800 ;  /* 0x0000080019197836 */ /* 0x000fe40000000000 */
[----:B0-----:R-:W-:Y:S01]  /*3c60*/  IMAD.X R8, RZ, RZ, UR7, P2 ;  /* 0x00000007ff087e24 */ /* 0x001fe200090e06ff */
[CC--:B--2---:R-:W-:Y:S02]  /*3c70*/  ISETP.NE.AND P0, PT, R32.reuse, R37.reuse, PT ;  /* 0x000000252000720c */ /* 0x0c4fe40003f05270 */
[----:B------:R-:W-:-:S03]  /*3c80*/  ISETP.NE.AND P1, PT, R32, R37, P3 ;  /* 0x000000252000720c */ /* 0x000fc60001f25270 */
[----:B------:R-:W-:Y:S02]  /*3c90*/  @!P3 SEL R28, RZ, 0x1, !P0 ;  /* 0x00000001ff1cb807 */ /* 0x000fe40004000000 */
[----:B------:R-:W-:Y:S02]  /*3ca0*/  ISETP.LT.U32.AND P0, PT, R15, R20, PT ;  /* 0x000000140f00720c */ /* 0x000fe40003f01070 */
[----:B------:R-:W-:Y:S02]  /*3cb0*/  SEL R7, R28, 0x1, !P1 ;  /* 0x000000011c077807 */ /* 0x000fe40004800000 */
[----:B------:R-:W-:Y:S02]  /*3cc0*/  ISETP.LT.AND.EX P0, PT, R8, R27, PT, P0 ;  /* 0x0000001b0800720c */ /* 0x000fe40003f01300 */
[----:B------:R-:W-:Y:S02]  /*3cd0*/  LOP3.LUT P2, RZ, R7, 0xff, RZ, 0xc0, !PT ;  /* 0x000000ff07ff7812 */ /* 0x000fe4000784c0ff */
[----:B-----5:R-:W-:-:S02]  /*3ce0*/  ISETP.NE.AND P5, PT, R31, R18, PT ;  /* 0x000000121f00720c */ /* 0x020fc40003fa5270 */
[----:B------:R-:W-:Y:S02]  /*3cf0*/  ISETP.NE.AND P4, PT, R31, R18, P2 ;  /* 0x000000121f00720c */ /* 0x000fe40001785270 */
[CC--:B------:R-:W-:Y:S02]  /*3d00*/  SEL R16, R15.reuse, R20.reuse, P0 ;  /* 0x000000140f107207 */ /* 0x0c0fe40000000000 */
[CC--:B-1----:R-:W-:Y:S02]  /*3d10*/  SEL R11, R8.reuse, R27.reuse, P0 ;  /* 0x0000001b080b7207 */ /* 0x0c2fe40000000000 */
[----:B------:R-:W-:Y:S02]  /*3d20*/  @!P1 SEL R16, R15, R20, !P3 ;  /* 0x000000140f109207 */ /* 0x000fe40005800000 */
[----:B------:R-:W-:Y:S02]  /*3d30*/  @!P1 SEL R11, R8, R27, !P3 ;  /* 0x0000001b080b9207 */ /* 0x000fe40005800000 */
[----:B------:R-:W-:-:S02]  /*3d40*/  @!P2 SEL R7, RZ, 0x1, !P5 ;  /* 0x00000001ff07a807 */ /* 0x000fc40006800000 */
[----:B------:R-:W-:Y:S02]  /*3d50*/  IADD3 R33, P0, PT, R33, UR6, RZ ;  /* 0x0000000621217c10 */ /* 0x000fe4000ff1e0ff */
[----:B------:R-:W-:Y:S02]  /*3d60*/  SEL R7, R7, 0x1, !P4 ;  /* 0x0000000107077807 */ /* 0x000fe40006000000 */
[CC--:B------:R-:W-:Y:S01]  /*3d70*/  ISETP.NE.AND P5, PT, R30.reuse, R39.reuse, PT ;  /* 0x000000271e00720c */ /* 0x0c0fe20003fa5270 */
[----:B------:R-:W-:Y:S01]  /*3d80*/  IMAD.X R8, RZ, RZ, UR7, P0 ;  /* 0x00000007ff087e24 */ /* 0x000fe200080e06ff */
        /* <DEDUP_REMOVED lines=11> */
[----:B------:R-:W-:Y:S02]  /*3e40*/  IADD3 R35, P0, PT, R35, UR6, RZ ;  /* 0x0000000623237c10 */ /* 0x000fe4000ff1e0ff */
[CC--:B---3--:R-:W-:Y:S02]  /*3e50*/  ISETP.NE.AND P5, PT, R36.reuse, R43.reuse, PT ;  /* 0x0000002b2400720c */ /* 0x0c8fe40003fa5270 */
[----:B------:R-:W-:Y:S01]  /*3e60*/  ISETP.NE.AND P4, PT, R36, R43, P2 ;  /* 0x0000002b2400720c */ /* 0x000fe20001785270 */
[----:B------:R-:W-:Y:S01]  /*3e70*/  IMAD.X R8, RZ, RZ, UR7, P0 ;  /* 0x00000007ff087e24 */ /* 0x000fe200080e06ff */
[----:B------:R-:W-:-:S04]  /*3e80*/  ISETP.LT.U32.AND P0, PT, R35, R12, PT ;  /* 0x0000000c2300720c */ /* 0x000fc80003f01070 */
[CC--:B------:R-:W-:Y:S02]  /*3e90*/  ISETP.LT.AND.EX P0, PT, R8.reuse, R15.reuse, PT, P0 ;  /* 0x0000000f0800720c */ /* 0x0c0fe40003f01300 */
[----:B------:R-:W-:Y:S02]  /*3ea0*/  @!P2 SEL R7, RZ, 0x1, !P5 ;  /* 0x00000001ff07a807 */ /* 0x000fe40006800000 */
[-C--:B------:R-:W-:Y:S02]  /*3eb0*/  SEL R16, R35, R12.reuse, P0 ;  /* 0x0000000c23107207 */ /* 0x080fe40000000000 */
[----:B------:R-:W-:Y:S02]  /*3ec0*/  SEL R7, R7, 0x1, !P4 ;  /* 0x0000000107077807 */ /* 0x000fe40006000000 */
[----:B------:R-:W-:Y:S02]  /*3ed0*/  SEL R11, R8, R15, P0 ;  /* 0x0000000f080b7207 */ /* 0x000fe40000000000 */
[----:B------:R-:W-:-:S02]  /*3ee0*/  @!P3 SEL R16, R35, R12, !P1 ;  /* 0x0000000c2310b207 */ /* 0x000fc40004800000 */
[----:B------:R-:W-:Y:S02]  /*3ef0*/  @!P3 SEL R11, R8, R15, !P1 ;  /* 0x0000000f080bb207 */ /* 0x000fe40004800000 */
[----:B------:R-:W-:Y:S02]  /*3f00*/  IADD3 R19, P0, PT, R19, UR6, RZ ;  /* 0x0000000613137c10 */ /* 0x000fe4000ff1e0ff */
[----:B------:R-:W-:Y:S02]  /*3f10*/  LOP3.LUT P1, RZ, R7, 0xff, RZ, 0xc0, !PT ;  /* 0x000000ff07ff7812 */ /* 0x000fe4000782c0ff */
[CC--:B----4-:R-:W-:Y:S01]  /*3f20*/  ISETP.NE.AND P5, PT, R38.reuse, R45.reuse, PT ;  /* 0x0000002d2600720c */ /* 0x0d0fe20003fa5270 */
[----:B------:R-:W-:Y:S01]  /*3f30*/  IMAD.X R8, RZ, RZ, UR7, P0 ;  /* 0x00000007ff087e24 */ /* 0x000fe200080e06ff */
[----:B------:R-:W-:Y:S02]  /*3f40*/  ISETP.LT.U32.AND P0, PT, R19, R16, PT ;  /* 0x000000101300720c */ /* 0x000fe40003f01070 */
[----:B------:R-:W-:-:S02]  /*3f50*/  ISETP.NE.AND P3, PT, R38, R45, P1 ;  /* 0x0000002d2600720c */ /* 0x000fc40000f65270 */
[----:B------:R-:W-:-:S04]  /*3f60*/  ISETP.LT.AND.EX P0, PT, R8, R11, PT, P0 ;  /* 0x0000000b0800720c */ /* 0x000fc80003f01300 */
[-C--:B------:R-:W-:Y:S02]  /*3f70*/  SEL R12, R19, R16.reuse, P0 ;  /* 0x00000010130c7207 */ /* 0x080fe40000000000 */
[----:B------:R-:W-:Y:S02]  /*3f80*/  @!P1 SEL R7, RZ, 0x1, !P5 ;  /* 0x00000001ff079807 */ /* 0x000fe40006800000 */
[----:B------:R-:W-:Y:S02]  /*3f90*/  SEL R15, R8, R11, P0 ;  /* 0x0000000b080f7207 */ /* 0x000fe40000000000 */
[----:B------:R-:W-:Y:S02]  /*3fa0*/  IADD3 R41, P0, PT, R41, UR6, RZ ;  /* 0x0000000629297c10 */ /* 0x000fe4000ff1e0ff */
[----:B------:R-:W-:Y:S02]  /*3fb0*/  @!P4 SEL R12, R19, R16, !P2 ;  /* 0x00000010130cc207 */ /* 0x000fe40005000000 */
[----:B------:R-:W-:-:S02]  /*3fc0*/  SEL R7, R7, 0x1, !P3 ;  /* 0x0000000107077807 */ /* 0x000fc40005800000 */
[----:B------:R-:W-:Y:S01]  /*3fd0*/  @!P4 SEL R15, R8, R11, !P2 ;  /* 0x0000000b080fc207 */ /* 0x000fe20005000000 */
[----:B------:R-:W-:Y:S01]  /*3fe0*/  IMAD.X R8, RZ, RZ, UR7, P0 ;  /* 0x00000007ff087e24 */ /* 0x000fe200080e06ff */
[-C--:B------:R-:W-:Y:S02]  /*3ff0*/  ISETP.LT.U32.AND P0, PT, R41, R12.reuse, PT ;  /* 0x0000000c2900720c */ /* 0x080fe40003f01070 */
[----:B------:R-:W-:Y:S02]  /*4000*/  LOP3.LUT P2, RZ, R7, 0xff, RZ, 0xc0, !PT ;  /* 0x000000ff07ff7812 */ /* 0x000fe4000784c0ff */
[----:B------:R-:W-:Y:S02]  /*4010*/  ISETP.LT.AND.EX P0, PT, R8, R15, PT, P0 ;  /* 0x0000000f0800720c */ /* 0x000fe40003f01300 */
[----:B------:R-:W-:Y:S02]  /*4020*/  IADD3 R40, P4, PT, R40, UR6, RZ ;  /* 0x0000000628287c10 */ /* 0x000fe4000ff9e0ff */
[----:B------:R-:W-:-:S02]  /*4030*/  SEL R11, R41, R12, P0 ;  /* 0x0000000c290b7207 */ /* 0x000fc40000000000 */
[----:B------:R-:W-:Y:S02]  /*4040*/  SEL R19, R8, R15, P0 ;  /* 0x0000000f08137207 */ /* 0x000fe40000000000 */
[----:B------:R-:W-:Y:S02]  /*4050*/  ISETP.NE.AND P0, PT, R14, R17, PT ;  /* 0x000000110e00720c */ /* 0x000fe40003f05270 */
[----:B------:R-:W-:Y:S02]  /*4060*/  @!P3 SEL R11, R41, R12, !P1 ;  /* 0x0000000c290bb207 */ /* 0x000fe40004800000 */
[----:B------:R-:W-:Y:S01]  /*4070*/  @!P3 SEL R19, R8, R15, !P1 ;  /* 0x0000000f0813b207 */ /* 0x000fe20004800000 */
[----:B------:R-:W-:Y:S01]  /*4080*/  IMAD.X R8, RZ, RZ, UR7, P4 ;  /* 0x00000007ff087e24 */ /* 0x000fe2000a0e06ff */
[----:B------:R-:W-:Y:S02]  /*4090*/  ISETP.NE.AND P3, PT, R14, R17, P2 ;  /* 0x000000110e00720c */ /* 0x000fe40001765270 */
[----:B------:R-:W-:-:S02]  /*40a0*/  @!P2 SEL R7, RZ, 0x1, !P0 ;  /* 0x00000001ff07a807 */ /* 0x000fc40004000000 */
[----:B------:R-:W-:Y:S02]  /*40b0*/  ISETP.LT.U32.AND P0, PT, R40, R11, PT ;  /* 0x0000000b2800720c */ /* 0x000fe40003f01070 */
[----:B------:R-:W-:Y:S02]  /*40c0*/  SEL R7, R7, 0x1, !P3 ;  /* 0x0000000107077807 */ /* 0x000fe40005800000 */
[----:B------:R-:W-:Y:S02]  /*40d0*/  ISETP.LT.AND.EX P0, PT, R8, R19, PT, P0 ;  /* 0x000000130800720c */ /* 0x000fe40003f01300 */
[----:B------:R-:W-:Y:S02]  /*40e0*/  LOP3.LUT P1, RZ, R7, 0xff, RZ, 0xc0, !PT ;  /* 0x000000ff07ff7812 */ /* 0x000fe4000782c0ff */
[----:B------:R-:W-:Y:S02]  /*40f0*/  SEL R15, R40, R11, P0 ;  /* 0x0000000b280f7207 */ /* 0x000fe40000000000 */
[----:B------:R-:W-:-:S02]  /*4100*/  SEL R17, R8, R19, P0 ;  /* 0x0000001308117207 */ /* 0x000fc40000000000 */
[----:B------:R-:W-:Y:S02]  /*4110*/  IADD3 R42, P0, PT, R42, UR6, RZ ;  /* 0x000000062a2a7c10 */ /* 0x000fe4000ff1e0ff */
[----:B------:R-:W-:Y:S02]  /*4120*/  @!P3 SEL R15, R40, R11, !P2 ;  /* 0x0000000b280fb207 */ /* 0x000fe40005000000 */
[----:B------:R-:W-:Y:S02]  /*4130*/  @!P3 SEL R17, R8, R19, !P2 ;  /* 0x000000130811b207 */ /* 0x000fe40005000000 */
[CC--:B------:R-:W-:Y:S02]  /*4140*/  ISETP.NE.AND P2, PT, R6.reuse, R9.reuse, PT ;  /* 0x000000090600720c */ /* 0x0c0fe40003f45270 */
[----:B------:R-:W-:Y:S01]  /*4150*/  ISETP.NE.AND P3, PT, R6, R9, P1 ;  /* 0x000000090600720c */ /* 0x000fe20000f65270 */
[----:B------:R-:W-:Y:S01]  /*4160*/  IMAD.X R6, RZ, RZ, UR7, P0 ;  /* 0x00000007ff067e24 */ /* 0x000fe200080e06ff */
[----:B------:R-:W-:-:S02]  /*4170*/  ISETP.LT.U32.AND P0, PT, R42, R15, PT ;  /* 0x0000000f2a00720c */ /* 0x000fc40003f01070 */
[----:B------:R-:W-:Y:S02]  /*4180*/  @!P1 SEL R7, RZ, 0x1, !P2 ;  /* 0x00000001ff079807 */ /* 0x000fe40005000000 */
[----:B------:R-:W-:Y:S02]  /*4190*/  ISETP.LT.AND.EX P0, PT, R6, R17, PT, P0 ;  /* 0x000000110600720c */ /* 0x000fe40003f01300 */
[----:B------:R-:W-:Y:S02]  /*41a0*/  SEL R7, R7, 0x1, !P3 ;  /* 0x0000000107077807 */ /* 0x000fe40005800000 */
[----:B------:R-:W-:Y:S02]  /*41b0*/  SEL R9, R42, R15, P0 ;  /* 0x0000000f2a097207 */ /* 0x000fe40000000000 */
[----:B------:R-:W-:Y:S02]  /*41c0*/  SEL R11, R6, R17, P0 ;  /* 0x00000011060b7207 */ /* 0x000fe40000000000 */
[----:B------:R-:W-:-:S02]  /*41d0*/  IADD3 R44, P0, PT, R44, UR6, RZ ;  /* 0x000000062c2c7c10 */ /* 0x000fc4000ff1e0ff */
[----:B------:R-:W-:Y:S02]  /*41e0*/  @!P3 SEL R9, R42, R15, !P1 ;  /* 0x0000000f2a09b207 */ /* 0x000fe40004800000 */
[----:B------:R-:W-:Y:S01]  /*41f0*/  @!P3 SEL R11, R6, R17, !P1 ;  /* 0x00000011060bb207 */ /* 0x000fe20004800000 */
[----:B------:R-:W-:Y:S01]  /*4200*/  IMAD.X R6, RZ, RZ, UR7, P0 ;  /* 0x00000007ff067e24 */ /* 0x000fe200080e06ff */
[----:B------:R-:W-:Y:S02]  /*4210*/  ISETP.LT.U32.AND P0, PT, R44, R9, PT ;  /* 0x000000092c00720c */ /* 0x000fe40003f01070 */
[----:B------:R-:W-:Y:S02]  /*4220*/  LOP3.LUT P2, RZ, R7, 0xff, RZ, 0xc0, !PT ;  /* 0x000000ff07ff7812 */ /* 0x000fe4000784c0ff */
[----:B------:R-:W-:Y:S02]  /*4230*/  ISETP.LT.AND.EX P0, PT, R6, R11, PT, P0 ;  /* 0x0000000b0600720c */ /* 0x000fe40003f01300 */
[----:B------:R-:W-:-:S02]  /*4240*/  ISETP.NE.AND P3, PT, R10, R13, P2 ;  /* 0x0000000d0a00720c */ /* 0x000fc40001765270 */
[----:B------:R-:W-:Y:S02]  /*4250*/  SEL R20, R44, R9, P0 ;  /* 0x000000092c147207 */ /* 0x000fe40000000000 */
[----:B------:R-:W-:Y:S02]  /*4260*/  SEL R27, R6, R11, P0 ;  /* 0x0000000b061b7207 */ /* 0x000fe40000000000 */
[----:B------:R-:W-:Y:S02]  /*4270*/  ISETP.NE.AND P0, PT, R29, RZ, PT ;  /* 0x000000ff1d00720c */ /* 0x000fe40003f05270 */
[----:B------:R-:W-:-:S04]  /*4280*/  ISETP.NE.AND P1, PT, R10, R13, PT ;  /* 0x0000000d0a00720c */ /* 0x000fc80003f25270 */
[----:B------:R-:W-:Y:S02]  /*4290*/  @!P2 SEL R7, RZ, 0x1, !P1 ;  /* 0x00000001ff07a807 */ /* 0x000fe40004800000 */
[----:B------:R-:W-:Y:S02]  /*42a0*/  @!P3 SEL R20, R44, R9, !P2 ;  /* 0x000000092c14b207 */ /* 0x000fe40005000000 */
[----:B------:R-:W-:Y:S02]  /*42b0*/  SEL R7, R7, 0x1, !P3 ;  /* 0x0000000107077807 */ /* 0x000fe40005800000 */
[----:B------:R-:W-:Y:S02]  /*42c0*/  @!P3 SEL R27, R6, R11, !P2 ;  /* 0x0000000b061bb207 */ /* 0x000fe40005000000 */
[----:B------:R-:W-:Y:S01]  /*42d0*/  PRMT R28, R7, 0x7610, R28 ;  /* 0x00007610071c7816 */ /* 0x000fe2000000001c */
[----:B------:R-:W-:Y:S06]  /*42e0*/  @P0 BRA `(.L_x_642) ;  /* 0xfffffff400ac0947 */ /* 0x000fec000383ffff */
[----:B------:R-:W-:Y:S05]  /*42f0*/  BSYNC.RECONVERGENT B3 ;  /* 0x0000000000037941 */ /* 0x000fea0003800200 */
.L_x_641:
[----:B------:R-:W-:-:S07]  /*4300*/  VIADD R3, R26, 0xfffffc00 ;  /* 0xfffffc001a037836 */ /* 0x000fce0000000000 */
.L_x_640:
[----:B------:R-:W-:Y:S05]  /*4310*/  BSYNC.RECONVERGENT B2 ;  /* 0x0000000000027941 */ /* 0x000fea0003800200 */
.L_x_639:
        /* <DEDUP_REMOVED lines=8> */
[----:B------:R-:W2:Y:S01]  /*43a0*/  LDC.64 R4, c[0x0][0x388] ;  /* 0x0000e200ff047b82 */ /* 0x000ea20000000a00 */
[----:B0-----:R-:W-:-:S06]  /*43b0*/  IMAD.WIDE.U32 R8, R25, 0x4, R6 ;  /* 0x0000000419087825 */ /* 0x001fcc00078e0006 */
[----:B------:R0:W3:Y:S01]  /*43c0*/  LDG.E R8, desc[UR8][R8.64] ;  /* 0x0000000808087981 */ /* 0x0000e2000c1e1900 */
[----:B--2---:R-:W-:-:S06]  /*43d0*/  IMAD.WIDE.U32 R10, R25, 0x4, R4 ;  /* 0x00000004190a7825 */ /* 0x004fcc00078e0004 */
[----:B------:R-:W3:Y:S01]  /*43e0*/  LDG.E R11, desc[UR8][R10.64] ;  /* 0x000000080a0b7981 */ /* 0x000ee2000c1e1900 */
[----:B------:R-:W-:-:S04]  /*43f0*/  VIADD R29, R25, 0x100 ;  /* 0x00000100191d7836 */ /* 0x000fc80000000000 */
[----:B------:R-:W-:-:S04]  /*4400*/  IMAD.WIDE.U32 R12, R29, 0x4, R6 ;  /* 0x000000041d0c7825 */ /* 0x000fc800078e0006 */
[----:B------:R-:W-:Y:S02]  /*4410*/  IMAD.WIDE.U32 R14, R29, 0x4, R4 ;  /* 0x000000041d0e7825 */ /* 0x000fe400078e0004 */
[----:B------:R-:W2:Y:S04]  /*4420*/  LDG.E R12, desc[UR8][R12.64] ;  /* 0x000000080c0c7981 */ /* 0x000ea8000c1e1900 */
[----:B------:R-:W2:Y:S01]  /*4430*/  LDG.E R15, desc[UR8][R14.64] ;  /* 0x000000080e0f7981 */ /* 0x000ea2000c1e1900 */
[----:B------:R-:W-:-:S04]  /*4440*/  VIADD R31, R25, 0x200 ;  /* 0x00000200191f7836 */ /* 0x000fc80000000000 */
[----:B------:R-:W-:-:S04]  /*4450*/  IMAD.WIDE.U32 R16, R31, 0x4, R6 ;  /* 0x000000041f107825 */ /* 0x000fc800078e0006 */
[----:B------:R-:W-:Y:S02]  /*4460*/  IMAD.WIDE.U32 R18, R31, 0x4, R4 ;  /* 0x000000041f127825 */ /* 0x000fe400078e0004 */
[----:B------:R-:W4:Y:S04]  /*4470*/  LDG.E R16, desc[UR8][R16.64] ;  /* 0x0000000810107981 */ /* 0x000f28000c1e1900 */
[----:B------:R-:W4:Y:S01]  /*4480*/  LDG.E R19, desc[UR8][R18.64] ;  /* 0x0000000812137981 */ /* 0x000f22000c1e1900 */
[----:B0-----:R-:W-:-:S04]  /*4490*/  VIADD R9, R25, 0x300 ;  /* 0x0000030019097836 */ /* 0x001fc80000000000 */
[----:B------:R-:W-:-:S04]  /*44a0*/  IMAD.WIDE.U32 R6, R9, 0x4, R6 ;  /* 0x0000000409067825 */ /* 0x000fc800078e0006 */
[----:B------:R-:W-:Y:S02]  /*44b0*/  IMAD.WIDE.U32 R4, R9, 0x4, R4 ;  /* 0x0000000409047825 */ /* 0x000fe400078e0004 */
[----:B------:R-:W5:Y:S04]  /*44c0*/  LDG.E R6, desc[UR8][R6.64] ;  /* 0x0000000806067981 */ /* 0x000f68000c1e1900 */
[----:B------:R0:W5:Y:S01]  /*44d0*/  LDG.E R5, desc[UR8][R4.64] ;  /* 0x0000000804057981 */ /* 0x000162000c1e1900 */
[----:B------:R-:W-:Y:S02]  /*44e0*/  LOP3.LUT P3, RZ, R28, 0xff, RZ, 0xc0, !PT ;  /* 0x000000ff1cff7812 */ /* 0x000fe4000786c0ff */
[----:B------:R-:W-:-:S05]  /*44f0*/  IADD3 R25, P2, PT, R25, UR6, RZ ;  /* 0x0000000619197c10 */ /* 0x000fca000ff5e0ff */
[----:B------:R-:W-:Y:S01]  /*4500*/  IMAD.X R2, RZ, RZ, UR7, P2 ;  /* 0x00000007ff027e24 */ /* 0x000fe200090e06ff */
        /* <DEDUP_REMOVED lines=9> */
[CC--:B0-----:R-:W-:Y:S02]  /*45a0*/  SEL R4, R25.reuse, R20.reuse, P0 ;  /* 0x0000001419047207 */ /* 0x0c1fe40000000000 */
[----:B------:R-:W-:Y:S02]  /*45b0*/  SEL R7, R2, R27, P0 ;  /* 0x0000001b02077207 */ /* 0x000fe40000000000 */
        /* <DEDUP_REMOVED lines=28> */
[----:B-----5:R-:W-:Y:S01]  /*4780*/  ISETP.NE.AND P4, PT, R6, R5, P2 ;  /* 0x000000050600720c */ /* 0x020fe20001785270 */
[----:B------:R-:W-:Y:S01]  /*4790*/  IMAD.X R2, RZ, RZ, UR7, P5 ;  /* 0x00000007ff027e24 */ /* 0x000fe2000a8e06ff */
        /* <DEDUP_REMOVED lines=9> */
.L_x_644:
[----:B------:R-:W-:Y:S05]  /*4830*/  BSYNC.RECONVERGENT B2 ;  /* 0x0000000000027941 */ /* 0x000fea0003800200 */
.L_x_643:
        /* <DEDUP_REMOVED lines=18> */
[----:B------:R-:W-:-:S04]  /*4960*/  IADD3 R13, P4, PT, R13, UR6, RZ ;  /* 0x000000060d0d7c10 */ /* 0x000fc8000ff9e0ff */
        /* <DEDUP_REMOVED lines=25> */
.L_x_646:
[----:B------:R-:W-:Y:S05]  /*4b00*/  BSYNC.RECONVERGENT B2 ;  /* 0x0000000000027941 */ /* 0x000fea0003800200 */
.L_x_645:
[----:B------:R-:W-:Y:S05]  /*4b10*/  @P1 BRA `(.L_x_638) ;  /* 0x0000000000581947 */ /* 0x000fea0003800000 */
[----:B------:R-:W0:Y:S01]  /*4b20*/  LDC.64 R4, c[0x0][0x380] ;  /* 0x0000e000ff047b82 */ /* 0x000e220000000a00 */
[----:B------:R-:W-:-:S07]  /*4b30*/  IMAD.IADD R9, R3, 0x1, R22 ;  /* 0x0000000103097824 */ /* 0x000fce00078e0216 */
[----:B------:R-:W2:Y:S01]  /*4b40*/  LDC.64 R6, c[0x0][0x388] ;  /* 0x0000e200ff067b82 */ /* 0x000ea20000000a00 */
[----:B0-----:R-:W-:-:S06]  /*4b50*/  IMAD.WIDE.U32 R2, R9, 0x4, R4 ;  /* 0x0000000409027825 */ /* 0x001fcc00078e0004 */
[----:B------:R-:W3:Y:S01]  /*4b60*/  LDG.E R2, desc[UR8][R2.64] ;  /* 0x0000000802027981 */ /* 0x000ee2000c1e1900 */
[----:B--2---:R-:W-:-:S06]  /*4b70*/  IMAD.WIDE.U32 R4, R9, 0x4, R6 ;  /* 0x0000000409047825 */ /* 0x004fcc00078e0006 */
[----:B------:R-:W3:Y:S01]  /*4b80*/  LDG.E R5, desc[UR8][R4.64] ;  /* 0x0000000804057981 */ /* 0x000ee2000c1e1900 */
[----:B------:R-:W-:Y:S02]  /*4b90*/  LOP3.LUT P3, RZ, R28, 0xff, RZ, 0xc0, !PT ;  /* 0x000000ff1cff7812 */ /* 0x000fe4000786c0ff */
[----:B------:R-:W-:-:S04]  /*4ba0*/  IADD3 R9, P1, PT, R9, UR6, RZ ;  /* 0x0000000609097c10 */ /* 0x000fc8000ff3e0ff */
[----:B------:R-:W-:Y:S01]  /*4bb0*/  ISETP.LT.U32.AND P0, PT, R9, R20, PT ;  /* 0x000000140900720c */ /* 0x000fe20003f01070 */
[----:B------:R-:W-:-:S05]  /*4bc0*/  IMAD.X R8, RZ, RZ, UR7, P1 ;  /* 0x00000007ff087e24 */ /* 0x000fca00088e06ff */
        /* <DEDUP_REMOVED lines=11> */
.L_x_638:
[----:B------:R-:W-:Y:S05]  /*4c80*/  BSYNC.RECONVERGENT B1 ;  /* 0x0000000000017941 */ /* 0x000fea0003800200 */
.L_x_636:
        /* <DEDUP_REMOVED lines=24> */
.L_x_648:
[----:B------:R-:W-:Y:S05]  /*4e10*/  BSYNC.RECONVERGENT B1 ;  /* 0x0000000000017941 */ /* 0x000fea0003800200 */
.L_x_647:
        /* <DEDUP_REMOVED lines=23> */
.L_x_650:
[----:B------:R-:W-:Y:S05]  /*4f90*/  BSYNC.RECONVERGENT B1 ;  /* 0x0000000000017941 */ /* 0x000fea0003800200 */
.L_x_649:
        /* <DEDUP_REMOVED lines=20> */
.L_x_652:
[----:B------:R-:W-:Y:S05]  /*50e0*/  BSYNC.RECONVERGENT B1 ;  /* 0x0000000000017941 */ /* 0x000fea0003800200 */
.L_x_651:
        /* <DEDUP_REMOVED lines=20> */
.L_x_654:
[----:B------:R-:W-:Y:S05]  /*5230*/  BSYNC.RECONVERGENT B1 ;  /* 0x0000000000017941 */ /* 0x000fea0003800200 */
.L_x_653:
        /* <DEDUP_REMOVED lines=20> */
.L_x_656:
[----:B------:R-:W-:Y:S05]  /*5380*/  BSYNC.RECONVERGENT B1 ;  /* 0x0000000000017941 */ /* 0x000fea0003800200 */
.L_x_655:
        /* <DEDUP_REMOVED lines=11> */
.L_x_658:
[----:B------:R-:W-:Y:S05]  /*5440*/  BSYNC.RECONVERGENT B1 ;  /* 0x0000000000017941 */ /* 0x000fea0003800200 */
.L_x_657:
        /* <DEDUP_REMOVED lines=83> */
.L_x_616:
[----:B------:R-:W-:Y:S05]  /*5980*/  BSYNC.RECONVERGENT B0 ;  /* 0x0000000000007941 */ /* 0x000fea0003800200 */
.L_x_592:
        /* <DEDUP_REMOVED lines=16> */
.L_x_659:
        /* <DEDUP_REMOVED lines=15> */
.L_x_670:


//--------------------- .text._ZN3cub18CUB_300001_SM_10006detail11EmptyKernelIvEEvv --------------------------
	.section	.text._ZN3cub18CUB_300001_SM_10006detail11EmptyKernelIvEEvv,"ax",@progbits
	.align	128
        .global         _ZN3cub18CUB_300001_SM_10006detail11EmptyKernelIvEEvv
        .type           _ZN3cub18CUB_300001_SM_10006detail11EmptyKernelIvEEvv,@function
        .size           _ZN3cub18CUB_300001_SM_10006detail11EmptyKernelIvEEvv,(.L_x_671 - _ZN3cub18CUB_300001_SM_10006detail11EmptyKernelIvEEvv)
        .other          _ZN3cub18CUB_300001_SM_10006detail11EmptyKernelIvEEvv,@"STO_CUDA_ENTRY STV_DEFAULT"
_ZN3cub18CUB_300001_SM_10006detail11EmptyKernelIvEEvv:
.text._ZN3cub18CUB_300001_SM_10006detail11EmptyKernelIvEEvv:
[----:B------:R-:W-:Y:S01]  /*0000*/  LDC R1, c[0x0][0x37c] ;  /* 0x0000df00ff017b82 */ /* 0x000fe20000000800 */
[----:B------:R-:W-:Y:S05]  /*0010*/  EXIT ;  /* 0x000000000000794d */ /* 0x000fea0003800000 */
.L_x_660:
        /* <DEDUP_REMOVED lines=14> */
.L_x_671:


//--------------------- .nv.shared._ZN3cub18CUB_300001_SM_10006detail6reduce18DeviceReduceKernelINS2_10policy_hubIN4cuda3std3__45tupleIJblEEEyN6thrust24THRUST_300001_SM_1000_NS8cuda_cub9__find_if7functorIS9_EEE10Policy1000ENSB_12zip_iteratorINS8_IJNSD_26transform_input_iterator_tIbNSC_6detail35transform_pair_of_input_iterators_tIbNSB_6detail15normal_iteratorINSB_10device_ptrIiEEEESQ_18compare_modulo_twoEENS7_10__not_fn_tINS7_10__identityEEEEENSB_17counting_iteratorIlNSB_11use_defaultESY_SY_EEEEEEEySF_S9_SU_EEvT0_PT3_T1_NS0_13GridEvenShareIS15_EET2_T4_ --------------------------
	.section	.nv.shared._ZN3cub18CUB_300001_SM_10006detail6reduce18DeviceReduceKernelINS2_10policy_hubIN4cuda3std3__45tupleIJblEEEyN6thrust24THRUST_300001_SM_1000_NS8cuda_cub9__find_if7functorIS9_EEE10Policy1000ENSB_12zip_iteratorINS8_IJNSD_26transform_input_iterator_tIbNSC_6detail35transform_pair_of_input_iterators_tIbNSB_6detail15normal_iteratorINSB_10device_ptrIiEEEESQ_18compare_modulo_twoEENS7_10__not_fn_tINS7_10__identityEEEEENSB_17counting_iteratorIlNSB_11use_defaultESY_SY_EEEEEEEySF_S9_SU_EEvT0_PT3_T1_NS0_13GridEvenShareIS15_EET2_T4_,"aw",@nobits
	.sectionflags	@""
	.align	8
.nv.shared._ZN3cub18CUB_300001_SM_10006detail6reduce18DeviceReduceKernelINS2_10policy_hubIN4cuda3std3__45tupleIJblEEEyN6thrust24THRUST_300001_SM_1000_NS8cuda_cub9__find_if7functorIS9_EEE10Policy1000ENSB_12zip_iteratorINS8_IJNSD_26transform_input_iterator_tIbNSC_6detail35transform_pair_of_input_iterators_tIbNSB_6detail15normal_iteratorINSB_10device_ptrIiEEEESQ_18compare_modulo_twoEENS7_10__not_fn_tINS7_10__identityEEEEENSB_17counting_iteratorIlNSB_11use_defaultESY_SY_EEEEEEEySF_S9_SU_EEvT0_PT3_T1_NS0_13GridEvenShareIS15_EET2_T4_:
	.zero		1176


//--------------------- .nv.shared.reserved.0     --------------------------
	.section	.nv.shared.reserved.0,"aw",@nobits
	.weak		__nv_reservedSMEM_offset_0_alias
	.size		__nv_reservedSMEM_offset_0_alias, 0, 64
	.other		__nv_reservedSMEM_offset_0_alias,@"STO_CUDA_RESERVED_SHARED STV_DEFAULT"
__nv_reservedSMEM_offset_0_alias:
	.zero		0
	.zero		64


//--------------------- .nv.global                --------------------------
	.section	.nv.global,"aw",@nobits
.nv.global:
	.type		_ZN34_INTERNAL_6f009da0_4_k_cu__Z4testv6thrust24THRUST_300001_SM_1000_NS12placeholders2_8E,@object
	.size		_ZN34_INTERNAL_6f009da0_4_k_cu__Z4testv6thrust24THRUST_300001_SM_1000_NS12placeholders2_8E,(_ZN34_INTERNAL_6f009da0_4_k_cu__Z4testv4cuda3std3__436_GLOBAL__N__6f009da0_4_k_cu__Z4testv6ignoreE - _ZN34_INTERNAL_6f009da0_4_k_cu__Z4testv6thrust24THRUST_300001_SM_1000_NS12placeholders2_8E)
_ZN34_INTERNAL_6f009da0_4_k_cu__Z4testv6thrust24THRUST_300001_SM_1000_NS12placeholders2_8E:
	.zero		1
	.type		_ZN34_INTERNAL_6f009da0_4_k_cu__Z4testv4cuda3std3__436_GLOBAL__N__6f009da0_4_k_cu__Z4testv6ignoreE,@object
	.size		_ZN34_INTERNAL_6f009da0_4_k_cu__Z4testv4cuda3std3__436_GLOBAL__N__6f009da0_4_k_cu__Z4testv6ignoreE,(_ZN34_INTERNAL_6f009da0_4_k_cu__Z4testv4cuda3std6ranges3__45__cpo4dataE - _ZN34_INTERNAL_6f009da0_4_k_cu__Z4testv4cuda3std3__436_GLOBAL__N__6f009da0_4_k_cu__Z4testv6ignoreE)
_ZN34_INTERNAL_6f009da0_4_k_cu__Z4testv4cuda3std3__436_GLOBAL__N__6f009da0_4_k_cu__Z4testv6ignoreE:
	.zero		1
	.type		_ZN34_INTERNAL_6f009da0_4_k_cu__Z4testv4cuda3std6ranges3__45__cpo4dataE,@object
	.size		_ZN34_INTERNAL_6f009da0_4_k_cu__Z4testv4cuda3std6ranges3__45__cpo4dataE,(_ZN34_INTERNAL_6f009da0_4_k_cu__Z4testv6thrust24THRUST_300001_SM_1000_NS6system3cpp3parE - _ZN34_INTERNAL_6f009da0_4_k_cu__Z4testv4cuda3std6ranges3__45__cpo4dataE)
_ZN34_INTERNAL_6f009da0_4_k_cu__Z4testv4cuda3std6ranges3__45__cpo4dataE:
	.zero		1
	.type		_ZN34_INTERNAL_6f009da0_4_k_cu__Z4testv6thrust24THRUST_300001_SM_1000_NS6system3cpp3parE,@object
	.size		_ZN34_INTERNAL_6f009da0_4_k_cu__Z4testv6thrust24THRUST_300001_SM_1000_NS6system3cpp3parE,(_ZN34_INTERNAL_6f009da0_4_k_cu__Z4testv4cuda3std3__45__cpo5beginE - _ZN34_INTERNAL_6f009da0_4_k_cu__Z4testv6thrust24THRUST_300001_SM_1000_NS6system3cpp3parE)
_ZN34_INTERNAL_6f009da0_4_k_cu__Z4testv6thrust24THRUST_300001_SM_1000_NS6system3cpp3parE:
	.zero		1
	.type		_ZN34_INTERNAL_6f009da0_4_k_cu__Z4testv4cuda3std3__45__cpo5beginE,@object
	.size		_ZN34_INTERNAL_6f009da0_4_k_cu__Z4testv4cuda3std3__45__cpo5beginE,(_ZN34_INTERNAL_6f009da0_4_k_cu__Z4testv4cuda3std6ranges3__45__cpo5beginE - _ZN34_INTERNAL_6f009da0_4_k_cu__Z4testv4cuda3std3__45__cpo5beginE)
_ZN34_INTERNAL_6f009da0_4_k_cu__Z4testv4cuda3std3__45__cpo5beginE:
	.zero		1
	.type		_ZN34_INTERNAL_6f009da0_4_k_cu__Z4testv4cuda3std6ranges3__45__cpo5beginE,@object
	.size		_ZN34_INTERNAL_6f009da0_4_k_cu__Z4testv4cuda3std6ranges3__45__cpo5beginE,(_ZN34_INTERNAL_6f009da0_4_k_cu__Z4testv6thrust24THRUST_300001_SM_1000_NS6deviceE - _ZN34_INTERNAL_6f009da0_4_k_cu__Z4testv4cuda3std6ranges3__45__cpo5beginE)
_ZN34_INTERNAL_6f009da0_4_k_cu__Z4testv4cuda3std6ranges3__45__cpo5beginE:
	.zero		1
	.type		_ZN34_INTERNAL_6f009da0_4_k_cu__Z4testv6thrust24THRUST_300001_SM_1000_NS6deviceE,@object
	.size		_ZN34_INTERNAL_6f009da0_4_k_cu__Z4testv6thrust24THRUST_300001_SM_1000_NS6deviceE,(_ZN34_INTERNAL_6f009da0_4_k_cu__Z4testv4cuda3std3__47nulloptE - _ZN34_INTERNAL_6f009da0_4_k_cu__Z4testv6thrust24THRUST_300001_SM_1000_NS6deviceE)
_ZN34_INTERNAL_6f009da0_4_k_cu__Z4testv6thrust24THRUST_300001_SM_1000_NS6deviceE:
	.zero		1
	.type		_ZN34_INTERNAL_6f009da0_4_k_cu__Z4testv4cuda3std3__47nulloptE,@object
	.size		_ZN34_INTERNAL_6f009da0_4_k_cu__Z4testv4cuda3std3__47nulloptE,(_ZN34_INTERNAL_6f009da0_4_k_cu__Z4testv4cuda3std6ranges3__45__cpo8distanceE - _ZN34_INTERNAL_6f009da0_4_k_cu__Z4testv4cuda3std3__47nulloptE)
_ZN34_INTERNAL_6f009da0_4_k_cu__Z4testv4cuda3std3__47nulloptE:
	.zero		1
	.type		_ZN34_INTERNAL_6f009da0_4_k_cu__Z4testv4cuda3std6ranges3__45__cpo8distanceE,@object
	.size		_ZN34_INTERNAL_6f009da0_4_k_cu__Z4testv4cuda3std6ranges3__45__cpo8distanceE,(_ZN34_INTERNAL_6f009da0_4_k_cu__Z4testv6thrust24THRUST_300001_SM_1000_NS12placeholders2_4E - _ZN34_INTERNAL_6f009da0_4_k_cu__Z4testv4cuda3std6ranges3__45__cpo8distanceE)
_ZN34_INTERNAL_6f009da0_4_k_cu__Z4testv4cuda3std6ranges3__45__cpo8distanceE:
	.zero		1
	.type		_ZN34_INTERNAL_6f009da0_4_k_cu__Z4testv6thrust24THRUST_300001_SM_1000_NS12placeholders2_4E,@object
	.size		_ZN34_INTERNAL_6f009da0_4_k_cu__Z4testv6thrust24THRUST_300001_SM_1000_NS12placeholders2_4E,(_ZN34_INTERNAL_6f009da0_4_k_cu__Z4testv4cuda3std3__45__cpo6rbeginE - _ZN34_INTERNAL_6f009da0_4_k_cu__Z4testv6thrust24THRUST_300001_SM_1000_NS12placeholders2_4E)
_ZN34_INTERNAL_6f009da0_4_k_cu__Z4testv6thrust24THRUST_300001_SM_1000_NS12placeholders2_4E:
	.zero		1
	.type		_ZN34_INTERNAL_6f009da0_4_k_cu__Z4testv4cuda3std3__45__cpo6rbeginE,@object
	.size		_ZN34_INTERNAL_6f009da0_4_k_cu__Z4testv4cuda3std3__45__cpo6rbeginE,(_ZN34_INTERNAL_6f009da0_4_k_cu__Z4testv4cuda3std6ranges3__45__cpo7advanceE - _ZN34_INTERNAL_6f009da0_4_k_cu__Z4testv4cuda3std3__45__cpo6rbeginE)
_ZN34_INTERNAL_6f009da0_4_k_cu__Z4testv4cuda3std3__45__cpo6rbeginE:
	.zero		1
	.type		_ZN34_INTERNAL_6f009da0_4_k_cu__Z4testv4cuda3std6ranges3__45__cpo7advanceE,@object
	.size		_ZN34_INTERNAL_6f009da0_4_k_cu__Z4testv4cuda3std6ranges3__45__cpo7advanceE,(_ZN34_INTERNAL_6f009da0_4_k_cu__Z4testv6thrust24THRUST_300001_SM_1000_NS12placeholders3_10E - _ZN34_INTERNAL_6f009da0_4_k_cu__Z4testv4cuda3std6ranges3__45__cpo7advanceE)
_ZN34_INTERNAL_6f009da0_4_k_cu__Z4testv4cuda3std6ranges3__45__cpo7advanceE:
	.zero		1
	.type		_ZN34_INTERNAL_6f009da0_4_k_cu__Z4testv6thrust24THRUST_300001_SM_1000_NS12placeholders3_10E,@object
	.size		_ZN34_INTERNAL_6f009da0_4_k_cu__Z4testv6thrust24THRUST_300001_SM_1000_NS12placeholders3_10E,(_ZN34_INTERNAL_6f009da0_4_k_cu__Z4testv4cuda3std3__48in_placeE - _ZN34_INTERNAL_6f009da0_4_k_cu__Z4testv6thrust24THRUST_300001_SM_1000_NS12placeholders3_10E)
_ZN34_INTERNAL_6f009da0_4_k_cu__Z4testv6thrust24THRUST_300001_SM_1000_NS12placeholders3_10E:
	.zero		1
	.type		_ZN34_INTERNAL_6f009da0_4_k_cu__Z4testv4cuda3std3__48in_placeE,@object
	.size		_ZN34_INTERNAL_6f009da0_4_k_cu__Z4testv4cuda3std3__48in_placeE,(_ZN34_INTERNAL_6f009da0_4_k_cu__Z4testv4cuda3std6ranges3__45__cpo4sizeE - _ZN34_INTERNAL_6f009da0_4_k_cu__Z4testv4cuda3std3__48in_placeE)
_ZN34_INTERNAL_6f009da0_4_k_cu__Z4testv4cuda3std3__48in_placeE:
	.zero		1
	.type		_ZN34_INTERNAL_6f009da0_4_k_cu__Z4testv4cuda3std6ranges3__45__cpo4sizeE,@object
	.size		_ZN34_INTERNAL_6f009da0_4_k_cu__Z4testv4cuda3std6ranges3__45__cpo4sizeE,(_ZN34_INTERNAL_6f009da0_4_k_cu__Z4testv6thrust24THRUST_300001_SM_1000_NS12placeholders2_2E - _ZN34_INTERNAL_6f009da0_4_k_cu__Z4testv4cuda3std6ranges3__45__cpo4sizeE)
_ZN34_INTERNAL_6f009da0_4_k_cu__Z4testv4cuda3std6ranges3__45__cpo4sizeE:
	.zero		1
	.type		_ZN34_INTERNAL_6f009da0_4_k_cu__Z4testv6thrust24THRUST_300001_SM_1000_NS12placeholders2_2E,@object
	.size		_ZN34_INTERNAL_6f009da0_4_k_cu__Z4testv6thrust24THRUST_300001_SM_1000_NS12placeholders2_2E,(_ZN34_INTERNAL_6f009da0_4_k_cu__Z4testv4cuda3std3__45__cpo6cbeginE - _ZN34_INTERNAL_6f009da0_4_k_cu__Z4testv6thrust24THRUST_300001_SM_1000_NS12placeholders2_2E)
_ZN34_INTERNAL_6f009da0_4_k_cu__Z4testv6thrust24THRUST_300001_SM_1000_NS12placeholders2_2E:
	.zero		1
	.type		_ZN34_INTERNAL_6f009da0_4_k_cu__Z4testv4cuda3std3__45__cpo6cbeginE,@object
	.size		_ZN34_INTERNAL_6f009da0_4_k_cu__Z4testv4cuda3std3__45__cpo6cbeginE,(_ZN34_INTERNAL_6f009da0_4_k_cu__Z4testv4cuda3std6ranges3__45__cpo6cbeginE - _ZN34_INTERNAL_6f009da0_4_k_cu__Z4testv4cuda3std3__45__cpo6cbeginE)
_ZN34_INTERNAL_6f009da0_4_k_cu__Z4testv4cuda3std3__45__cpo6cbeginE:
	.zero		1
	.type		_ZN34_INTERNAL_6f009da0_4_k_cu__Z4testv4cuda3std6ranges3__45__cpo6cbeginE,@object
	.size		_ZN34_INTERNAL_6f009da0_4_k_cu__Z4testv4cuda3std6ranges3__45__cpo6cbeginE,(_ZN34_INTERNAL_6f009da0_4_k_cu__Z4testv6thrust24THRUST_300001_SM_1000_NS12placeholders2_6E - _ZN34_INTERNAL_6f009da0_4_k_cu__Z4testv4cuda3std6ranges3__45__cpo6cbeginE)
_ZN34_INTERNAL_6f009da0_4_k_cu__Z4testv4cuda3std6ranges3__45__cpo6cbeginE:
	.zero		1
	.type		_ZN34_INTERNAL_6f009da0_4_k_cu__Z4testv6thrust24THRUST_300001_SM_1000_NS12placeholders2_6E,@object
	.size		_ZN34_INTERNAL_6f009da0_4_k_cu__Z4testv6thrust24THRUST_300001_SM_1000_NS12placeholders2_6E,(_ZN34_INTERNAL_6f009da0_4_k_cu__Z4testv4cuda3std3__45__cpo7crbeginE - _ZN34_INTERNAL_6f009da0_4_k_cu__Z4testv6thrust24THRUST_300001_SM_1000_NS12placeholders2_6E)
_ZN34_INTERNAL_6f009da0_4_k_cu__Z4testv6thrust24THRUST_300001_SM_1000_NS12placeholders2_6E:
	.zero		1
	.type		_ZN34_INTERNAL_6f009da0_4_k_cu__Z4testv4cuda3std3__45__cpo7crbeginE,@object
	.size		_ZN34_INTERNAL_6f009da0_4_k_cu__Z4testv4cuda3std3__45__cpo7crbeginE,(_ZN34_INTERNAL_6f009da0_4_k_cu__Z4testv4cuda3std6ranges3__45__cpo4nextE - _ZN34_INTERNAL_6f009da0_4_k_cu__Z4testv4cuda3std3__45__cpo7crbeginE)
_ZN34_INTERNAL_6f009da0_4_k_cu__Z4testv4cuda3std3__45__cpo7crbeginE:
	.zero		1
	.type		_ZN34_INTERNAL_6f009da0_4_k_cu__Z4testv4cuda3std6ranges3__45__cpo4nextE,@object
	.size		_ZN34_INTERNAL_6f009da0_4_k_cu__Z4testv4cuda3std6ranges3__45__cpo4nextE,(_ZN34_INTERNAL_6f009da0_4_k_cu__Z4testv4cuda3std6ranges3__45__cpo4swapE - _ZN34_INTERNAL_6f009da0_4_k_cu__Z4testv4cuda3std6ranges3__45__cpo4nextE)
_ZN34_INTERNAL_6f009da0_4_k_cu__Z4testv4cuda3std6ranges3__45__cpo4nextE:
	.zero		1
	.type		_ZN34_INTERNAL_6f009da0_4_k_cu__Z4testv4cuda3std6ranges3__45__cpo4swapE,@object
	.size		_ZN34_INTERNAL_6f009da0_4_k_cu__Z4testv4cuda3std6ranges3__45__cpo4swapE,(_ZN34_INTERNAL_6f009da0_4_k_cu__Z4testv6thrust24THRUST_300001_SM_1000_NS8cuda_cub10par_nosyncE - _ZN34_INTERNAL_6f009da0_4_k_cu__Z4testv4cuda3std6ranges3__45__cpo4swapE)
_ZN34_INTERNAL_6f009da0_4_k_cu__Z4testv4cuda3std6ranges3__45__cpo4swapE:
	.zero		1
	.type		_ZN34_INTERNAL_6f009da0_4_k_cu__Z4testv6thrust24THRUST_300001_SM_1000_NS8cuda_cub10par_nosyncE,@object
	.size		_ZN34_INTERNAL_6f009da0_4_k_cu__Z4testv6thrust24THRUST_300001_SM_1000_NS8cuda_cub10par_nosyncE,(_ZN34_INTERNAL_6f009da0_4_k_cu__Z4testv6thrust24THRUST_300001_SM_1000_NS3seqE - _ZN34_INTERNAL_6f009da0_4_k_cu__Z4testv6thrust24THRUST_300001_SM_1000_NS8cuda_cub10par_nosyncE)
_ZN34_INTERNAL_6f009da0_4_k_cu__Z4testv6thrust24THRUST_300001_SM_1000_NS8cuda_cub10par_nosyncE:
	.zero		1
	.type		_ZN34_INTERNAL_6f009da0_4_k_cu__Z4testv6thrust24THRUST_300001_SM_1000_NS3seqE,@object
	.size		_ZN34_INTERNAL_6f009da0_4_k_cu__Z4testv6thrust24THRUST_300001_SM_1000_NS3seqE,(_ZN34_INTERNAL_6f009da0_4_k_cu__Z4testv4cuda3std3__420unreachable_sentinelE - _ZN34_INTERNAL_6f009da0_4_k_cu__Z4testv6thrust24THRUST_300001_SM_1000_NS3seqE)
_ZN34_INTERNAL_6f009da0_4_k_cu__Z4testv6thrust24THRUST_300001_SM_1000_NS3seqE:
	.zero		1
	.type		_ZN34_INTERNAL_6f009da0_4_k_cu__Z4testv4cuda3std3__420unreachable_sentinelE,@object
	.size		_ZN34_INTERNAL_6f009da0_4_k_cu__Z4testv4cuda3std3__420unreachable_sentinelE,(_ZN34_INTERNAL_6f009da0_4_k_cu__Z4testv4cuda3std6ranges3__45__cpo5ssizeE - _ZN34_INTERNAL_6f009da0_4_k_cu__Z4testv4cuda3std3__420unreachable_sentinelE)
_ZN34_INTERNAL_6f009da0_4_k_cu__Z4testv4cuda3std3__420unreachable_sentinelE:
	.zero		1
	.type		_ZN34_INTERNAL_6f009da0_4_k_cu__Z4testv4cuda3std6ranges3__45__cpo5ssizeE,@object
	.size		_ZN34_INTERNAL_6f009da0_4_k_cu__Z4testv4cuda3std6ranges3__45__cpo5ssizeE,(_ZN34_INTERNAL_6f009da0_4_k_cu__Z4testv6thrust24THRUST_300001_SM_1000_NS12placeholders2_3E - _ZN34_INTERNAL_6f009da0_4_k_cu__Z4testv4cuda3std6ranges3__45__cpo5ssizeE)
_ZN34_INTERNAL_6f009da0_4_k_cu__Z4testv4cuda3std6ranges3__45__cpo5ssizeE:
	.zero		1
	.type		_ZN34_INTERNAL_6f009da0_4_k_cu__Z4testv6thrust24THRUST_300001_SM_1000_NS12placeholders2_3E,@object
	.size		_ZN34_INTERNAL_6f009da0_4_k_cu__Z4testv6thrust24THRUST_300001_SM_1000_NS12placeholders2_3E,(_ZN34_INTERNAL_6f009da0_4_k_cu__Z4testv4cuda3std3__45__cpo4cendE - _ZN34_INTERNAL_6f009da0_4_k_cu__Z4testv6thrust24THRUST_300001_SM_1000_NS12placeholders2_3E)
_ZN34_INTERNAL_6f009da0_4_k_cu__Z4testv6thrust24THRUST_300001_SM_1000_NS12placeholders2_3E:
	.zero		1
	.type		_ZN34_INTERNAL_6f009da0_4_k_cu__Z4testv4cuda3std3__45__cpo4cendE,@object
	.size		_ZN34_INTERNAL_6f009da0_4_k_cu__Z4testv4cuda3std3__45__cpo4cendE,(_ZN34_INTERNAL_6f009da0_4_k_cu__Z4testv4cuda3std6ranges3__45__cpo4cendE - _ZN34_INTERNAL_6f009da0_4_k_cu__Z4testv4cuda3std3__45__cpo4cendE)
_ZN34_INTERNAL_6f009da0_4_k_cu__Z4testv4cuda3std3__45__cpo4cendE:
	.zero		1
	.type		_ZN34_INTERNAL_6f009da0_4_k_cu__Z4testv4cuda3std6ranges3__45__cpo4cendE,@object
	.size		_ZN34_INTERNAL_6f009da0_4_k_cu__Z4testv4cuda3std6ranges3__45__cpo4cendE,(_ZN34_INTERNAL_6f009da0_4_k_cu__Z4testv6thrust24THRUST_300001_SM_1000_NS12placeholders2_7E - _ZN34_INTERNAL_6f009da0_4_k_cu__Z4testv4cuda3std6ranges3__45__cpo4cendE)
_ZN34_INTERNAL_6f009da0_4_k_cu__Z4testv4cuda3std6ranges3__45__cpo4cendE:
	.zero		1
	.type		_ZN34_INTERNAL_6f009da0_4_k_cu__Z4testv6thrust24THRUST_300001_SM_1000_NS12placeholders2_7E,@object
	.size		_ZN34_INTERNAL_6f009da0_4_k_cu__Z4testv6thrust24THRUST_300001_SM_1000_NS12placeholders2_7E,(_ZN34_INTERNAL_6f009da0_4_k_cu__Z4testv4cuda3std3__45__cpo5crendE - _ZN34_INTERNAL_6f009da0_4_k_cu__Z4testv6thrust24THRUST_300001_SM_1000_NS12placeholders2_7E)
_ZN34_INTERNAL_6f009da0_4_k_cu__Z4testv6thrust24THRUST_300001_SM_1000_NS12placeholders2_7E:
	.zero		1
	.type		_ZN34_INTERNAL_6f009da0_4_k_cu__Z4testv4cuda3std3__45__cpo5crendE,@object
	.size		_ZN34_INTERNAL_6f009da0_4_k_cu__Z4testv4cuda3std3__45__cpo5crendE,(_ZN34_INTERNAL_6f009da0_4_k_cu__Z4testv4cuda3std6ranges3__45__cpo4prevE - _ZN34_INTERNAL_6f009da0_4_k_cu__Z4testv4cuda3std3__45__cpo5crendE)
_ZN34_INTERNAL_6f009da0_4_k_cu__Z4testv4cuda3std3__45__cpo5crendE:
	.zero		1
	.type		_ZN34_INTERNAL_6f009da0_4_k_cu__Z4testv4cuda3std6ranges3__45__cpo4prevE,@object
	.size		_ZN34_INTERNAL_6f009da0_4_k_cu__Z4testv4cuda3std6ranges3__45__cpo4prevE,(_ZN34_INTERNAL_6f009da0_4_k_cu__Z4testv4cuda3std6ranges3__45__cpo9iter_moveE - _ZN34_INTERNAL_6f009da0_4_k_cu__Z4testv4cuda3std6ranges3__45__cpo4prevE)
_ZN34_INTERNAL_6f009da0_4_k_cu__Z4testv4cuda3std6ranges3__45__cpo4prevE:
	.zero		1
	.type		_ZN34_INTERNAL_6f009da0_4_k_cu__Z4testv4cuda3std6ranges3__45__cpo9iter_moveE,@object
	.size		_ZN34_INTERNAL_6f009da0_4_k_cu__Z4testv4cuda3std6ranges3__45__cpo9iter_moveE,(_ZN34_INTERNAL_6f009da0_4_k_cu__Z4testv6thrust24THRUST_300001_SM_1000_NS6system6detail10sequential3seqE - _ZN34_INTERNAL_6f009da0_4_k_cu__Z4testv4cuda3std6ranges3__45__cpo9iter_moveE)
_ZN34_INTERNAL_6f009da0_4_k_cu__Z4testv4cuda3std6ranges3__45__cpo9iter_moveE:
	.zero		1
	.type		_ZN34_INTERNAL_6f009da0_4_k_cu__Z4testv6thrust24THRUST_300001_SM_1000_NS6system6detail10sequential3seqE,@object
	.size		_ZN34_INTERNAL_6f009da0_4_k_cu__Z4testv6thrust24THRUST_300001_SM_1000_NS6system6detail10sequential3seqE,(_ZN34_INTERNAL_6f009da0_4_k_cu__Z4testv6thrust24THRUST_300001_SM_1000_NS12placeholders2_9E - _ZN34_INTERNAL_6f009da0_4_k_cu__Z4testv6thrust24THRUST_300001_SM_1000_NS6system6detail10sequential3seqE)
_ZN34_INTERNAL_6f009da0_4_k_cu__Z4testv6thrust24THRUST_300001_SM_1000_NS6system6detail10sequential3seqE:
	.zero		1
	.type		_ZN34_INTERNAL_6f009da0_4_k_cu__Z4testv6thrust24THRUST_300001_SM_1000_NS12placeholders2_9E,@object
	.size		_ZN34_INTERNAL_6f009da0_4_k_cu__Z4testv6thrust24THRUST_300001_SM_1000_NS12placeholders2_9E,(_ZN34_INTERNAL_6f009da0_4_k_cu__Z4testv4cuda3std3__419piecewise_constructE - _ZN34_INTERNAL_6f009da0_4_k_cu__Z4testv6thrust24THRUST_300001_SM_1000_NS12placeholders2_9E)
_ZN34_INTERNAL_6f009da0_4_k_cu__Z4testv6thrust24THRUST_300001_SM_1000_NS12placeholders2_9E:
	.zero		1
	.type		_ZN34_INTERNAL_6f009da0_4_k_cu__Z4testv4cuda3std3__419piecewise_constructE,@object
	.size		_ZN34_INTERNAL_6f009da0_4_k_cu__Z4testv4cuda3std3__419piecewise_constructE,(_ZN34_INTERNAL_6f009da0_4_k_cu__Z4testv4cuda3std6ranges3__45__cpo5cdataE - _ZN34_INTERNAL_6f009da0_4_k_cu__Z4testv4cuda3std3__419piecewise_constructE)
_ZN34_INTERNAL_6f009da0_4_k_cu__Z4testv4cuda3std3__419piecewise_constructE:
	.zero		1
	.type		_ZN34_INTERNAL_6f009da0_4_k_cu__Z4testv4cuda3std6ranges3__45__cpo5cdataE,@object
	.size		_ZN34_INTERNAL_6f009da0_4_k_cu__Z4testv4cuda3std6ranges3__45__cpo5cdataE,(_ZN34_INTERNAL_6f009da0_4_k_cu__Z4testv6thrust24THRUST_300001_SM_1000_NS12placeholders2_1E - _ZN34_INTERNAL_6f009da0_4_k_cu__Z4testv4cuda3std6ranges3__45__cpo5cdataE)
_ZN34_INTERNAL_6f009da0_4_k_cu__Z4testv4cuda3std6ranges3__45__cpo5cdataE:
	.zero		1
	.type		_ZN34_INTERNAL_6f009da0_4_k_cu__Z4testv6thrust24THRUST_300001_SM_1000_NS12placeholders2_1E,@object
	.size		_ZN34_INTERNAL_6f009da0_4_k_cu__Z4testv6thrust24THRUST_300001_SM_1000_NS12placeholders2_1E,(_ZN34_INTERNAL_6f009da0_4_k_cu__Z4testv4cuda3std3__45__cpo3endE - _ZN34_INTERNAL_6f009da0_4_k_cu__Z4testv6thrust24THRUST_300001_SM_1000_NS12placeholders2_1E)
_ZN34_INTERNAL_6f009da0_4_k_cu__Z4testv6thrust24THRUST_300001_SM_1000_NS12placeholders2_1E:
	.zero		1
	.type		_ZN34_INTERNAL_6f009da0_4_k_cu__Z4testv4cuda3std3__45__cpo3endE,@object
	.size		_ZN34_INTERNAL_6f009da0_4_k_cu__Z4testv4cuda3std3__45__cpo3endE,(_ZN34_INTERNAL_6f009da0_4_k_cu__Z4testv4cuda3std6ranges3__45__cpo3endE - _ZN34_INTERNAL_6f009da0_4_k_cu__Z4testv4cuda3std3__45__cpo3endE)
_ZN34_INTERNAL_6f009da0_4_k_cu__Z4testv4cuda3std3__45__cpo3endE:
	.zero		1
	.type		_ZN34_INTERNAL_6f009da0_4_k_cu__Z4testv4cuda3std6ranges3__45__cpo3endE,@object
	.size		_ZN34_INTERNAL_6f009da0_4_k_cu__Z4testv4cuda3std6ranges3__45__cpo3endE,(_ZN34_INTERNAL_6f009da0_4_k_cu__Z4testv6thrust24THRUST_300001_SM_1000_NS12placeholders2_5E - _ZN34_INTERNAL_6f009da0_4_k_cu__Z4testv4cuda3std6ranges3__45__cpo3endE)
_ZN34_INTERNAL_6f009da0_4_k_cu__Z4testv4cuda3std6ranges3__45__cpo3endE:
	.zero		1
	.type		_ZN34_INTERNAL_6f009da0_4_k_cu__Z4testv6thrust24THRUST_300001_SM_1000_NS12placeholders2_5E,@object
	.size		_ZN34_INTERNAL_6f009da0_4_k_cu__Z4testv6thrust24THRUST_300001_SM_1000_NS12placeholders2_5E,(_ZN34_INTERNAL_6f009da0_4_k_cu__Z4testv4cuda3std3__45__cpo4rendE - _ZN34_INTERNAL_6f009da0_4_k_cu__Z4testv6thrust24THRUST_300001_SM_1000_NS12placeholders2_5E)
_ZN34_INTERNAL_6f009da0_4_k_cu__Z4testv6thrust24THRUST_300001_SM_1000_NS12placeholders2_5E:
	.zero		1
	.type		_ZN34_INTERNAL_6f009da0_4_k_cu__Z4testv4cuda3std3__45__cpo4rendE,@object
	.size		_ZN34_INTERNAL_6f009da0_4_k_cu__Z4testv4cuda3std3__45__cpo4rendE,(_ZN34_INTERNAL_6f009da0_4_k_cu__Z4testv4cuda3std6ranges3__45__cpo9iter_swapE - _ZN34_INTERNAL_6f009da0_4_k_cu__Z4testv4cuda3std3__45__cpo4rendE)
_ZN34_INTERNAL_6f009da0_4_k_cu__Z4testv4cuda3std3__45__cpo4rendE:
	.zero		1
	.type		_ZN34_INTERNAL_6f009da0_4_k_cu__Z4testv4cuda3std6ranges3__45__cpo9iter_swapE,@object
	.size		_ZN34_INTERNAL_6f009da0_4_k_cu__Z4testv4cuda3std6ranges3__45__cpo9iter_swapE,(_ZN34_INTERNAL_6f009da0_4_k_cu__Z4testv4cuda3std3__48unexpectE - _ZN34_INTERNAL_6f009da0_4_k_cu__Z4testv4cuda3std6ranges3__45__cpo9iter_swapE)
_ZN34_INTERNAL_6f009da0_4_k_cu__Z4testv4cuda3std6ranges3__45__cpo9iter_swapE:
	.zero		1
	.type		_ZN34_INTERNAL_6f009da0_4_k_cu__Z4testv4cuda3std3__48unexpectE,@object
	.size		_ZN34_INTERNAL_6f009da0_4_k_cu__Z4testv4cuda3std3__48unexpectE,(_ZN34_INTERNAL_6f009da0_4_k_cu__Z4testv6thrust24THRUST_300001_SM_1000_NS8cuda_cub3parE - _ZN34_INTERNAL_6f009da0_4_k_cu__Z4testv4cuda3std3__48unexpectE)
_ZN34_INTERNAL_6f009da0_4_k_cu__Z4testv4cuda3std3__48unexpectE:
	.zero		1
	.type		_ZN34_INTERNAL_6f009da0_4_k_cu__Z4testv6thrust24THRUST_300001_SM_1000_NS8cuda_cub3parE,@object
	.size		_ZN34_INTERNAL_6f009da0_4_k_cu__Z4testv6thrust24THRUST_300001_SM_1000_NS8cuda_cub3parE,(.L_29 - _ZN34_INTERNAL_6f009da0_4_k_cu__Z4testv6thrust24THRUST_300001_SM_1000_NS8cuda_cub3parE)
_ZN34_INTERNAL_6f009da0_4_k_cu__Z4testv6thrust24THRUST_300001_SM_1000_NS8cuda_cub3parE:
	.zero		1
.L_29:


//--------------------- .nv.shared._ZN3cub18CUB_300001_SM_10006detail6reduce28DeviceReduceSingleTileKernelINS2_10policy_hubIN4cuda3std3__45tupleIJblEEEyN6thrust24THRUST_300001_SM_1000_NS8cuda_cub9__find_if7functorIS9_EEE10Policy1000ENSB_12zip_iteratorINS8_IJNSD_26transform_input_iterator_tIbNSC_6detail35transform_pair_of_input_iterators_tIbNSB_6detail15normal_iteratorINSB_10device_ptrIiEEEESQ_18compare_modulo_twoEENS7_10__not_fn_tINS7_10__identityEEEEENSB_17counting_iteratorIlNSB_11use_defaultESY_SY_EEEEEEEPS9_ySF_S9_S9_SU_EEvT0_T1_T2_T3_T4_T6_ --------------------------
	.section	.nv.shared._ZN3cub18CUB_300001_SM_10006detail6reduce28DeviceReduceSingleTileKernelINS2_10policy_hubIN4cuda3std3__45tupleIJblEEEyN6thrust24THRUST_300001_SM_1000_NS8cuda_cub9__find_if7functorIS9_EEE10Policy1000ENSB_12zip_iteratorINS8_IJNSD_26transform_input_iterator_tIbNSC_6detail35transform_pair_of_input_iterators_tIbNSB_6detail15normal_iteratorINSB_10device_ptrIiEEEESQ_18compare_modulo_twoEENS7_10__not_fn_tINS7_10__identityEEEEENSB_17counting_iteratorIlNSB_11use_defaultESY_SY_EEEEEEEPS9_ySF_S9_S9_SU_EEvT0_T1_T2_T3_T4_T6_,"aw",@nobits
	.sectionflags	@""
	.align	8
.nv.shared._ZN3cub18CUB_300001_SM_10006detail6reduce28DeviceReduceSingleTileKernelINS2_10policy_hubIN4cuda3std3__45tupleIJblEEEyN6thrust24THRUST_300001_SM_1000_NS8cuda_cub9__find_if7functorIS9_EEE10Policy1000ENSB_12zip_iteratorINS8_IJNSD_26transform_input_iterator_tIbNSC_6detail35transform_pair_of_input_iterators_tIbNSB_6detail15normal_iteratorINSB_10device_ptrIiEEEESQ_18compare_modulo_twoEENS7_10__not_fn_tINS7_10__identityEEEEENSB_17counting_iteratorIlNSB_11use_defaultESY_SY_EEEEEEEPS9_ySF_S9_S9_SU_EEvT0_T1_T2_T3_T4_T6_:
	.zero		1176


//--------------------- .nv.shared._ZN3cub18CUB_300001_SM_10006detail6reduce18DeviceReduceKernelINS2_10policy_hubIN4cuda3std3__45tupleIJblEEEjN6thrust24THRUST_300001_SM_1000_NS8cuda_cub9__find_if7functorIS9_EEE10Policy1000ENSB_12zip_iteratorINS8_IJNSD_26transform_input_iterator_tIbNSC_6detail35transform_pair_of_input_iterators_tIbNSB_6detail15normal_iteratorINSB_10device_ptrIiEEEESQ_18compare_modulo_twoEENS7_10__not_fn_tINS7_10__identityEEEEENSB_17counting_iteratorIlNSB_11use_defaultESY_SY_EEEEEEEjSF_S9_SU_EEvT0_PT3_T1_NS0_13GridEvenShareIS15_EET2_T4_ --------------------------
	.section	.nv.shared._ZN3cub18CUB_300001_SM_10006detail6reduce18DeviceReduceKernelINS2_10policy_hubIN4cuda3std3__45tupleIJblEEEjN6thrust24THRUST_300001_SM_1000_NS8cuda_cub9__find_if7functorIS9_EEE10Policy1000ENSB_12zip_iteratorINS8_IJNSD_26transform_input_iterator_tIbNSC_6detail35transform_pair_of_input_iterators_tIbNSB_6detail15normal_iteratorINSB_10device_ptrIiEEEESQ_18compare_modulo_twoEENS7_10__not_fn_tINS7_10__identityEEEEENSB_17counting_iteratorIlNSB_11use_defaultESY_SY_EEEEEEEjSF_S9_SU_EEvT0_PT3_T1_NS0_13GridEvenShareIS15_EET2_T4_,"aw",@nobits
	.sectionflags	@""
	.align	8
.nv.shared._ZN3cub18CUB_300001_SM_10006detail6reduce18DeviceReduceKernelINS2_10policy_hubIN4cuda3std3__45tupleIJblEEEjN6thrust24THRUST_300001_SM_1000_NS8cuda_cub9__find_if7functorIS9_EEE10Policy1000ENSB_12zip_iteratorINS8_IJNSD_26transform_input_iterator_tIbNSC_6detail35transform_pair_of_input_iterators_tIbNSB_6detail15normal_iteratorINSB_10device_ptrIiEEEESQ_18compare_modulo_twoEENS7_10__not_fn_tINS7_10__identityEEEEENSB_17counting_iteratorIlNSB_11use_defaultESY_SY_EEEEEEEjSF_S9_SU_EEvT0_PT3_T1_NS0_13GridEvenShareIS15_EET2_T4_:
	.zero		1176


//--------------------- .nv.shared._ZN3cub18CUB_300001_SM_10006detail6reduce28DeviceReduceSingleTileKernelINS2_10policy_hubIN4cuda3std3__45tupleIJblEEEjN6thrust24THRUST_300001_SM_1000_NS8cuda_cub9__find_if7functorIS9_EEE10Policy1000ENSB_12zip_iteratorINS8_IJNSD_26transform_input_iterator_tIbNSC_6detail35transform_pair_of_input_iterators_tIbNSB_6detail15normal_iteratorINSB_10device_ptrIiEEEESQ_18compare_modulo_twoEENS7_10__not_fn_tINS7_10__identityEEEEENSB_17counting_iteratorIlNSB_11use_defaultESY_SY_EEEEEEEPS9_jSF_S9_S9_SU_EEvT0_T1_T2_T3_T4_T6_ --------------------------
	.section	.nv.shared._ZN3cub18CUB_300001_SM_10006detail6reduce28DeviceReduceSingleTileKernelINS2_10policy_hubIN4cuda3std3__45tupleIJblEEEjN6thrust24THRUST_300001_SM_1000_NS8cuda_cub9__find_if7functorIS9_EEE10Policy1000ENSB_12zip_iteratorINS8_IJNSD_26transform_input_iterator_tIbNSC_6detail35transform_pair_of_input_iterators_tIbNSB_6detail15normal_iteratorINSB_10device_ptrIiEEEESQ_18compare_modulo_twoEENS7_10__not_fn_tINS7_10__identityEEEEENSB_17counting_iteratorIlNSB_11use_defaultESY_SY_EEEEEEEPS9_jSF_S9_S9_SU_EEvT0_T1_T2_T3_T4_T6_,"aw",@nobits
	.sectionflags	@""
	.align	8
.nv.shared._ZN3cub18CUB_300001_SM_10006detail6reduce28DeviceReduceSingleTileKernelINS2_10policy_hubIN4cuda3std3__45tupleIJblEEEjN6thrust24THRUST_300001_SM_1000_NS8cuda_cub9__find_if7functorIS9_EEE10Policy1000ENSB_12zip_iteratorINS8_IJNSD_26transform_input_iterator_tIbNSC_6detail35transform_pair_of_input_iterators_tIbNSB_6detail15normal_iteratorINSB_10device_ptrIiEEEESQ_18compare_modulo_twoEENS7_10__not_fn_tINS7_10__identityEEEEENSB_17counting_iteratorIlNSB_11use_defaultESY_SY_EEEEEEEPS9_jSF_S9_S9_SU_EEvT0_T1_T2_T3_T4_T6_:
	.zero		1176


//--------------------- .nv.shared._ZN3cub18CUB_300001_SM_10006detail6reduce28DeviceReduceSingleTileKernelINS2_10policy_hubIN4cuda3std3__45tupleIJblEEEyN6thrust24THRUST_300001_SM_1000_NS8cuda_cub9__find_if7functorIS9_EEE10Policy1000EPS9_SI_iSF_S9_S9_NS7_10__identityEEEvT0_T1_T2_T3_T4_T6_ --------------------------
	.section	.nv.shared._ZN3cub18CUB_300001_SM_10006detail6reduce28DeviceReduceSingleTileKernelINS2_10policy_hubIN4cuda3std3__45tupleIJblEEEyN6thrust24THRUST_300001_SM_1000_NS8cuda_cub9__find_if7functorIS9_EEE10Policy1000EPS9_SI_iSF_S9_S9_NS7_10__identityEEEvT0_T1_T2_T3_T4_T6_,"aw",@nobits
	.sectionflags	@""
	.align	8
.nv.shared._ZN3cub18CUB_300001_SM_10006detail6reduce28DeviceReduceSingleTileKernelINS2_10policy_hubIN4cuda3std3__45tupleIJblEEEyN6thrust24THRUST_300001_SM_1000_NS8cuda_cub9__find_if7functorIS9_EEE10Policy1000EPS9_SI_iSF_S9_S9_NS7_10__identityEEEvT0_T1_T2_T3_T4_T6_:
	.zero		1176


//--------------------- .nv.shared._ZN3cub18CUB_300001_SM_10006detail6reduce18DeviceReduceKernelINS2_10policy_hubIN4cuda3std3__45tupleIJblEEEyN6thrust24THRUST_300001_SM_1000_NS8cuda_cub9__find_if7functorIS9_EEE10Policy1000ENSB_12zip_iteratorINS8_IJNSD_26transform_input_iterator_tIbNSC_6detail35transform_pair_of_input_iterators_tIbNSB_6detail15normal_iteratorINSB_10device_ptrIiEEEESQ_NS7_8equal_toIiEEEENS7_10__not_fn_tINS7_10__identityEEEEENSB_17counting_iteratorIlNSB_11use_defaultESZ_SZ_EEEEEEEySF_S9_SV_EEvT0_PT3_T1_NS0_13GridEvenShareIS16_EET2_T4_ --------------------------
	.section	.nv.shared._ZN3cub18CUB_300001_SM_10006detail6reduce18DeviceReduceKernelINS2_10policy_hubIN4cuda3std3__45tupleIJblEEEyN6thrust24THRUST_300001_SM_1000_NS8cuda_cub9__find_if7functorIS9_EEE10Policy1000ENSB_12zip_iteratorINS8_IJNSD_26transform_input_iterator_tIbNSC_6detail35transform_pair_of_input_iterators_tIbNSB_6detail15normal_iteratorINSB_10device_ptrIiEEEESQ_NS7_8equal_toIiEEEENS7_10__not_fn_tINS7_10__identityEEEEENSB_17counting_iteratorIlNSB_11use_defaultESZ_SZ_EEEEEEEySF_S9_SV_EEvT0_PT3_T1_NS0_13GridEvenShareIS16_EET2_T4_,"aw",@nobits
	.sectionflags	@""
	.align	8
.nv.shared._ZN3cub18CUB_300001_SM_10006detail6reduce18DeviceReduceKernelINS2_10policy_hubIN4cuda3std3__45tupleIJblEEEyN6thrust24THRUST_300001_SM_1000_NS8cuda_cub9__find_if7functorIS9_EEE10Policy1000ENSB_12zip_iteratorINS8_IJNSD_26transform_input_iterator_tIbNSC_6detail35transform_pair_of_input_iterators_tIbNSB_6detail15normal_iteratorINSB_10device_ptrIiEEEESQ_NS7_8equal_toIiEEEENS7_10__not_fn_tINS7_10__identityEEEEENSB_17counting_iteratorIlNSB_11use_defaultESZ_SZ_EEEEEEEySF_S9_SV_EEvT0_PT3_T1_NS0_13GridEvenShareIS16_EET2_T4_:
	.zero		1176


//--------------------- .nv.shared._ZN3cub18CUB_300001_SM_10006detail6reduce28DeviceReduceSingleTileKernelINS2_10policy_hubIN4cuda3std3__45tupleIJblEEEyN6thrust24THRUST_300001_SM_1000_NS8cuda_cub9__find_if7functorIS9_EEE10Policy1000ENSB_12zip_iteratorINS8_IJNSD_26transform_input_iterator_tIbNSC_6detail35transform_pair_of_input_iterators_tIbNSB_6detail15normal_iteratorINSB_10device_ptrIiEEEESQ_NS7_8equal_toIiEEEENS7_10__not_fn_tINS7_10__identityEEEEENSB_17counting_iteratorIlNSB_11use_defaultESZ_SZ_EEEEEEEPS9_ySF_S9_S9_SV_EEvT0_T1_T2_T3_T4_T6_ --------------------------
	.section	.nv.shared._ZN3cub18CUB_300001_SM_10006detail6reduce28DeviceReduceSingleTileKernelINS2_10policy_hubIN4cuda3std3__45tupleIJblEEEyN6thrust24THRUST_300001_SM_1000_NS8cuda_cub9__find_if7functorIS9_EEE10Policy1000ENSB_12zip_iteratorINS8_IJNSD_26transform_input_iterator_tIbNSC_6detail35transform_pair_of_input_iterators_tIbNSB_6detail15normal_iteratorINSB_10device_ptrIiEEEESQ_NS7_8equal_toIiEEEENS7_10__not_fn_tINS7_10__identityEEEEENSB_17counting_iteratorIlNSB_11use_defaultESZ_SZ_EEEEEEEPS9_ySF_S9_S9_SV_EEvT0_T1_T2_T3_T4_T6_,"aw",@nobits
	.sectionflags	@""
	.align	8
.nv.shared._ZN3cub18CUB_300001_SM_10006detail6reduce28DeviceReduceSingleTileKernelINS2_10policy_hubIN4cuda3std3__45tupleIJblEEEyN6thrust24THRUST_300001_SM_1000_NS8cuda_cub9__find_if7functorIS9_EEE10Policy1000ENSB_12zip_iteratorINS8_IJNSD_26transform_input_iterator_tIbNSC_6detail35transform_pair_of_input_iterators_tIbNSB_6detail15normal_iteratorINSB_10device_ptrIiEEEESQ_NS7_8equal_toIiEEEENS7_10__not_fn_tINS7_10__identityEEEEENSB_17counting_iteratorIlNSB_11use_defaultESZ_SZ_EEEEEEEPS9_ySF_S9_S9_SV_EEvT0_T1_T2_T3_T4_T6_:
	.zero		1176


//--------------------- .nv.shared._ZN3cub18CUB_300001_SM_10006detail6reduce28DeviceReduceSingleTileKernelINS2_10policy_hubIN4cuda3std3__45tupleIJblEEEjN6thrust24THRUST_300001_SM_1000_NS8cuda_cub9__find_if7functorIS9_EEE10Policy1000EPS9_SI_iSF_S9_S9_NS7_10__identityEEEvT0_T1_T2_T3_T4_T6_ --------------------------
	.section	.nv.shared._ZN3cub18CUB_300001_SM_10006detail6reduce28DeviceReduceSingleTileKernelINS2_10policy_hubIN4cuda3std3__45tupleIJblEEEjN6thrust24THRUST_300001_SM_1000_NS8cuda_cub9__find_if7functorIS9_EEE10Policy1000EPS9_SI_iSF_S9_S9_NS7_10__identityEEEvT0_T1_T2_T3_T4_T6_,"aw",@nobits
	.sectionflags	@""
	.align	8
.nv.shared._ZN3cub18CUB_300001_SM_10006detail6reduce28DeviceReduceSingleTileKernelINS2_10policy_hubIN4cuda3std3__45tupleIJblEEEjN6thrust24THRUST_300001_SM_1000_NS8cuda_cub9__find_if7functorIS9_EEE10Policy1000EPS9_SI_iSF_S9_S9_NS7_10__identityEEEvT0_T1_T2_T3_T4_T6_:
	.zero		1176


//--------------------- .nv.shared._ZN3cub18CUB_300001_SM_10006detail6reduce18DeviceReduceKernelINS2_10policy_hubIN4cuda3std3__45tupleIJblEEEjN6thrust24THRUST_300001_SM_1000_NS8cuda_cub9__find_if7functorIS9_EEE10Policy1000ENSB_12zip_iteratorINS8_IJNSD_26transform_input_iterator_tIbNSC_6detail35transform_pair_of_input_iterators_tIbNSB_6detail15normal_iteratorINSB_10device_ptrIiEEEESQ_NS7_8equal_toIiEEEENS7_10__not_fn_tINS7_10__identityEEEEENSB_17counting_iteratorIlNSB_11use_defaultESZ_SZ_EEEEEEEjSF_S9_SV_EEvT0_PT3_T1_NS0_13GridEvenShareIS16_EET2_T4_ --------------------------
	.section	.nv.shared._ZN3cub18CUB_300001_SM_10006detail6reduce18DeviceReduceKernelINS2_10policy_hubIN4cuda3std3__45tupleIJblEEEjN6thrust24THRUST_300001_SM_1000_NS8cuda_cub9__find_if7functorIS9_EEE10Policy1000ENSB_12zip_iteratorINS8_IJNSD_26transform_input_iterator_tIbNSC_6detail35transform_pair_of_input_iterators_tIbNSB_6detail15normal_iteratorINSB_10device_ptrIiEEEESQ_NS7_8equal_toIiEEEENS7_10__not_fn_tINS7_10__identityEEEEENSB_17counting_iteratorIlNSB_11use_defaultESZ_SZ_EEEEEEEjSF_S9_SV_EEvT0_PT3_T1_NS0_13GridEvenShareIS16_EET2_T4_,"aw",@nobits
	.sectionflags	@""
	.align	8
.nv.shared._ZN3cub18CUB_300001_SM_10006detail6reduce18DeviceReduceKernelINS2_10policy_hubIN4cuda3std3__45tupleIJblEEEjN6thrust24THRUST_300001_SM_1000_NS8cuda_cub9__find_if7functorIS9_EEE10Policy1000ENSB_12zip_iteratorINS8_IJNSD_26transform_input_iterator_tIbNSC_6detail35transform_pair_of_input_iterators_tIbNSB_6detail15normal_iteratorINSB_10device_ptrIiEEEESQ_NS7_8equal_toIiEEEENS7_10__not_fn_tINS7_10__identityEEEEENSB_17counting_iteratorIlNSB_11use_defaultESZ_SZ_EEEEEEEjSF_S9_SV_EEvT0_PT3_T1_NS0_13GridEvenShareIS16_EET2_T4_:
	.zero		1176


//--------------------- .nv.shared._ZN3cub18CUB_300001_SM_10006detail6reduce28DeviceReduceSingleTileKernelINS2_10policy_hubIN4cuda3std3__45tupleIJblEEEjN6thrust24THRUST_300001_SM_1000_NS8cuda_cub9__find_if7functorIS9_EEE10Policy1000ENSB_12zip_iteratorINS8_IJNSD_26transform_input_iterator_tIbNSC_6detail35transform_pair_of_input_iterators_tIbNSB_6detail15normal_iteratorINSB_10device_ptrIiEEEESQ_NS7_8equal_toIiEEEENS7_10__not_fn_tINS7_10__identityEEEEENSB_17counting_iteratorIlNSB_11use_defaultESZ_SZ_EEEEEEEPS9_jSF_S9_S9_SV_EEvT0_T1_T2_T3_T4_T6_ --------------------------
	.section	.nv.shared._ZN3cub18CUB_300001_SM_10006detail6reduce28DeviceReduceSingleTileKernelINS2_10policy_hubIN4cuda3std3__45tupleIJblEEEjN6thrust24THRUST_300001_SM_1000_NS8cuda_cub9__find_if7functorIS9_EEE10Policy1000ENSB_12zip_iteratorINS8_IJNSD_26transform_input_iterator_tIbNSC_6detail35transform_pair_of_input_iterators_tIbNSB_6detail15normal_iteratorINSB_10device_ptrIiEEEESQ_NS7_8equal_toIiEEEENS7_10__not_fn_tINS7_10__identityEEEEENSB_17counting_iteratorIlNSB_11use_defaultESZ_SZ_EEEEEEEPS9_jSF_S9_S9_SV_EEvT0_T1_T2_T3_T4_T6_,"aw",@nobits
	.sectionflags	@""
	.align	8
.nv.shared._ZN3cub18CUB_300001_SM_10006detail6reduce28DeviceReduceSingleTileKernelINS2_10policy_hubIN4cuda3std3__45tupleIJblEEEjN6thrust24THRUST_300001_SM_1000_NS8cuda_cub9__find_if7functorIS9_EEE10Policy1000ENSB_12zip_iteratorINS8_IJNSD_26transform_input_iterator_tIbNSC_6detail35transform_pair_of_input_iterators_tIbNSB_6detail15normal_iteratorINSB_10device_ptrIiEEEESQ_NS7_8equal_toIiEEEENS7_10__not_fn_tINS7_10__identityEEEEENSB_17counting_iteratorIlNSB_11use_defaultESZ_SZ_EEEEEEEPS9_jSF_S9_S9_SV_EEvT0_T1_T2_T3_T4_T6_:
	.zero		1176


//--------------------- .nv.constant0._ZN3cub18CUB_300001_SM_10006detail6reduce18DeviceReduceKernelINS2_10policy_hubIN4cuda3std3__45tupleIJblEEEyN6thrust24THRUST_300001_SM_1000_NS8cuda_cub9__find_if7functorIS9_EEE10Policy1000ENSB_12zip_iteratorINS8_IJNSD_26transform_input_iterator_tIbNSC_6detail35transform_pair_of_input_iterators_tIbNSB_6detail15normal_iteratorINSB_10device_ptrIiEEEESQ_18compare_modulo_twoEENS7_10__not_fn_tINS7_10__identityEEEEENSB_17counting_iteratorIlNSB_11use_defaultESY_SY_EEEEEEEySF_S9_SU_EEvT0_PT3_T1_NS0_13GridEvenShareIS15_EET2_T4_ --------------------------
	.section	.nv.constant0._ZN3cub18CUB_300001_SM_10006detail6reduce18DeviceReduceKernelINS2_10policy_hubIN4cuda3std3__45tupleIJblEEEyN6thrust24THRUST_300001_SM_1000_NS8cuda_cub9__find_if7functorIS9_EEE10Policy1000ENSB_12zip_iteratorINS8_IJNSD_26transform_input_iterator_tIbNSC_6detail35transform_pair_of_input_iterators_tIbNSB_6detail15normal_iteratorINSB_10device_ptrIiEEEESQ_18compare_modulo_twoEENS7_10__not_fn_tINS7_10__identityEEEEENSB_17counting_iteratorIlNSB_11use_defaultESY_SY_EEEEEEEySF_S9_SU_EEvT0_PT3_T1_NS0_13GridEvenShareIS15_EET2_T4_,"a",@progbits
	.sectionflags	@""
	.align	4
.nv.constant0._ZN3cub18CUB_300001_SM_10006detail6reduce18DeviceReduceKernelINS2_10policy_hubIN4cuda3std3__45tupleIJblEEEyN6thrust24THRUST_300001_SM_1000_NS8cuda_cub9__find_if7functorIS9_EEE10Policy1000ENSB_12zip_iteratorINS8_IJNSD_26transform_input_iterator_tIbNSC_6detail35transform_pair_of_input_iterators_tIbNSB_6detail15normal_iteratorINSB_10device_ptrIiEEEESQ_18compare_modulo_twoEENS7_10__not_fn_tINS7_10__identityEEEEENSB_17counting_iteratorIlNSB_11use_defaultESY_SY_EEEEEEEySF_S9_SU_EEvT0_PT3_T1_NS0_13GridEvenShareIS15_EET2_T4_:
	.zero		1026


//--------------------- .nv.constant0._ZN3cub18CUB_300001_SM_10006detail6reduce28DeviceReduceSingleTileKernelINS2_10policy_hubIN4cuda3std3__45tupleIJblEEEyN6thrust24THRUST_300001_SM_1000_NS8cuda_cub9__find_if7functorIS9_EEE10Policy1000ENSB_12zip_iteratorINS8_IJNSD_26transform_input_iterator_tIbNSC_6detail35transform_pair_of_input_iterators_tIbNSB_6detail15normal_iteratorINSB_10device_ptrIiEEEESQ_18compare_modulo_twoEENS7_10__not_fn_tINS7_10__identityEEEEENSB_17counting_iteratorIlNSB_11use_defaultESY_SY_EEEEEEEPS9_ySF_S9_S9_SU_EEvT0_T1_T2_T3_T4_T6_ --------------------------
	.section	.nv.constant0._ZN3cub18CUB_300001_SM_10006detail6reduce28DeviceReduceSingleTileKernelINS2_10policy_hubIN4cuda3std3__45tupleIJblEEEyN6thrust24THRUST_300001_SM_1000_NS8cuda_cub9__find_if7functorIS9_EEE10Policy1000ENSB_12zip_iteratorINS8_IJNSD_26transform_input_iterator_tIbNSC_6detail35transform_pair_of_input_iterators_tIbNSB_6detail15normal_iteratorINSB_10device_ptrIiEEEESQ_18compare_modulo_twoEENS7_10__not_fn_tINS7_10__identityEEEEENSB_17counting_iteratorIlNSB_11use_defaultESY_SY_EEEEEEEPS9_ySF_S9_S9_SU_EEvT0_T1_T2_T3_T4_T6_,"a",@progbits
	.sectionflags	@""
	.align	4
.nv.constant0._ZN3cub18CUB_300001_SM_10006detail6reduce28DeviceReduceSingleTileKernelINS2_10policy_hubIN4cuda3std3__45tupleIJblEEEyN6thrust24THRUST_300001_SM_1000_NS8cuda_cub9__find_if7functorIS9_EEE10Policy1000ENSB_12zip_iteratorINS8_IJNSD_26transform_input_iterator_tIbNSC_6detail35transform_pair_of_input_iterators_tIbNSB_6detail15normal_iteratorINSB_10device_ptrIiEEEESQ_18compare_modulo_twoEENS7_10__not_fn_tINS7_10__identityEEEEENSB_17counting_iteratorIlNSB_11use_defaultESY_SY_EEEEEEEPS9_ySF_S9_S9_SU_EEvT0_T1_T2_T3_T4_T6_:
	.zero		977


//--------------------- .nv.constant0._ZN3cub18CUB_300001_SM_10006detail6reduce18DeviceReduceKernelINS2_10policy_hubIN4cuda3std3__45tupleIJblEEEjN6thrust24THRUST_300001_SM_1000_NS8cuda_cub9__find_if7functorIS9_EEE10Policy1000ENSB_12zip_iteratorINS8_IJNSD_26transform_input_iterator_tIbNSC_6detail35transform_pair_of_input_iterators_tIbNSB_6detail15normal_iteratorINSB_10device_ptrIiEEEESQ_18compare_modulo_twoEENS7_10__not_fn_tINS7_10__identityEEEEENSB_17counting_iteratorIlNSB_11use_defaultESY_SY_EEEEEEEjSF_S9_SU_EEvT0_PT3_T1_NS0_13GridEvenShareIS15_EET2_T4_ --------------------------
	.section	.nv.constant0._ZN3cub18CUB_300001_SM_10006detail6reduce18DeviceReduceKernelINS2_10policy_hubIN4cuda3std3__45tupleIJblEEEjN6thrust24THRUST_300001_SM_1000_NS8cuda_cub9__find_if7functorIS9_EEE10Policy1000ENSB_12zip_iteratorINS8_IJNSD_26transform_input_iterator_tIbNSC_6detail35transform_pair_of_input_iterators_tIbNSB_6detail15normal_iteratorINSB_10device_ptrIiEEEESQ_18compare_modulo_twoEENS7_10__not_fn_tINS7_10__identityEEEEENSB_17counting_iteratorIlNSB_11use_defaultESY_SY_EEEEEEEjSF_S9_SU_EEvT0_PT3_T1_NS0_13GridEvenShareIS15_EET2_T4_,"a",@progbits
	.sectionflags	@""
	.align	4
.nv.constant0._ZN3cub18CUB_300001_SM_10006detail6reduce18DeviceReduceKernelINS2_10policy_hubIN4cuda3std3__45tupleIJblEEEjN6thrust24THRUST_300001_SM_1000_NS8cuda_cub9__find_if7functorIS9_EEE10Policy1000ENSB_12zip_iteratorINS8_IJNSD_26transform_input_iterator_tIbNSC_6detail35transform_pair_of_input_iterators_tIbNSB_6detail15normal_iteratorINSB_10device_ptrIiEEEESQ_18compare_modulo_twoEENS7_10__not_fn_tINS7_10__identityEEEEENSB_17counting_iteratorIlNSB_11use_defaultESY_SY_EEEEEEEjSF_S9_SU_EEvT0_PT3_T1_NS0_13GridEvenShareIS15_EET2_T4_:
	.zero		990


//--------------------- .nv.constant0._ZN3cub18CUB_300001_SM_10006detail6reduce28DeviceReduceSingleTileKernelINS2_10policy_hubIN4cuda3std3__45tupleIJblEEEjN6thrust24THRUST_300001_SM_1000_NS8cuda_cub9__find_if7functorIS9_EEE10Policy1000ENSB_12zip_iteratorINS8_IJNSD_26transform_input_iterator_tIbNSC_6detail35transform_pair_of_input_iterators_tIbNSB_6detail15normal_iteratorINSB_10device_ptrIiEEEESQ_18compare_modulo_twoEENS7_10__not_fn_tINS7_10__identityEEEEENSB_17counting_iteratorIlNSB_11use_defaultESY_SY_EEEEEEEPS9_jSF_S9_S9_SU_EEvT0_T1_T2_T3_T4_T6_ --------------------------
	.section	.nv.constant0._ZN3cub18CUB_300001_SM_10006detail6reduce28DeviceReduceSingleTileKernelINS2_10policy_hubIN4cuda3std3__45tupleIJblEEEjN6thrust24THRUST_300001_SM_1000_NS8cuda_cub9__find_if7functorIS9_EEE10Policy1000ENSB_12zip_iteratorINS8_IJNSD_26transform_input_iterator_tIbNSC_6detail35transform_pair_of_input_iterators_tIbNSB_6detail15normal_iteratorINSB_10device_ptrIiEEEESQ_18compare_modulo_twoEENS7_10__not_fn_tINS7_10__identityEEEEENSB_17counting_iteratorIlNSB_11use_defaultESY_SY_EEEEEEEPS9_jSF_S9_S9_SU_EEvT0_T1_T2_T3_T4_T6_,"a",@progbits
	.sectionflags	@""
	.align	4
.nv.constant0._ZN3cub18CUB_300001_SM_10006detail6reduce28DeviceReduceSingleTileKernelINS2_10policy_hubIN4cuda3std3__45tupleIJblEEEjN6thrust24THRUST_300001_SM_1000_NS8cuda_cub9__find_if7functorIS9_EEE10Policy1000ENSB_12zip_iteratorINS8_IJNSD_26transform_input_iterator_tIbNSC_6detail35transform_pair_of_input_iterators_tIbNSB_6detail15normal_iteratorINSB_10device_ptrIiEEEESQ_18compare_modulo_twoEENS7_10__not_fn_tINS7_10__identityEEEEENSB_17counting_iteratorIlNSB_11use_defaultESY_SY_EEEEEEEPS9_jSF_S9_S9_SU_EEvT0_T1_T2_T3_T4_T6_:
	.zero		969


//--------------------- .nv.constant0._ZN3cub18CUB_300001_SM_10006detail6reduce28DeviceReduceSingleTileKernelINS2_10policy_hubIN4cuda3std3__45tupleIJblEEEyN6thrust24THRUST_300001_SM_1000_NS8cuda_cub9__find_if7functorIS9_EEE10Policy1000EPS9_SI_iSF_S9_S9_NS7_10__identityEEEvT0_T1_T2_T3_T4_T6_ --------------------------
	.section	.nv.constant0._ZN3cub18CUB_300001_SM_10006detail6reduce28DeviceReduceSingleTileKernelINS2_10policy_hubIN4cuda3std3__45tupleIJblEEEyN6thrust24THRUST_300001_SM_1000_NS8cuda_cub9__find_if7functorIS9_EEE10Policy1000EPS9_SI_iSF_S9_S9_NS7_10__identityEEEvT0_T1_T2_T3_T4_T6_,"a",@progbits
	.sectionflags	@""
	.align	4
.nv.constant0._ZN3cub18CUB_300001_SM_10006detail6reduce28DeviceReduceSingleTileKernelINS2_10policy_hubIN4cuda3std3__45tupleIJblEEEyN6thrust24THRUST_300001_SM_1000_NS8cuda_cub9__find_if7functorIS9_EEE10Policy1000EPS9_SI_iSF_S9_S9_NS7_10__identityEEEvT0_T1_T2_T3_T4_T6_:
	.zero		937


//--------------------- .nv.constant0._ZN3cub18CUB_300001_SM_10006detail6reduce18DeviceReduceKernelINS2_10policy_hubIN4cuda3std3__45tupleIJblEEEyN6thrust24THRUST_300001_SM_1000_NS8cuda_cub9__find_if7functorIS9_EEE10Policy1000ENSB_12zip_iteratorINS8_IJNSD_26transform_input_iterator_tIbNSC_6detail35transform_pair_of_input_iterators_tIbNSB_6detail15normal_iteratorINSB_10device_ptrIiEEEESQ_NS7_8equal_toIiEEEENS7_10__not_fn_tINS7_10__identityEEEEENSB_17counting_iteratorIlNSB_11use_defaultESZ_SZ_EEEEEEEySF_S9_SV_EEvT0_PT3_T1_NS0_13GridEvenShareIS16_EET2_T4_ --------------------------
	.section	.nv.constant0._ZN3cub18CUB_300001_SM_10006detail6reduce18DeviceReduceKernelINS2_10policy_hubIN4cuda3std3__45tupleIJblEEEyN6thrust24THRUST_300001_SM_1000_NS8cuda_cub9__find_if7functorIS9_EEE10Policy1000ENSB_12zip_iteratorINS8_IJNSD_26transform_input_iterator_tIbNSC_6detail35transform_pair_of_input_iterators_tIbNSB_6detail15normal_iteratorINSB_10device_ptrIiEEEESQ_NS7_8equal_toIiEEEENS7_10__not_fn_tINS7_10__identityEEEEENSB_17counting_iteratorIlNSB_11use_defaultESZ_SZ_EEEEEEEySF_S9_SV_EEvT0_PT3_T1_NS0_13GridEvenShareIS16_EET2_T4_,"a",@progbits
	.sectionflags	@""
	.align	4
.nv.constant0._ZN3cub18CUB_300001_SM_10006detail6reduce18DeviceReduceKernelINS2_10policy_hubIN4cuda3std3__45tupleIJblEEEyN6thrust24THRUST_300001_SM_1000_NS8cuda_cub9__find_if7functorIS9_EEE10Policy1000ENSB_12zip_iteratorINS8_IJNSD_26transform_input_iterator_tIbNSC_6detail35transform_pair_of_input_iterators_tIbNSB_6detail15normal_iteratorINSB_10device_ptrIiEEEESQ_NS7_8equal_toIiEEEENS7_10__not_fn_tINS7_10__identityEEEEENSB_17counting_iteratorIlNSB_11use_defaultESZ_SZ_EEEEEEEySF_S9_SV_EEvT0_PT3_T1_NS0_13GridEvenShareIS16_EET2_T4_:
	.zero		1026


//--------------------- .nv.constant0._ZN3cub18CUB_300001_SM_10006detail6reduce28DeviceReduceSingleTileKernelINS2_10policy_hubIN4cuda3std3__45tupleIJblEEEyN6thrust24THRUST_300001_SM_1000_NS8cuda_cub9__find_if7functorIS9_EEE10Policy1000ENSB_12zip_iteratorINS8_IJNSD_26transform_input_iterator_tIbNSC_6detail35transform_pair_of_input_iterators_tIbNSB_6detail15normal_iteratorINSB_10device_ptrIiEEEESQ_NS7_8equal_toIiEEEENS7_10__not_fn_tINS7_10__identityEEEEENSB_17counting_iteratorIlNSB_11use_defaultESZ_SZ_EEEEEEEPS9_ySF_S9_S9_SV_EEvT0_T1_T2_T3_T4_T6_ --------------------------
	.section	.nv.constant0._ZN3cub18CUB_300001_SM_10006detail6reduce28DeviceReduceSingleTileKernelINS2_10policy_hubIN4cuda3std3__45tupleIJblEEEyN6thrust24THRUST_300001_SM_1000_NS8cuda_cub9__find_if7functorIS9_EEE10Policy1000ENSB_12zip_iteratorINS8_IJNSD_26transform_input_iterator_tIbNSC_6detail35transform_pair_of_input_iterators_tIbNSB_6detail15normal_iteratorINSB_10device_ptrIiEEEESQ_NS7_8equal_toIiEEEENS7_10__not_fn_tINS7_10__identityEEEEENSB_17counting_iteratorIlNSB_11use_defaultESZ_SZ_EEEEEEEPS9_ySF_S9_S9_SV_EEvT0_T1_T2_T3_T4_T6_,"a",@progbits
	.sectionflags	@""
	.align	4
.nv.constant0._ZN3cub18CUB_300001_SM_10006detail6reduce28DeviceReduceSingleTileKernelINS2_10policy_hubIN4cuda3std3__45tupleIJblEEEyN6thrust24THRUST_300001_SM_1000_NS8cuda_cub9__find_if7functorIS9_EEE10Policy1000ENSB_12zip_iteratorINS8_IJNSD_26transform_input_iterator_tIbNSC_6detail35transform_pair_of_input_iterators_tIbNSB_6detail15normal_iteratorINSB_10device_ptrIiEEEESQ_NS7_8equal_toIiEEEENS7_10__not_fn_tINS7_10__identityEEEEENSB_17counting_iteratorIlNSB_11use_defaultESZ_SZ_EEEEEEEPS9_ySF_S9_S9_SV_EEvT0_T1_T2_T3_T4_T6_:
	.zero		977


//--------------------- .nv.constant0._ZN3cub18CUB_300001_SM_10006detail6reduce28DeviceReduceSingleTileKernelINS2_10policy_hubIN4cuda3std3__45tupleIJblEEEjN6thrust24THRUST_300001_SM_1000_NS8cuda_cub9__find_if7functorIS9_EEE10Policy1000EPS9_SI_iSF_S9_S9_NS7_10__identityEEEvT0_T1_T2_T3_T4_T6_ --------------------------
	.section	.nv.constant0._ZN3cub18CUB_300001_SM_10006detail6reduce28DeviceReduceSingleTileKernelINS2_10policy_hubIN4cuda3std3__45tupleIJblEEEjN6thrust24THRUST_300001_SM_1000_NS8cuda_cub9__find_if7functorIS9_EEE10Policy1000EPS9_SI_iSF_S9_S9_NS7_10__identityEEEvT0_T1_T2_T3_T4_T6_,"a",@progbits
	.sectionflags	@""
	.align	4
.nv.constant0._ZN3cub18CUB_300001_SM_10006detail6reduce28DeviceReduceSingleTileKernelINS2_10policy_hubIN4cuda3std3__45tupleIJblEEEjN6thrust24THRUST_300001_SM_1000_NS8cuda_cub9__find_if7functorIS9_EEE10Policy1000EPS9_SI_iSF_S9_S9_NS7_10__identityEEEvT0_T1_T2_T3_T4_T6_:
	.zero		937


//--------------------- .nv.constant0._ZN3cub18CUB_300001_SM_10006detail6reduce18DeviceReduceKernelINS2_10policy_hubIN4cuda3std3__45tupleIJblEEEjN6thrust24THRUST_300001_SM_1000_NS8cuda_cub9__find_if7functorIS9_EEE10Policy1000ENSB_12zip_iteratorINS8_IJNSD_26transform_input_iterator_tIbNSC_6detail35transform_pair_of_input_iterators_tIbNSB_6detail15normal_iteratorINSB_10device_ptrIiEEEESQ_NS7_8equal_toIiEEEENS7_10__not_fn_tINS7_10__identityEEEEENSB_17counting_iteratorIlNSB_11use_defaultESZ_SZ_EEEEEEEjSF_S9_SV_EEvT0_PT3_T1_NS0_13GridEvenShareIS16_EET2_T4_ --------------------------
	.section	.nv.constant0._ZN3cub18CUB_300001_SM_10006detail6reduce18DeviceReduceKernelINS2_10policy_hubIN4cuda3std3__45tupleIJblEEEjN6thrust24THRUST_300001_SM_1000_NS8cuda_cub9__find_if7functorIS9_EEE10Policy1000ENSB_12zip_iteratorINS8_IJNSD_26transform_input_iterator_tIbNSC_6detail35transform_pair_of_input_iterators_tIbNSB_6detail15normal_iteratorINSB_10device_ptrIiEEEESQ_NS7_8equal_toIiEEEENS7_10__not_fn_tINS7_10__identityEEEEENSB_17counting_iteratorIlNSB_11use_defaultESZ_SZ_EEEEEEEjSF_S9_SV_EEvT0_PT3_T1_NS0_13GridEvenShareIS16_EET2_T4_,"a",@progbits
	.sectionflags	@""
	.align	4
.nv.constant0._ZN3cub18CUB_300001_SM_10006detail6reduce18DeviceReduceKernelINS2_10policy_hubIN4cuda3std3__45tupleIJblEEEjN6thrust24THRUST_300001_SM_1000_NS8cuda_cub9__find_if7functorIS9_EEE10Policy1000ENSB_12zip_iteratorINS8_IJNSD_26transform_input_iterator_tIbNSC_6detail35transform_pair_of_input_iterators_tIbNSB_6detail15normal_iteratorINSB_10device_ptrIiEEEESQ_NS7_8equal_toIiEEEENS7_10__not_fn_tINS7_10__identityEEEEENSB_17counting_iteratorIlNSB_11use_defaultESZ_SZ_EEEEEEEjSF_S9_SV_EEvT0_PT3_T1_NS0_13GridEvenShareIS16_EET2_T4_:
	.zero		990


//--------------------- .nv.constant0._ZN3cub18CUB_300001_SM_10006detail6reduce28DeviceReduceSingleTileKernelINS2_10policy_hubIN4cuda3std3__45tupleIJblEEEjN6thrust24THRUST_300001_SM_1000_NS8cuda_cub9__find_if7functorIS9_EEE10Policy1000ENSB_12zip_iteratorINS8_IJNSD_26transform_input_iterator_tIbNSC_6detail35transform_pair_of_input_iterators_tIbNSB_6detail15normal_iteratorINSB_10device_ptrIiEEEESQ_NS7_8equal_toIiEEEENS7_10__not_fn_tINS7_10__identityEEEEENSB_17counting_iteratorIlNSB_11use_defaultESZ_SZ_EEEEEEEPS9_jSF_S9_S9_SV_EEvT0_T1_T2_T3_T4_T6_ --------------------------
	.section	.nv.constant0._ZN3cub18CUB_300001_SM_10006detail6reduce28DeviceReduceSingleTileKernelINS2_10policy_hubIN4cuda3std3__45tupleIJblEEEjN6thrust24THRUST_300001_SM_1000_NS8cuda_cub9__find_if7functorIS9_EEE10Policy1000ENSB_12zip_iteratorINS8_IJNSD_26transform_input_iterator_tIbNSC_6detail35transform_pair_of_input_iterators_tIbNSB_6detail15normal_iteratorINSB_10device_ptrIiEEEESQ_NS7_8equal_toIiEEEENS7_10__not_fn_tINS7_10__identityEEEEENSB_17counting_iteratorIlNSB_11use_defaultESZ_SZ_EEEEEEEPS9_jSF_S9_S9_SV_EEvT0_T1_T2_T3_T4_T6_,"a",@progbits
	.sectionflags	@""
	.align	4
.nv.constant0._ZN3cub18CUB_300001_SM_10006detail6reduce28DeviceReduceSingleTileKernelINS2_10policy_hubIN4cuda3std3__45tupleIJblEEEjN6thrust24THRUST_300001_SM_1000_NS8cuda_cub9__find_if7functorIS9_EEE10Policy1000ENSB_12zip_iteratorINS8_IJNSD_26transform_input_iterator_tIbNSC_6detail35transform_pair_of_input_iterators_tIbNSB_6detail15normal_iteratorINSB_10device_ptrIiEEEESQ_NS7_8equal_toIiEEEENS7_10__not_fn_tINS7_10__identityEEEEENSB_17counting_iteratorIlNSB_11use_defaultESZ_SZ_EEEEEEEPS9_jSF_S9_S9_SV_EEvT0_T1_T2_T3_T4_T6_:
	.zero		969


//--------------------- .nv.constant0._ZN3cub18CUB_300001_SM_10006detail11EmptyKernelIvEEvv --------------------------
	.section	.nv.constant0._ZN3cub18CUB_300001_SM_10006detail11EmptyKernelIvEEvv,"a",@progbits
	.sectionflags	@""
	.align	4
.nv.constant0._ZN3cub18CUB_300001_SM_10006detail11EmptyKernelIvEEvv:
	.zero		896


//--------------------- SYMBOLS --------------------------

	.type		.nv.reservedSmem.offset0,@object
	.size		.nv.reservedSmem.offset0,0x4
	.type		.nv.reservedSmem.cap,@object
	.size		.nv.reservedSmem.cap,0x4
